	.target	sm_89

	.elftype	@"ET_EXEC"


//--------------------- .note.nv.tkinfo           --------------------------
	.section	.note.nv.tkinfo,"",@"SHT_NOTE"
	.sectionflags	@"SHF_NOTE_NV_TKINFO"
	.tkinfo
        /*0018*/ 	.word	0x00000002
        /*0030*/ 	.string	""
        /*0030*/ 	.string	"ptxas"
        /*0030*/ 	.string	"Cuda compilation tools, release 13.0, V13.0.88"
        /*0030*/ 	.string	"Build cuda_13.0.r13.0/compiler.36424714_0"
        /*0030*/ 	.string	"-arch sm_89 -m 64 "



//--------------------- .note.nv.cuinfo           --------------------------
	.section	.note.nv.cuinfo,"",@"SHT_NOTE"
	.sectionflags	@"SHF_NOTE_NV_CUINFO"
        /*0018*/ 	.short	0x0002
        /*001a*/ 	.short	0x0059
        /*001c*/ 	.short	0x0082
	.zero		2


//--------------------- .nv.info                  --------------------------
	.section	.nv.info,"",@"SHT_CUDA_INFO"
	.align	4


	//----- nvinfo : EIATTR_REGCOUNT
	.align		4
        /*0000*/ 	.byte	0x04, 0x2f
        /*0002*/ 	.short	(.L_21 - .L_20)
	.align		4
.L_20:
        /*0004*/ 	.word	index@(_ZN7cutlass6KernelINS_4gemm6kernel24GemmGroupedPerGroupScaleINS1_11threadblock13MmaMultistageINS1_9GemmShapeILi64ELi128ELi64EEENS_9transform11threadblock28PredicatedTileAccessIteratorINS_11MatrixShapeILi64ELi64EEENS_12float_e4m3_tENS_6layout8RowMajorELi1ENS8_29PitchLinearWarpRakedThreadMapINS_16PitchLinearShapeILi64ELi64EEELi128ENSH_ILi4ELi8EEELi16EEENS_5ArrayISD_Li16ELb0EEELb0ENSE_9NoPermuteEEENS9_25RegularTileAccessIteratorISC_SD_NSE_37RowMajorTensorOpMultiplicandCrosswiseILi8ELi64EEELi0ESK_Li16EEELNS_4arch14CacheOperation4KindE1ENSA_INSB_ILi64ELi128EEESD_NSE_11ColumnMajorELi0ENSG_INSH_ILi64ELi128EEELi128ESJ_Li16EEESM_Lb0ESN_EENSP_ISW_SD_NSE_40ColumnMajorTensorOpMultiplicandCrosswiseILi8ELi64EEELi1ESZ_Li16EEELSV_1EfSF_NS4_9MmaPolicyINS1_4warp11MmaTensorOpINS6_ILi64ELi32ELi64EEESD_SR_SD_S12_fSF_NS15_17MmaTensorOpPolicyINST_3MmaINS6_ILi16ELi8ELi32EEELi32ESD_SF_SD_SX_fSF_NST_13OpMultiplyAddEEENSB_ILi1ELi1EEEEELi1ELb0EbEENSB_ILi0ELi0EEES1G_Li1EEELi4ELNS1_23SharedMemoryClearOptionE0EbEENS_8epilogue11threadblock8EpilogueIS7_S1F_Li1ENS1L_22PredicatedTileIteratorINS1L_26OutputTileOptimalThreadMapINS1L_15OutputTileShapeILi128ELi8ELi1ELi1ELi1EEENS1P_ILi1ELi8ELi1ELi1ELi8EEELi128ELi8ELi16EEENS_10bfloat16_tELb0ESN_Lb0EEENS1K_4warp24FragmentIteratorTensorOpIS17_S1A_fNSL_IfLi4ELb1EEESF_EENS1V_20TileIteratorTensorOpIS17_S1A_fSF_EENS1L_18SharedLoadIteratorINS1S_18CompactedThreadMapEfLi32EEENS1K_6thread17LinearCombinationIS1T_Li8EffLNS24_9ScaleType4KindE0ELNS_15FloatRoundStyleE2ES1T_EENSB_ILi0ELi8EEELi1ELi1EEENS4_37GemmBatchedIdentityThreadblockSwizzleELNS2_17GroupScheduleModeE0ELb0EEEEEvNT_6ParamsE)
        /*0008*/ 	.word	0x000000f2


	//----- nvinfo : EIATTR_FRAME_SIZE
	.align		4
.L_21:
        /*000c*/ 	.byte	0x04, 0x11
        /*000e*/ 	.short	(.L_23 - .L_22)
	.align		4
.L_22:
        /*0010*/ 	.word	index@($__internal_4_$__cuda_sm70_votesync_ballot)
        /*0014*/ 	.word	0x00000000


	//----- nvinfo : EIATTR_FRAME_SIZE
	.align		4
.L_23:
        /*0018*/ 	.byte	0x04, 0x11
        /*001a*/ 	.short	(.L_25 - .L_24)
	.align		4
.L_24:
        /*001c*/ 	.word	index@($__internal_3_$__cuda_sm70_shflsync_up_p)
        /*0020*/ 	.word	0x00000000


	//----- nvinfo : EIATTR_FRAME_SIZE
	.align		4
.L_25:
        /*0024*/ 	.byte	0x04, 0x11
        /*0026*/ 	.short	(.L_27 - .L_26)
	.align		4
.L_26:
        /*0028*/ 	.word	index@($__internal_2_$__cuda_sm70_shflsync_idx_p)
        /*002c*/ 	.word	0x00000000


	//----- nvinfo : EIATTR_FRAME_SIZE
	.align		4
.L_27:
        /*0030*/ 	.byte	0x04, 0x11
        /*0032*/ 	.short	(.L_29 - .L_28)
	.align		4
.L_28:
        /*0034*/ 	.word	index@(_ZN7cutlass6KernelINS_4gemm6kernel24GemmGroupedPerGroupScaleINS1_11threadblock13MmaMultistageINS1_9GemmShapeILi64ELi128ELi64EEENS_9transform11threadblock28PredicatedTileAccessIteratorINS_11MatrixShapeILi64ELi64EEENS_12float_e4m3_tENS_6layout8RowMajorELi1ENS8_29PitchLinearWarpRakedThreadMapINS_16PitchLinearShapeILi64ELi64EEELi128ENSH_ILi4ELi8EEELi16EEENS_5ArrayISD_Li16ELb0EEELb0ENSE_9NoPermuteEEENS9_25RegularTileAccessIteratorISC_SD_NSE_37RowMajorTensorOpMultiplicandCrosswiseILi8ELi64EEELi0ESK_Li16EEELNS_4arch14CacheOperation4KindE1ENSA_INSB_ILi64ELi128EEESD_NSE_11ColumnMajorELi0ENSG_INSH_ILi64ELi128EEELi128ESJ_Li16EEESM_Lb0ESN_EENSP_ISW_SD_NSE_40ColumnMajorTensorOpMultiplicandCrosswiseILi8ELi64EEELi1ESZ_Li16EEELSV_1EfSF_NS4_9MmaPolicyINS1_4warp11MmaTensorOpINS6_ILi64ELi32ELi64EEESD_SR_SD_S12_fSF_NS15_17MmaTensorOpPolicyINST_3MmaINS6_ILi16ELi8ELi32EEELi32ESD_SF_SD_SX_fSF_NST_13OpMultiplyAddEEENSB_ILi1ELi1EEEEELi1ELb0EbEENSB_ILi0ELi0EEES1G_Li1EEELi4ELNS1_23SharedMemoryClearOptionE0EbEENS_8epilogue11threadblock8EpilogueIS7_S1F_Li1ENS1L_22PredicatedTileIteratorINS1L_26OutputTileOptimalThreadMapINS1L_15OutputTileShapeILi128ELi8ELi1ELi1ELi1EEENS1P_ILi1ELi8ELi1ELi1ELi8EEELi128ELi8ELi16EEENS_10bfloat16_tELb0ESN_Lb0EEENS1K_4warp24FragmentIteratorTensorOpIS17_S1A_fNSL_IfLi4ELb1EEESF_EENS1V_20TileIteratorTensorOpIS17_S1A_fSF_EENS1L_18SharedLoadIteratorINS1S_18CompactedThreadMapEfLi32EEENS1K_6thread17LinearCombinationIS1T_Li8EffLNS24_9ScaleType4KindE0ELNS_15FloatRoundStyleE2ES1T_EENSB_ILi0ELi8EEELi1ELi1EEENS4_37GemmBatchedIdentityThreadblockSwizzleELNS2_17GroupScheduleModeE0ELb0EEEEEvNT_6ParamsE)
        /*0038*/ 	.word	0x00000000


	//----- nvinfo : EIATTR_REGCOUNT
	.align		4
.L_29:
        /*003c*/ 	.byte	0x04, 0x2f
        /*003e*/ 	.short	(.L_31 - .L_30)
	.align		4
.L_30:
        /*0040*/ 	.word	index@(_ZN7cutlass6KernelINS_4gemm6kernel24GemmGroupedPerGroupScaleINS1_11threadblock13MmaMultistageINS1_9GemmShapeILi64ELi128ELi64EEENS_9transform11threadblock28PredicatedTileAccessIteratorINS_11MatrixShapeILi64ELi64EEENS_12float_e4m3_tENS_6layout8RowMajorELi1ENS8_29PitchLinearWarpRakedThreadMapINS_16PitchLinearShapeILi64ELi64EEELi128ENSH_ILi4ELi8EEELi16EEENS_5ArrayISD_Li16ELb0EEELb0ENSE_9NoPermuteEEENS9_25RegularTileAccessIteratorISC_SD_NSE_37RowMajorTensorOpMultiplicandCrosswiseILi8ELi64EEELi0ESK_Li16EEELNS_4arch14CacheOperation4KindE1ENSA_INSB_ILi64ELi128EEESD_NSE_11ColumnMajorELi0ENSG_INSH_ILi64ELi128EEELi128ESJ_Li16EEESM_Lb0ESN_EENSP_ISW_SD_NSE_40ColumnMajorTensorOpMultiplicandCrosswiseILi8ELi64EEELi1ESZ_Li16EEELSV_1EfSF_NS4_9MmaPolicyINS1_4warp11MmaTensorOpINS6_ILi64ELi32ELi64EEESD_SR_SD_S12_fSF_NS15_17MmaTensorOpPolicyINST_3MmaINS6_ILi16ELi8ELi32EEELi32ESD_SF_SD_SX_fSF_NST_13OpMultiplyAddEEENSB_ILi1ELi1EEEEELi1ELb0EbEENSB_ILi0ELi0EEES1G_Li1EEELi4ELNS1_23SharedMemoryClearOptionE0EbEENS_8epilogue11threadblock8EpilogueIS7_S1F_Li1ENS1L_22PredicatedTileIteratorINS1L_26OutputTileOptimalThreadMapINS1L_15OutputTileShapeILi128ELi8ELi1ELi1ELi1EEENS1P_ILi1ELi8ELi1ELi1ELi8EEELi128ELi8ELi16EEENS_10bfloat16_tELb0ESN_Lb0EEENS1K_4warp24FragmentIteratorTensorOpIS17_S1A_fNSL_IfLi4ELb1EEESF_EENS1V_20TileIteratorTensorOpIS17_S1A_fSF_EENS1L_18SharedLoadIteratorINS1S_18CompactedThreadMapEfLi32EEENS1K_6thread17LinearCombinationIS1T_Li8EffLNS24_9ScaleType4KindE0ELNS_15FloatRoundStyleE2ES1T_EENSB_ILi0ELi8EEELi1ELi1EEENS4_37GemmBatchedIdentityThreadblockSwizzleELNS2_17GroupScheduleModeE1ELb0EEEEEvNT_6ParamsE)
        /*0044*/ 	.word	0x000000e6


	//----- nvinfo : EIATTR_FRAME_SIZE
	.align		4
.L_31:
        /*0048*/ 	.byte	0x04, 0x11
        /*004a*/ 	.short	(.L_33 - .L_32)
	.align		4
.L_32:
        /*004c*/ 	.word	index@(_ZN7cutlass6KernelINS_4gemm6kernel24GemmGroupedPerGroupScaleINS1_11threadblock13MmaMultistageINS1_9GemmShapeILi64ELi128ELi64EEENS_9transform11threadblock28PredicatedTileAccessIteratorINS_11MatrixShapeILi64ELi64EEENS_12float_e4m3_tENS_6layout8RowMajorELi1ENS8_29PitchLinearWarpRakedThreadMapINS_16PitchLinearShapeILi64ELi64EEELi128ENSH_ILi4ELi8EEELi16EEENS_5ArrayISD_Li16ELb0EEELb0ENSE_9NoPermuteEEENS9_25RegularTileAccessIteratorISC_SD_NSE_37RowMajorTensorOpMultiplicandCrosswiseILi8ELi64EEELi0ESK_Li16EEELNS_4arch14CacheOperation4KindE1ENSA_INSB_ILi64ELi128EEESD_NSE_11ColumnMajorELi0ENSG_INSH_ILi64ELi128EEELi128ESJ_Li16EEESM_Lb0ESN_EENSP_ISW_SD_NSE_40ColumnMajorTensorOpMultiplicandCrosswiseILi8ELi64EEELi1ESZ_Li16EEELSV_1EfSF_NS4_9MmaPolicyINS1_4warp11MmaTensorOpINS6_ILi64ELi32ELi64EEESD_SR_SD_S12_fSF_NS15_17MmaTensorOpPolicyINST_3MmaINS6_ILi16ELi8ELi32EEELi32ESD_SF_SD_SX_fSF_NST_13OpMultiplyAddEEENSB_ILi1ELi1EEEEELi1ELb0EbEENSB_ILi0ELi0EEES1G_Li1EEELi4ELNS1_23SharedMemoryClearOptionE0EbEENS_8epilogue11threadblock8EpilogueIS7_S1F_Li1ENS1L_22PredicatedTileIteratorINS1L_26OutputTileOptimalThreadMapINS1L_15OutputTileShapeILi128ELi8ELi1ELi1ELi1EEENS1P_ILi1ELi8ELi1ELi1ELi8EEELi128ELi8ELi16EEENS_10bfloat16_tELb0ESN_Lb0EEENS1K_4warp24FragmentIteratorTensorOpIS17_S1A_fNSL_IfLi4ELb1EEESF_EENS1V_20TileIteratorTensorOpIS17_S1A_fSF_EENS1L_18SharedLoadIteratorINS1S_18CompactedThreadMapEfLi32EEENS1K_6thread17LinearCombinationIS1T_Li8EffLNS24_9ScaleType4KindE0ELNS_15FloatRoundStyleE2ES1T_EENSB_ILi0ELi8EEELi1ELi1EEENS4_37GemmBatchedIdentityThreadblockSwizzleELNS2_17GroupScheduleModeE1ELb0EEEEEvNT_6ParamsE)
        /*0050*/ 	.word	0x00000000


	//----- nvinfo : EIATTR_REGCOUNT
	.align		4
.L_33:
        /*0054*/ 	.byte	0x04, 0x2f
        /*0056*/ 	.short	(.L_35 - .L_34)
	.align		4
.L_34:
        /*0058*/ 	.word	index@(_ZN7cutlass9reference6device6kernel12BlockForEachINS_12float_e4m3_tENS1_6detail17RandomUniformFuncIS4_EEEEvPT_mNT0_6ParamsE)
        /*005c*/ 	.word	0x00000026


	//----- nvinfo : EIATTR_FRAME_SIZE
	.align		4
.L_35:
        /*0060*/ 	.byte	0x04, 0x11
        /*0062*/ 	.short	(.L_37 - .L_36)
	.align		4
.L_36:
        /*0064*/ 	.word	index@(_ZN7cutlass9reference6device6kernel12BlockForEachINS_12float_e4m3_tENS1_6detail17RandomUniformFuncIS4_EEEEvPT_mNT0_6ParamsE)
        /*0068*/ 	.word	0x00000060


	//----- nvinfo : EIATTR_REGCOUNT
	.align		4
.L_37:
        /*006c*/ 	.byte	0x04, 0x2f
        /*006e*/ 	.short	(.L_39 - .L_38)
	.align		4
.L_38:
        /*0070*/ 	.word	index@(_ZN7cutlass9reference6device6kernel12BlockForEachINS_12float_e4m3_tENS1_6detail18RandomGaussianFuncIS4_EEEEvPT_mNT0_6ParamsE)
        /*0074*/ 	.word	0x00000028


	//----- nvinfo : EIATTR_FRAME_SIZE
	.align		4
.L_39:
        /*0078*/ 	.byte	0x04, 0x11
        /*007a*/ 	.short	(.L_41 - .L_40)
	.align		4
.L_40:
        /*007c*/ 	.word	index@($__internal_1_$__cuda_sm20_sqrt_rn_f32_slowpath)
        /*0080*/ 	.word	0x00000000


	//----- nvinfo : EIATTR_FRAME_SIZE
	.align		4
.L_41:
        /*0084*/ 	.byte	0x04, 0x11
        /*0086*/ 	.short	(.L_43 - .L_42)
	.align		4
.L_42:
        /*0088*/ 	.word	index@(_ZN7cutlass9reference6device6kernel12BlockForEachINS_12float_e4m3_tENS1_6detail18RandomGaussianFuncIS4_EEEEvPT_mNT0_6ParamsE)
        /*008c*/ 	.word	0x00000050


	//----- nvinfo : EIATTR_REGCOUNT
	.align		4
.L_43:
        /*0090*/ 	.byte	0x04, 0x2f
        /*0092*/ 	.short	(.L_45 - .L_44)
	.align		4
.L_44:
        /*0094*/ 	.word	index@(_ZN7cutlass9reference6device6kernel13TensorForEachINS1_6detail20TensorFillLinearFuncINS_12float_e4m3_tENS_6layout18PackedVectorLayoutEEELi1ENS9_6ParamsEEEvNS_5CoordIXT0_EilEET1_)
        /*0098*/ 	.word	0x0000000c


	//----- nvinfo : EIATTR_FRAME_SIZE
	.align		4
.L_45:
        /*009c*/ 	.byte	0x04, 0x11
        /*009e*/ 	.short	(.L_47 - .L_46)
	.align		4
.L_46:
        /*00a0*/ 	.word	index@(_ZN7cutlass9reference6device6kernel13TensorForEachINS1_6detail20TensorFillLinearFuncINS_12float_e4m3_tENS_6layout18PackedVectorLayoutEEELi1ENS9_6ParamsEEEvNS_5CoordIXT0_EilEET1_)
        /*00a4*/ 	.word	0x00000000


	//----- nvinfo : EIATTR_REGCOUNT
	.align		4
.L_47:
        /*00a8*/ 	.byte	0x04, 0x2f
        /*00aa*/ 	.short	(.L_49 - .L_48)
	.align		4
.L_48:
        /*00ac*/ 	.word	index@(_ZN7cutlass9reference6device6kernel12BlockForEachINS_10bfloat16_tENS1_6detail17RandomUniformFuncIS4_EEEEvPT_mNT0_6ParamsE)
        /*00b0*/ 	.word	0x00000026


	//----- nvinfo : EIATTR_FRAME_SIZE
	.align		4
.L_49:
        /*00b4*/ 	.byte	0x04, 0x11
        /*00b6*/ 	.short	(.L_51 - .L_50)
	.align		4
.L_50:
        /*00b8*/ 	.word	index@(_ZN7cutlass9reference6device6kernel12BlockForEachINS_10bfloat16_tENS1_6detail17RandomUniformFuncIS4_EEEEvPT_mNT0_6ParamsE)
        /*00bc*/ 	.word	0x00000060


	//----- nvinfo : EIATTR_REGCOUNT
	.align		4
.L_51:
        /*00c0*/ 	.byte	0x04, 0x2f
        /*00c2*/ 	.short	(.L_53 - .L_52)
	.align		4
.L_52:
        /*00c4*/ 	.word	index@(_ZN7cutlass9reference6device6kernel12BlockForEachINS_10bfloat16_tENS1_6detail18RandomGaussianFuncIS4_EEEEvPT_mNT0_6ParamsE)
        /*00c8*/ 	.word	0x00000026


	//----- nvinfo : EIATTR_FRAME_SIZE
	.align		4
.L_53:
        /*00cc*/ 	.byte	0x04, 0x11
        /*00ce*/ 	.short	(.L_55 - .L_54)
	.align		4
.L_54:
        /*00d0*/ 	.word	index@($__internal_0_$__cuda_sm20_sqrt_rn_f32_slowpath)
        /*00d4*/ 	.word	0x00000000


	//----- nvinfo : EIATTR_FRAME_SIZE
	.align		4
.L_55:
        /*00d8*/ 	.byte	0x04, 0x11
        /*00da*/ 	.short	(.L_57 - .L_56)
	.align		4
.L_56:
        /*00dc*/ 	.word	index@(_ZN7cutlass9reference6device6kernel12BlockForEachINS_10bfloat16_tENS1_6detail18RandomGaussianFuncIS4_EEEEvPT_mNT0_6ParamsE)
        /*00e0*/ 	.word	0x00000050


	//----- nvinfo : EIATTR_REGCOUNT
	.align		4
.L_57:
        /*00e4*/ 	.byte	0x04, 0x2f
        /*00e6*/ 	.short	(.L_59 - .L_58)
	.align		4
.L_58:
        /*00e8*/ 	.word	index@(_ZN7cutlass9reference6device6kernel13TensorForEachINS1_6detail20TensorFillLinearFuncINS_10bfloat16_tENS_6layout18PackedVectorLayoutEEELi1ENS9_6ParamsEEEvNS_5CoordIXT0_EilEET1_)
        /*00ec*/ 	.word	0x0000000c


	//----- nvinfo : EIATTR_FRAME_SIZE
	.align		4
.L_59:
        /*00f0*/ 	.byte	0x04, 0x11
        /*00f2*/ 	.short	(.L_61 - .L_60)
	.align		4
.L_60:
        /*00f4*/ 	.word	index@(_ZN7cutlass9reference6device6kernel13TensorForEachINS1_6detail20TensorFillLinearFuncINS_10bfloat16_tENS_6layout18PackedVectorLayoutEEELi1ENS9_6ParamsEEEvNS_5CoordIXT0_EilEET1_)
        /*00f8*/ 	.word	0x00000000


	//----- nvinfo : EIATTR_REGCOUNT
	.align		4
.L_61:
        /*00fc*/ 	.byte	0x04, 0x2f
        /*00fe*/ 	.short	(.L_63 - .L_62)
	.align		4
.L_62:
        /*0100*/ 	.word	index@(_ZN7cutlass9reference6device6kernel11GemmComplexINS_12float_e4m3_tENS_6layout8RowMajorES4_NS5_11ColumnMajorENS_10bfloat16_tES6_ffS8_NS_16NumericConverterIS8_fLNS_15FloatRoundStyleE2EEENS_12multiply_addIfffEELi4ELi4EEEvNS_4gemm9GemmCoordET5_NS_9TensorRefIT_T0_EENS_16ComplexTransformENSH_IT1_T2_EESL_SG_NSH_IT3_T4_EENSH_IT7_SQ_EET6_illll)
        /*0104*/ 	.word	0x00000092


	//----- nvinfo : EIATTR_FRAME_SIZE
	.align		4
.L_63:
        /*0108*/ 	.byte	0x04, 0x11
        /*010a*/ 	.short	(.L_65 - .L_64)
	.align		4
.L_64:
        /*010c*/ 	.word	index@(_ZN7cutlass9reference6device6kernel11GemmComplexINS_12float_e4m3_tENS_6layout8RowMajorES4_NS5_11ColumnMajorENS_10bfloat16_tES6_ffS8_NS_16NumericConverterIS8_fLNS_15FloatRoundStyleE2EEENS_12multiply_addIfffEELi4ELi4EEEvNS_4gemm9GemmCoordET5_NS_9TensorRefIT_T0_EENS_16ComplexTransformENSH_IT1_T2_EESL_SG_NSH_IT3_T4_EENSH_IT7_SQ_EET6_illll)
        /*0110*/ 	.word	0x00000000


	//----- nvinfo : EIATTR_REGCOUNT
	.align		4
.L_65:
        /*0114*/ 	.byte	0x04, 0x2f
        /*0116*/ 	.short	(.L_67 - .L_66)
	.align		4
.L_66:
        /*0118*/ 	.word	index@(_ZN7cutlass9reference6device6kernel11GemmComplexINS_12float_e4m3_tENS_6layout8RowMajorES4_NS5_11ColumnMajorENS_10bfloat16_tES6_ffS8_NS_16NumericConverterIS8_fLNS_15FloatRoundStyleE2EEENS_12multiply_addIfffEELi4ELi16EEEvNS_4gemm9GemmCoordET5_NS_9TensorRefIT_T0_EENS_16ComplexTransformENSH_IT1_T2_EESL_SG_NSH_IT3_T4_EENSH_IT7_SQ_EET6_illll)
        /*011c*/ 	.word	0x000000ff


	//----- nvinfo : EIATTR_FRAME_SIZE
	.align		4
.L_67:
        /*0120*/ 	.byte	0x04, 0x11
        /*0122*/ 	.short	(.L_69 - .L_68)
	.align		4
.L_68:
        /*0124*/ 	.word	index@(_ZN7cutlass9reference6device6kernel11GemmComplexINS_12float_e4m3_tENS_6layout8RowMajorES4_NS5_11ColumnMajorENS_10bfloat16_tES6_ffS8_NS_16NumericConverterIS8_fLNS_15FloatRoundStyleE2EEENS_12multiply_addIfffEELi4ELi16EEEvNS_4gemm9GemmCoordET5_NS_9TensorRefIT_T0_EENS_16ComplexTransformENSH_IT1_T2_EESL_SG_NSH_IT3_T4_EENSH_IT7_SQ_EET6_illll)
        /*0128*/ 	.word	0x00000030


	//----- nvinfo : EIATTR_MIN_STACK_SIZE
	.align		4
.L_69:
        /*012c*/ 	.byte	0x04, 0x12
        /*012e*/ 	.short	(.L_71 - .L_70)
	.align		4
.L_70:
        /*0130*/ 	.word	index@(_ZN7cutlass6KernelINS_4gemm6kernel24GemmGroupedPerGroupScaleINS1_11threadblock13MmaMultistageINS1_9GemmShapeILi64ELi128ELi64EEENS_9transform11threadblock28PredicatedTileAccessIteratorINS_11MatrixShapeILi64ELi64EEENS_12float_e4m3_tENS_6layout8RowMajorELi1ENS8_29PitchLinearWarpRakedThreadMapINS_16PitchLinearShapeILi64ELi64EEELi128ENSH_ILi4ELi8EEELi16EEENS_5ArrayISD_Li16ELb0EEELb0ENSE_9NoPermuteEEENS9_25RegularTileAccessIteratorISC_SD_NSE_37RowMajorTensorOpMultiplicandCrosswiseILi8ELi64EEELi0ESK_Li16EEELNS_4arch14CacheOperation4KindE1ENSA_INSB_ILi64ELi128EEESD_NSE_11ColumnMajorELi0ENSG_INSH_ILi64ELi128EEELi128ESJ_Li16EEESM_Lb0ESN_EENSP_ISW_SD_NSE_40ColumnMajorTensorOpMultiplicandCrosswiseILi8ELi64EEELi1ESZ_Li16EEELSV_1EfSF_NS4_9MmaPolicyINS1_4warp11MmaTensorOpINS6_ILi64ELi32ELi64EEESD_SR_SD_S12_fSF_NS15_17MmaTensorOpPolicyINST_3MmaINS6_ILi16ELi8ELi32EEELi32ESD_SF_SD_SX_fSF_NST_13OpMultiplyAddEEENSB_ILi1ELi1EEEEELi1ELb0EbEENSB_ILi0ELi0EEES1G_Li1EEELi4ELNS1_23SharedMemoryClearOptionE0EbEENS_8epilogue11threadblock8EpilogueIS7_S1F_Li1ENS1L_22PredicatedTileIteratorINS1L_26OutputTileOptimalThreadMapINS1L_15OutputTileShapeILi128ELi8ELi1ELi1ELi1EEENS1P_ILi1ELi8ELi1ELi1ELi8EEELi128ELi8ELi16EEENS_10bfloat16_tELb0ESN_Lb0EEENS1K_4warp24FragmentIteratorTensorOpIS17_S1A_fNSL_IfLi4ELb1EEESF_EENS1V_20TileIteratorTensorOpIS17_S1A_fSF_EENS1L_18SharedLoadIteratorINS1S_18CompactedThreadMapEfLi32EEENS1K_6thread17LinearCombinationIS1T_Li8EffLNS24_9ScaleType4KindE0ELNS_15FloatRoundStyleE2ES1T_EENSB_ILi0ELi8EEELi1ELi1EEENS4_37GemmBatchedIdentityThreadblockSwizzleELNS2_17GroupScheduleModeE1ELb0EEEEEvNT_6ParamsE)
        /*0134*/ 	.word	0x00000000


	//----- nvinfo : EIATTR_MIN_STACK_SIZE
	.align		4
.L_71:
        /*0138*/ 	.byte	0x04, 0x12
        /*013a*/ 	.short	(.L_73 - .L_72)
	.align		4
.L_72:
        /*013c*/ 	.word	index@(_ZN7cutlass6KernelINS_4gemm6kernel24GemmGroupedPerGroupScaleINS1_11threadblock13MmaMultistageINS1_9GemmShapeILi64ELi128ELi64EEENS_9transform11threadblock28PredicatedTileAccessIteratorINS_11MatrixShapeILi64ELi64EEENS_12float_e4m3_tENS_6layout8RowMajorELi1ENS8_29PitchLinearWarpRakedThreadMapINS_16PitchLinearShapeILi64ELi64EEELi128ENSH_ILi4ELi8EEELi16EEENS_5ArrayISD_Li16ELb0EEELb0ENSE_9NoPermuteEEENS9_25RegularTileAccessIteratorISC_SD_NSE_37RowMajorTensorOpMultiplicandCrosswiseILi8ELi64EEELi0ESK_Li16EEELNS_4arch14CacheOperation4KindE1ENSA_INSB_ILi64ELi128EEESD_NSE_11ColumnMajorELi0ENSG_INSH_ILi64ELi128EEELi128ESJ_Li16EEESM_Lb0ESN_EENSP_ISW_SD_NSE_40ColumnMajorTensorOpMultiplicandCrosswiseILi8ELi64EEELi1ESZ_Li16EEELSV_1EfSF_NS4_9MmaPolicyINS1_4warp11MmaTensorOpINS6_ILi64ELi32ELi64EEESD_SR_SD_S12_fSF_NS15_17MmaTensorOpPolicyINST_3MmaINS6_ILi16ELi8ELi32EEELi32ESD_SF_SD_SX_fSF_NST_13OpMultiplyAddEEENSB_ILi1ELi1EEEEELi1ELb0EbEENSB_ILi0ELi0EEES1G_Li1EEELi4ELNS1_23SharedMemoryClearOptionE0EbEENS_8epilogue11threadblock8EpilogueIS7_S1F_Li1ENS1L_22PredicatedTileIteratorINS1L_26OutputTileOptimalThreadMapINS1L_15OutputTileShapeILi128ELi8ELi1ELi1ELi1EEENS1P_ILi1ELi8ELi1ELi1ELi8EEELi128ELi8ELi16EEENS_10bfloat16_tELb0ESN_Lb0EEENS1K_4warp24FragmentIteratorTensorOpIS17_S1A_fNSL_IfLi4ELb1EEESF_EENS1V_20TileIteratorTensorOpIS17_S1A_fSF_EENS1L_18SharedLoadIteratorINS1S_18CompactedThreadMapEfLi32EEENS1K_6thread17LinearCombinationIS1T_Li8EffLNS24_9ScaleType4KindE0ELNS_15FloatRoundStyleE2ES1T_EENSB_ILi0ELi8EEELi1ELi1EEENS4_37GemmBatchedIdentityThreadblockSwizzleELNS2_17GroupScheduleModeE0ELb0EEEEEvNT_6ParamsE)
        /*0140*/ 	.word	0x00000000


	//----- nvinfo : EIATTR_MIN_STACK_SIZE
	.align		4
.L_73:
        /*0144*/ 	.byte	0x04, 0x12
        /*0146*/ 	.short	(.L_75 - .L_74)
	.align		4
.L_74:
        /*0148*/ 	.word	index@(_ZN7cutlass9reference6device6kernel11GemmComplexINS_12float_e4m3_tENS_6layout8RowMajorES4_NS5_11ColumnMajorENS_10bfloat16_tES6_ffS8_NS_16NumericConverterIS8_fLNS_15FloatRoundStyleE2EEENS_12multiply_addIfffEELi4ELi16EEEvNS_4gemm9GemmCoordET5_NS_9TensorRefIT_T0_EENS_16ComplexTransformENSH_IT1_T2_EESL_SG_NSH_IT3_T4_EENSH_IT7_SQ_EET6_illll)
        /*014c*/ 	.word	0x00000030


	//----- nvinfo : EIATTR_MIN_STACK_SIZE
	.align		4
.L_75:
        /*0150*/ 	.byte	0x04, 0x12
        /*0152*/ 	.short	(.L_77 - .L_76)
	.align		4
.L_76:
        /*0154*/ 	.word	index@(_ZN7cutlass9reference6device6kernel11GemmComplexINS_12float_e4m3_tENS_6layout8RowMajorES4_NS5_11ColumnMajorENS_10bfloat16_tES6_ffS8_NS_16NumericConverterIS8_fLNS_15FloatRoundStyleE2EEENS_12multiply_addIfffEELi4ELi4EEEvNS_4gemm9GemmCoordET5_NS_9TensorRefIT_T0_EENS_16ComplexTransformENSH_IT1_T2_EESL_SG_NSH_IT3_T4_EENSH_IT7_SQ_EET6_illll)
        /*0158*/ 	.word	0x00000000


	//----- nvinfo : EIATTR_MIN_STACK_SIZE
	.align		4
.L_77:
        /*015c*/ 	.byte	0x04, 0x12
        /*015e*/ 	.short	(.L_79 - .L_78)
	.align		4
.L_78:
        /*0160*/ 	.word	index@(_ZN7cutlass9reference6device6kernel13TensorForEachINS1_6detail20TensorFillLinearFuncINS_10bfloat16_tENS_6layout18PackedVectorLayoutEEELi1ENS9_6ParamsEEEvNS_5CoordIXT0_EilEET1_)
        /*0164*/ 	.word	0x00000000


	//----- nvinfo : EIATTR_MIN_STACK_SIZE
	.align		4
.L_79:
        /*0168*/ 	.byte	0x04, 0x12
        /*016a*/ 	.short	(.L_81 - .L_80)
	.align		4
.L_80:
        /*016c*/ 	.word	index@(_ZN7cutlass9reference6device6kernel12BlockForEachINS_10bfloat16_tENS1_6detail18RandomGaussianFuncIS4_EEEEvPT_mNT0_6ParamsE)
        /*0170*/ 	.word	0x00000050


	//----- nvinfo : EIATTR_MIN_STACK_SIZE
	.align		4
.L_81:
        /*0174*/ 	.byte	0x04, 0x12
        /*0176*/ 	.short	(.L_83 - .L_82)
	.align		4
.L_82:
        /*0178*/ 	.word	index@(_ZN7cutlass9reference6device6kernel12BlockForEachINS_10bfloat16_tENS1_6detail17RandomUniformFuncIS4_EEEEvPT_mNT0_6ParamsE)
        /*017c*/ 	.word	0x00000060


	//----- nvinfo : EIATTR_MIN_STACK_SIZE
	.align		4
.L_83:
        /*0180*/ 	.byte	0x04, 0x12
        /*0182*/ 	.short	(.L_85 - .L_84)
	.align		4
.L_84:
        /*0184*/ 	.word	index@(_ZN7cutlass9reference6device6kernel13TensorForEachINS1_6detail20TensorFillLinearFuncINS_12float_e4m3_tENS_6layout18PackedVectorLayoutEEELi1ENS9_6ParamsEEEvNS_5CoordIXT0_EilEET1_)
        /*0188*/ 	.word	0x00000000


	//----- nvinfo : EIATTR_MIN_STACK_SIZE
	.align		4
.L_85:
        /*018c*/ 	.byte	0x04, 0x12
        /*018e*/ 	.short	(.L_87 - .L_86)
	.align		4
.L_86:
        /*0190*/ 	.word	index@(_ZN7cutlass9reference6device6kernel12BlockForEachINS_12float_e4m3_tENS1_6detail18RandomGaussianFuncIS4_EEEEvPT_mNT0_6ParamsE)
        /*0194*/ 	.word	0x00000050


	//----- nvinfo : EIATTR_MIN_STACK_SIZE
	.align		4
.L_87:
        /*0198*/ 	.byte	0x04, 0x12
        /*019a*/ 	.short	(.L_89 - .L_88)
	.align		4
.L_88:
        /*019c*/ 	.word	index@(_ZN7cutlass9reference6device6kernel12BlockForEachINS_12float_e4m3_tENS1_6detail17RandomUniformFuncIS4_EEEEvPT_mNT0_6ParamsE)
        /*01a0*/ 	.word	0x00000060
.L_89:


//--------------------- .nv.info._ZN7cutlass9reference6device6kernel11GemmComplexINS_12float_e4m3_tENS_6layout8RowMajorES4_NS5_11ColumnMajorENS_10bfloat16_tES6_ffS8_NS_16NumericConverterIS8_fLNS_15FloatRoundStyleE2EEENS_12multiply_addIfffEELi4ELi16EEEvNS_4gemm9GemmCoordET5_NS_9TensorRefIT_T0_EENS_16ComplexTransformENSH_IT1_T2_EESL_SG_NSH_IT3_T4_EENSH_IT7_SQ_EET6_illll --------------------------
	.section	.nv.info._ZN7cutlass9reference6device6kernel11GemmComplexINS_12float_e4m3_tENS_6layout8RowMajorES4_NS5_11ColumnMajorENS_10bfloat16_tES6_ffS8_NS_16NumericConverterIS8_fLNS_15FloatRoundStyleE2EEENS_12multiply_addIfffEELi4ELi16EEEvNS_4gemm9GemmCoordET5_NS_9TensorRefIT_T0_EENS_16ComplexTransformENSH_IT1_T2_EESL_SG_NSH_IT3_T4_EENSH_IT7_SQ_EET6_illll,"",@"SHT_CUDA_INFO"
	.sectionflags	@""
	.align	4


	//----- nvinfo : EIATTR_CUDA_API_VERSION
	.align		4
        /*0000*/ 	.byte	0x04, 0x37
        /*0002*/ 	.short	(.L_91 - .L_90)
.L_90:
        /*0004*/ 	.word	0x00000082


	//----- nvinfo : EIATTR_PARAM_CBANK
	.align		4
.L_91:
        /*0008*/ 	.byte	0x04, 0x0a
        /*000a*/ 	.short	(.L_93 - .L_92)
	.align		4
.L_92:
        /*000c*/ 	.word	index@(.nv.constant0._ZN7cutlass9reference6device6kernel11GemmComplexINS_12float_e4m3_tENS_6layout8RowMajorES4_NS5_11ColumnMajorENS_10bfloat16_tES6_ffS8_NS_16NumericConverterIS8_fLNS_15FloatRoundStyleE2EEENS_12multiply_addIfffEELi4ELi16EEEvNS_4gemm9GemmCoordET5_NS_9TensorRefIT_T0_EENS_16ComplexTransformENSH_IT1_T2_EESL_SG_NSH_IT3_T4_EENSH_IT7_SQ_EET6_illll)
        /*0010*/ 	.short	0x0160
        /*0012*/ 	.short	0x0088


	//----- nvinfo : EIATTR_CBANK_PARAM_SIZE
	.align		4
.L_93:
        /*0014*/ 	.byte	0x03, 0x19
        /*0016*/ 	.short	0x0088


	//----- nvinfo : EIATTR_KPARAM_INFO
	.align		4
        /*0018*/ 	.byte	0x04, 0x17
        /*001a*/ 	.short	(.L_95 - .L_94)
.L_94:
        /*001c*/ 	.word	0x00000000
        /*0020*/ 	.short	0x000e
        /*0022*/ 	.short	0x0080
        /*0024*/ 	.byte	0x00, 0xf0, 0x21, 0x00


	//----- nvinfo : EIATTR_KPARAM_INFO
	.align		4
.L_95:
        /*0028*/ 	.byte	0x04, 0x17
        /*002a*/ 	.short	(.L_97 - .L_96)
.L_96:
        /*002c*/ 	.word	0x00000000
        /*0030*/ 	.short	0x000d
        /*0032*/ 	.short	0x0078
        /*0034*/ 	.byte	0x00, 0xf0, 0x21, 0x00


	//----- nvinfo : EIATTR_KPARAM_INFO
	.align		4
.L_97:
        /*0038*/ 	.byte	0x04, 0x17
        /*003a*/ 	.short	(.L_99 - .L_98)
.L_98:
        /*003c*/ 	.word	0x00000000
        /*0040*/ 	.short	0x000c
        /*0042*/ 	.short	0x0070
        /*0044*/ 	.byte	0x00, 0xf0, 0x21, 0x00


	//----- nvinfo : EIATTR_KPARAM_INFO
	.align		4
.L_99:
        /*0048*/ 	.byte	0x04, 0x17
        /*004a*/ 	.short	(.L_101 - .L_100)
.L_100:
        /*004c*/ 	.word	0x00000000
        /*0050*/ 	.short	0x000b
        /*0052*/ 	.short	0x0068
        /*0054*/ 	.byte	0x00, 0xf0, 0x21, 0x00


	//----- nvinfo : EIATTR_KPARAM_INFO
	.align		4
.L_101:
        /*0058*/ 	.byte	0x04, 0x17
        /*005a*/ 	.short	(.L_103 - .L_102)
.L_102:
        /*005c*/ 	.word	0x00000000
        /*0060*/ 	.short	0x000a
        /*0062*/ 	.short	0x0064
        /*0064*/ 	.byte	0x00, 0xf0, 0x11, 0x00


	//----- nvinfo : EIATTR_KPARAM_INFO
	.align		4
.L_103:
        /*0068*/ 	.byte	0x04, 0x17
        /*006a*/ 	.short	(.L_105 - .L_104)
.L_104:
        /*006c*/ 	.word	0x00000000
        /*0070*/ 	.short	0x0009
        /*0072*/ 	.short	0x0060
        /*0074*/ 	.byte	0x00, 0xf0, 0x11, 0x00


	//----- nvinfo : EIATTR_KPARAM_INFO
	.align		4
.L_105:
        /*0078*/ 	.byte	0x04, 0x17
        /*007a*/ 	.short	(.L_107 - .L_106)
.L_106:
        /*007c*/ 	.word	0x00000000
        /*0080*/ 	.short	0x0008
        /*0082*/ 	.short	0x0050
        /*0084*/ 	.byte	0x00, 0xf0, 0x41, 0x00


	//----- nvinfo : EIATTR_KPARAM_INFO
	.align		4
.L_107:
        /*0088*/ 	.byte	0x04, 0x17
        /*008a*/ 	.short	(.L_109 - .L_108)
.L_108:
        /*008c*/ 	.word	0x00000000
        /*0090*/ 	.short	0x0007
        /*0092*/ 	.short	0x0040
        /*0094*/ 	.byte	0x00, 0xf0, 0x41, 0x00


	//----- nvinfo : EIATTR_KPARAM_INFO
	.align		4
.L_109:
        /*0098*/ 	.byte	0x04, 0x17
        /*009a*/ 	.short	(.L_111 - .L_110)
.L_110:
        /*009c*/ 	.word	0x00000000
        /*00a0*/ 	.short	0x0006
        /*00a2*/ 	.short	0x003c
        /*00a4*/ 	.byte	0x00, 0xf0, 0x11, 0x00


	//----- nvinfo : EIATTR_KPARAM_INFO
	.align		4
.L_111:
        /*00a8*/ 	.byte	0x04, 0x17
        /*00aa*/ 	.short	(.L_113 - .L_112)
.L_112:
        /*00ac*/ 	.word	0x00000000
        /*00b0*/ 	.short	0x0005
        /*00b2*/ 	.short	0x0038
        /*00b4*/ 	.byte	0x00, 0xf0, 0x11, 0x00


	//----- nvinfo : EIATTR_KPARAM_INFO
	.align		4
.L_113:
        /*00b8*/ 	.byte	0x04, 0x17
        /*00ba*/ 	.short	(.L_115 - .L_114)
.L_114:
        /*00bc*/ 	.word	0x00000000
        /*00c0*/ 	.short	0x0004
        /*00c2*/ 	.short	0x0028
        /*00c4*/ 	.byte	0x00, 0xf0, 0x41, 0x00


	//----- nvinfo : EIATTR_KPARAM_INFO
	.align		4
.L_115:
        /*00c8*/ 	.byte	0x04, 0x17
        /*00ca*/ 	.short	(.L_117 - .L_116)
.L_116:
        /*00cc*/ 	.word	0x00000000
        /*00d0*/ 	.short	0x0003
        /*00d2*/ 	.short	0x0020
        /*00d4*/ 	.byte	0x00, 0xf0, 0x11, 0x00


	//----- nvinfo : EIATTR_KPARAM_INFO
	.align		4
.L_117:
        /*00d8*/ 	.byte	0x04, 0x17
        /*00da*/ 	.short	(.L_119 - .L_118)
.L_118:
        /*00dc*/ 	.word	0x00000000
        /*00e0*/ 	.short	0x0002
        /*00e2*/ 	.short	0x0010
        /*00e4*/ 	.byte	0x00, 0xf0, 0x41, 0x00


	//----- nvinfo : EIATTR_KPARAM_INFO
	.align		4
.L_119:
        /*00e8*/ 	.byte	0x04, 0x17
        /*00ea*/ 	.short	(.L_121 - .L_120)
.L_120:
        /*00ec*/ 	.word	0x00000000
        /*00f0*/ 	.short	0x0001
        /*00f2*/ 	.short	0x000c
        /*00f4*/ 	.byte	0x00, 0xf0, 0x11, 0x00


	//----- nvinfo : EIATTR_KPARAM_INFO
	.align		4
.L_121:
        /*00f8*/ 	.byte	0x04, 0x17
        /*00fa*/ 	.short	(.L_123 - .L_122)
.L_122:
        /*00fc*/ 	.word	0x00000000
        /*0100*/ 	.short	0x0000
        /*0102*/ 	.short	0x0000
        /*0104*/ 	.byte	0x00, 0xf0, 0x31, 0x00


	//----- nvinfo : EIATTR_MAXREG_COUNT
	.align		4
.L_123:
        /*0108*/ 	.byte	0x03, 0x1b
        /*010a*/ 	.short	0x00ff


	//----- nvinfo : EIATTR_ANNOTATIONS
	.align		4
        /*010c*/ 	.byte	0x04, 0x55
        /*010e*/ 	.short	(.L_125 - .L_124)


	//   ....[0]....
.L_124:
        /*0110*/ 	.word	0x00000001
        /*0114*/ 	.byte	0x40, 0x04, 0x00, 0x00, 0x01, 0x00, 0x00, 0x00, 0x90, 0x04, 0x00, 0x00, 0x01, 0x00, 0x00, 0x00
        /*0124*/ 	.byte	0x50, 0x06, 0x00, 0x00, 0x01, 0x00, 0x00, 0x00, 0xb0, 0x09, 0x00, 0x00, 0x01, 0x00, 0x00, 0x00
        /*0134*/ 	.byte	0xf0, 0x09, 0x00, 0x00, 0x01, 0x00, 0x00, 0x00, 0x30, 0x0a, 0x00, 0x00, 0x01, 0x00, 0x00, 0x00
        /*0144*/ 	.byte	0x50, 0x0a, 0x00, 0x00, 0x01, 0x00, 0x00, 0x00, 0x70, 0x0a, 0x00, 0x00, 0x01, 0x00, 0x00, 0x00
        /*0154*/ 	.byte	0xa0, 0x0a, 0x00, 0x00, 0x01, 0x00, 0x00, 0x00, 0xa0, 0x0c, 0x00, 0x00, 0x01, 0x00, 0x00, 0x00
        /*0164*/ 	.byte	0xb0, 0x0c, 0x00, 0x00, 0x01, 0x00, 0x00, 0x00, 0xc0, 0x0c, 0x00, 0x00, 0x01, 0x00, 0x00, 0x00
        /*0174*/ 	.byte	0x30, 0x5d, 0x00, 0x00, 0x01, 0x00, 0x00, 0x00, 0x40, 0x5d, 0x00, 0x00, 0x01, 0x00, 0x00, 0x00
        /*0184*/ 	.byte	0x60, 0x5d, 0x00, 0x00, 0x01, 0x00, 0x00, 0x00, 0x90, 0x5d, 0x00, 0x00, 0x01, 0x00, 0x00, 0x00
        /*0194*/ 	.byte	0xc0, 0x5d, 0x00, 0x00, 0x01, 0x00, 0x00, 0x00, 0x30, 0x5e, 0x00, 0x00


	//----- nvinfo : EIATTR_MERCURY_ISA_VERSION
	.align		4
.L_125:
        /*01a0*/ 	.byte	0x03, 0x5f
        /*01a2*/ 	.short	0x0000


	//----- nvinfo : EIATTR_EXIT_INSTR_OFFSETS
	.align		4
        /*01a4*/ 	.byte	0x04, 0x1c
        /*01a6*/ 	.short	(.L_127 - .L_126)


	//   ....[0]....
.L_126:
        /*01a8*/ 	.word	0x00000040


	//   ....[1]....
        /*01ac*/ 	.word	0x000099b0


	//----- nvinfo : EIATTR_CTAIDZ_USED
	.align		4
.L_127:
        /*01b0*/ 	.byte	0x01, 0x04
	.zero		2


	//----- nvinfo : EIATTR_CRS_STACK_SIZE
	.align		4
        /*01b4*/ 	.byte	0x04, 0x1e
        /*01b6*/ 	.short	(.L_129 - .L_128)
.L_128:
        /*01b8*/ 	.word	0x00000000
.L_129:


//--------------------- .nv.info._ZN7cutlass9reference6device6kernel11GemmComplexINS_12float_e4m3_tENS_6layout8RowMajorES4_NS5_11ColumnMajorENS_10bfloat16_tES6_ffS8_NS_16NumericConverterIS8_fLNS_15FloatRoundStyleE2EEENS_12multiply_addIfffEELi4ELi4EEEvNS_4gemm9GemmCoordET5_NS_9TensorRefIT_T0_EENS_16ComplexTransformENSH_IT1_T2_EESL_SG_NSH_IT3_T4_EENSH_IT7_SQ_EET6_illll --------------------------
	.section	.nv.info._ZN7cutlass9reference6device6kernel11GemmComplexINS_12float_e4m3_tENS_6layout8RowMajorES4_NS5_11ColumnMajorENS_10bfloat16_tES6_ffS8_NS_16NumericConverterIS8_fLNS_15FloatRoundStyleE2EEENS_12multiply_addIfffEELi4ELi4EEEvNS_4gemm9GemmCoordET5_NS_9TensorRefIT_T0_EENS_16ComplexTransformENSH_IT1_T2_EESL_SG_NSH_IT3_T4_EENSH_IT7_SQ_EET6_illll,"",@"SHT_CUDA_INFO"
	.sectionflags	@""
	.align	4


	//----- nvinfo : EIATTR_CUDA_API_VERSION
	.align		4
        /*0000*/ 	.byte	0x04, 0x37
        /*0002*/ 	.short	(.L_131 - .L_130)
.L_130:
        /*0004*/ 	.word	0x00000082


	//----- nvinfo : EIATTR_PARAM_CBANK
	.align		4
.L_131:
        /*0008*/ 	.byte	0x04, 0x0a
        /*000a*/ 	.short	(.L_133 - .L_132)
	.align		4
.L_132:
        /*000c*/ 	.word	index@(.nv.constant0._ZN7cutlass9reference6device6kernel11GemmComplexINS_12float_e4m3_tENS_6layout8RowMajorES4_NS5_11ColumnMajorENS_10bfloat16_tES6_ffS8_NS_16NumericConverterIS8_fLNS_15FloatRoundStyleE2EEENS_12multiply_addIfffEELi4ELi4EEEvNS_4gemm9GemmCoordET5_NS_9TensorRefIT_T0_EENS_16ComplexTransformENSH_IT1_T2_EESL_SG_NSH_IT3_T4_EENSH_IT7_SQ_EET6_illll)
        /*0010*/ 	.short	0x0160
        /*0012*/ 	.short	0x0088


	//----- nvinfo : EIATTR_CBANK_PARAM_SIZE
	.align		4
.L_133:
        /*0014*/ 	.byte	0x03, 0x19
        /*0016*/ 	.short	0x0088


	//----- nvinfo : EIATTR_KPARAM_INFO
	.align		4
        /*0018*/ 	.byte	0x04, 0x17
        /*001a*/ 	.short	(.L_135 - .L_134)
.L_134:
        /*001c*/ 	.word	0x00000000
        /*0020*/ 	.short	0x000e
        /*0022*/ 	.short	0x0080
        /*0024*/ 	.byte	0x00, 0xf0, 0x21, 0x00


	//----- nvinfo : EIATTR_KPARAM_INFO
	.align		4
.L_135:
        /*0028*/ 	.byte	0x04, 0x17
        /*002a*/ 	.short	(.L_137 - .L_136)
.L_136:
        /*002c*/ 	.word	0x00000000
        /*0030*/ 	.short	0x000d
        /*0032*/ 	.short	0x0078
        /*0034*/ 	.byte	0x00, 0xf0, 0x21, 0x00


	//----- nvinfo : EIATTR_KPARAM_INFO
	.align		4
.L_137:
        /*0038*/ 	.byte	0x04, 0x17
        /*003a*/ 	.short	(.L_139 - .L_138)
.L_138:
        /*003c*/ 	.word	0x00000000
        /*0040*/ 	.short	0x000c
        /*0042*/ 	.short	0x0070
        /*0044*/ 	.byte	0x00, 0xf0, 0x21, 0x00


	//----- nvinfo : EIATTR_KPARAM_INFO
	.align		4
.L_139:
        /*0048*/ 	.byte	0x04, 0x17
        /*004a*/ 	.short	(.L_141 - .L_140)
.L_140:
        /*004c*/ 	.word	0x00000000
        /*0050*/ 	.short	0x000b
        /*0052*/ 	.short	0x0068
        /*0054*/ 	.byte	0x00, 0xf0, 0x21, 0x00


	//----- nvinfo : EIATTR_KPARAM_INFO
	.align		4
.L_141:
        /*0058*/ 	.byte	0x04, 0x17
        /*005a*/ 	.short	(.L_143 - .L_142)
.L_142:
        /*005c*/ 	.word	0x00000000
        /*0060*/ 	.short	0x000a
        /*0062*/ 	.short	0x0064
        /*0064*/ 	.byte	0x00, 0xf0, 0x11, 0x00


	//----- nvinfo : EIATTR_KPARAM_INFO
	.align		4
.L_143:
        /*0068*/ 	.byte	0x04, 0x17
        /*006a*/ 	.short	(.L_145 - .L_144)
.L_144:
        /*006c*/ 	.word	0x00000000
        /*0070*/ 	.short	0x0009
        /*0072*/ 	.short	0x0060
        /*0074*/ 	.byte	0x00, 0xf0, 0x11, 0x00


	//----- nvinfo : EIATTR_KPARAM_INFO
	.align		4
.L_145:
        /*0078*/ 	.byte	0x04, 0x17
        /*007a*/ 	.short	(.L_147 - .L_146)
.L_146:
        /*007c*/ 	.word	0x00000000
        /*0080*/ 	.short	0x0008
        /*0082*/ 	.short	0x0050
        /*0084*/ 	.byte	0x00, 0xf0, 0x41, 0x00


	//----- nvinfo : EIATTR_KPARAM_INFO
	.align		4
.L_147:
        /*0088*/ 	.byte	0x04, 0x17
        /*008a*/ 	.short	(.L_149 - .L_148)
.L_148:
        /*008c*/ 	.word	0x00000000
        /*0090*/ 	.short	0x0007
        /*0092*/ 	.short	0x0040
        /*0094*/ 	.byte	0x00, 0xf0, 0x41, 0x00


	//----- nvinfo : EIATTR_KPARAM_INFO
	.align		4
.L_149:
        /*0098*/ 	.byte	0x04, 0x17
        /*009a*/ 	.short	(.L_151 - .L_150)
.L_150:
        /*009c*/ 	.word	0x00000000
        /*00a0*/ 	.short	0x0006
        /*00a2*/ 	.short	0x003c
        /*00a4*/ 	.byte	0x00, 0xf0, 0x11, 0x00


	//----- nvinfo : EIATTR_KPARAM_INFO
	.align		4
.L_151:
        /*00a8*/ 	.byte	0x04, 0x17
        /*00aa*/ 	.short	(.L_153 - .L_152)
.L_152:
        /*00ac*/ 	.word	0x00000000
        /*00b0*/ 	.short	0x0005
        /*00b2*/ 	.short	0x0038
        /*00b4*/ 	.byte	0x00, 0xf0, 0x11, 0x00


	//----- nvinfo : EIATTR_KPARAM_INFO
	.align		4
.L_153:
        /*00b8*/ 	.byte	0x04, 0x17
        /*00ba*/ 	.short	(.L_155 - .L_154)
.L_154:
        /*00bc*/ 	.word	0x00000000
        /*00c0*/ 	.short	0x0004
        /*00c2*/ 	.short	0x0028
        /*00c4*/ 	.byte	0x00, 0xf0, 0x41, 0x00


	//----- nvinfo : EIATTR_KPARAM_INFO
	.align		4
.L_155:
        /*00c8*/ 	.byte	0x04, 0x17
        /*00ca*/ 	.short	(.L_157 - .L_156)
.L_156:
        /*00cc*/ 	.word	0x00000000
        /*00d0*/ 	.short	0x0003
        /*00d2*/ 	.short	0x0020
        /*00d4*/ 	.byte	0x00, 0xf0, 0x11, 0x00


	//----- nvinfo : EIATTR_KPARAM_INFO
	.align		4
.L_157:
        /*00d8*/ 	.byte	0x04, 0x17
        /*00da*/ 	.short	(.L_159 - .L_158)
.L_158:
        /*00dc*/ 	.word	0x00000000
        /*00e0*/ 	.short	0x0002
        /*00e2*/ 	.short	0x0010
        /*00e4*/ 	.byte	0x00, 0xf0, 0x41, 0x00


	//----- nvinfo : EIATTR_KPARAM_INFO
	.align		4
.L_159:
        /*00e8*/ 	.byte	0x04, 0x17
        /*00ea*/ 	.short	(.L_161 - .L_160)
.L_160:
        /*00ec*/ 	.word	0x00000000
        /*00f0*/ 	.short	0x0001
        /*00f2*/ 	.short	0x000c
        /*00f4*/ 	.byte	0x00, 0xf0, 0x11, 0x00


	//----- nvinfo : EIATTR_KPARAM_INFO
	.align		4
.L_161:
        /*00f8*/ 	.byte	0x04, 0x17
        /*00fa*/ 	.short	(.L_163 - .L_162)
.L_162:
        /*00fc*/ 	.word	0x00000000
        /*0100*/ 	.short	0x0000
        /*0102*/ 	.short	0x0000
        /*0104*/ 	.byte	0x00, 0xf0, 0x31, 0x00


	//----- nvinfo : EIATTR_MAXREG_COUNT
	.align		4
.L_163:
        /*0108*/ 	.byte	0x03, 0x1b
        /*010a*/ 	.short	0x00ff


	//----- nvinfo : EIATTR_MERCURY_ISA_VERSION
	.align		4
        /*010c*/ 	.byte	0x03, 0x5f
        /*010e*/ 	.short	0x0000


	//----- nvinfo : EIATTR_EXIT_INSTR_OFFSETS
	.align		4
        /*0110*/ 	.byte	0x04, 0x1c
        /*0112*/ 	.short	(.L_165 - .L_164)


	//   ....[0]....
.L_164:
        /*0114*/ 	.word	0x000000e0


	//   ....[1]....
        /*0118*/ 	.word	0x00002f40


	//----- nvinfo : EIATTR_CTAIDZ_USED
	.align		4
.L_165:
        /*011c*/ 	.byte	0x01, 0x04
	.zero		2


	//----- nvinfo : EIATTR_CRS_STACK_SIZE
	.align		4
        /*0120*/ 	.byte	0x04, 0x1e
        /*0122*/ 	.short	(.L_167 - .L_166)
.L_166:
        /*0124*/ 	.word	0x00000000
.L_167:


//--------------------- .nv.info._ZN7cutlass9reference6device6kernel13TensorForEachINS1_6detail20TensorFillLinearFuncINS_10bfloat16_tENS_6layout18PackedVectorLayoutEEELi1ENS9_6ParamsEEEvNS_5CoordIXT0_EilEET1_ --------------------------
	.section	.nv.info._ZN7cutlass9reference6device6kernel13TensorForEachINS1_6detail20TensorFillLinearFuncINS_10bfloat16_tENS_6layout18PackedVectorLayoutEEELi1ENS9_6ParamsEEEvNS_5CoordIXT0_EilEET1_,"",@"SHT_CUDA_INFO"
	.sectionflags	@""
	.align	4


	//----- nvinfo : EIATTR_CUDA_API_VERSION
	.align		4
        /*0000*/ 	.byte	0x04, 0x37
        /*0002*/ 	.short	(.L_169 - .L_168)
.L_168:
        /*0004*/ 	.word	0x00000082


	//----- nvinfo : EIATTR_PARAM_CBANK
	.align		4
.L_169:
        /*0008*/ 	.byte	0x04, 0x0a
        /*000a*/ 	.short	(.L_171 - .L_170)
	.align		4
.L_170:
        /*000c*/ 	.word	index@(.nv.constant0._ZN7cutlass9reference6device6kernel13TensorForEachINS1_6detail20TensorFillLinearFuncINS_10bfloat16_tENS_6layout18PackedVectorLayoutEEELi1ENS9_6ParamsEEEvNS_5CoordIXT0_EilEET1_)
        /*0010*/ 	.short	0x0160
        /*0012*/ 	.short	0x0020


	//----- nvinfo : EIATTR_CBANK_PARAM_SIZE
	.align		4
.L_171:
        /*0014*/ 	.byte	0x03, 0x19
        /*0016*/ 	.short	0x0020


	//----- nvinfo : EIATTR_KPARAM_INFO
	.align		4
        /*0018*/ 	.byte	0x04, 0x17
        /*001a*/ 	.short	(.L_173 - .L_172)
.L_172:
        /*001c*/ 	.word	0x00000000
        /*0020*/ 	.short	0x0001
        /*0022*/ 	.short	0x0008
        /*0024*/ 	.byte	0x00, 0xf0, 0x61, 0x00


	//----- nvinfo : EIATTR_KPARAM_INFO
	.align		4
.L_173:
        /*0028*/ 	.byte	0x04, 0x17
        /*002a*/ 	.short	(.L_175 - .L_174)
.L_174:
        /*002c*/ 	.word	0x00000000
        /*0030*/ 	.short	0x0000
        /*0032*/ 	.short	0x0000
        /*0034*/ 	.byte	0x00, 0xf0, 0x11, 0x00


	//----- nvinfo : EIATTR_MAXREG_COUNT
	.align		4
.L_175:
        /*0038*/ 	.byte	0x03, 0x1b
        /*003a*/ 	.short	0x00ff


	//----- nvinfo : EIATTR_MERCURY_ISA_VERSION
	.align		4
        /*003c*/ 	.byte	0x03, 0x5f
        /*003e*/ 	.short	0x0000


	//----- nvinfo : EIATTR_EXIT_INSTR_OFFSETS
	.align		4
        /*0040*/ 	.byte	0x04, 0x1c
        /*0042*/ 	.short	(.L_177 - .L_176)


	//   ....[0]....
.L_176:
        /*0044*/ 	.word	0x00000090


	//   ....[1]....
        /*0048*/ 	.word	0x00000200


	//----- nvinfo : EIATTR_CRS_STACK_SIZE
	.align		4
.L_177:
        /*004c*/ 	.byte	0x04, 0x1e
        /*004e*/ 	.short	(.L_179 - .L_178)
.L_178:
        /*0050*/ 	.word	0x00000000
.L_179:


//--------------------- .nv.info._ZN7cutlass9reference6device6kernel12BlockForEachINS_10bfloat16_tENS1_6detail18RandomGaussianFuncIS4_EEEEvPT_mNT0_6ParamsE --------------------------
	.section	.nv.info._ZN7cutlass9reference6device6kernel12BlockForEachINS_10bfloat16_tENS1_6detail18RandomGaussianFuncIS4_EEEEvPT_mNT0_6ParamsE,"",@"SHT_CUDA_INFO"
	.sectionflags	@""
	.align	4


	//----- nvinfo : EIATTR_CUDA_API_VERSION
	.align		4
        /*0000*/ 	.byte	0x04, 0x37
        /*0002*/ 	.short	(.L_181 - .L_180)
.L_180:
        /*0004*/ 	.word	0x00000082


	//----- nvinfo : EIATTR_PARAM_CBANK
	.align		4
.L_181:
        /*0008*/ 	.byte	0x04, 0x0a
        /*000a*/ 	.short	(.L_183 - .L_182)
	.align		4
.L_182:
        /*000c*/ 	.word	index@(.nv.constant0._ZN7cutlass9reference6device6kernel12BlockForEachINS_10bfloat16_tENS1_6detail18RandomGaussianFuncIS4_EEEEvPT_mNT0_6ParamsE)
        /*0010*/ 	.short	0x0160
        /*0012*/ 	.short	0x0030


	//----- nvinfo : EIATTR_CBANK_PARAM_SIZE
	.align		4
.L_183:
        /*0014*/ 	.byte	0x03, 0x19
        /*0016*/ 	.short	0x0030


	//----- nvinfo : EIATTR_KPARAM_INFO
	.align		4
        /*0018*/ 	.byte	0x04, 0x17
        /*001a*/ 	.short	(.L_185 - .L_184)
.L_184:
        /*001c*/ 	.word	0x00000000
        /*0020*/ 	.short	0x0002
        /*0022*/ 	.short	0x0010
        /*0024*/ 	.byte	0x00, 0xf0, 0x81, 0x00


	//----- nvinfo : EIATTR_KPARAM_INFO
	.align		4
.L_185:
        /*0028*/ 	.byte	0x04, 0x17
        /*002a*/ 	.short	(.L_187 - .L_186)
.L_186:
        /*002c*/ 	.word	0x00000000
        /*0030*/ 	.short	0x0001
        /*0032*/ 	.short	0x0008
        /*0034*/ 	.byte	0x00, 0xf0, 0x21, 0x00


	//----- nvinfo : EIATTR_KPARAM_INFO
	.align		4
.L_187:
        /*0038*/ 	.byte	0x04, 0x17
        /*003a*/ 	.short	(.L_189 - .L_188)
.L_188:
        /*003c*/ 	.word	0x00000000
        /*0040*/ 	.short	0x0000
        /*0042*/ 	.short	0x0000
        /*0044*/ 	.byte	0x00, 0xf0, 0x21, 0x00


	//----- nvinfo : EIATTR_MAXREG_COUNT
	.align		4
.L_189:
        /*0048*/ 	.byte	0x03, 0x1b
        /*004a*/ 	.short	0x00ff


	//----- nvinfo : EIATTR_MERCURY_ISA_VERSION
	.align		4
        /*004c*/ 	.byte	0x03, 0x5f
        /*004e*/ 	.short	0x0000


	//----- nvinfo : EIATTR_EXIT_INSTR_OFFSETS
	.align		4
        /*0050*/ 	.byte	0x04, 0x1c
        /*0052*/ 	.short	(.L_191 - .L_190)


	//   ....[0]....
.L_190:
        /*0054*/ 	.word	0x00001290


	//   ....[1]....
        /*0058*/ 	.word	0x00001c50


	//----- nvinfo : EIATTR_CRS_STACK_SIZE
	.align		4
.L_191:
        /*005c*/ 	.byte	0x04, 0x1e
        /*005e*/ 	.short	(.L_193 - .L_192)
.L_192:
        /*0060*/ 	.word	0x00000000
.L_193:


//--------------------- .nv.info._ZN7cutlass9reference6device6kernel12BlockForEachINS_10bfloat16_tENS1_6detail17RandomUniformFuncIS4_EEEEvPT_mNT0_6ParamsE --------------------------
	.section	.nv.info._ZN7cutlass9reference6device6kernel12BlockForEachINS_10bfloat16_tENS1_6detail17RandomUniformFuncIS4_EEEEvPT_mNT0_6ParamsE,"",@"SHT_CUDA_INFO"
	.sectionflags	@""
	.align	4


	//----- nvinfo : EIATTR_CUDA_API_VERSION
	.align		4
        /*0000*/ 	.byte	0x04, 0x37
        /*0002*/ 	.short	(.L_195 - .L_194)
.L_194:
        /*0004*/ 	.word	0x00000082


	//----- nvinfo : EIATTR_PARAM_CBANK
	.align		4
.L_195:
        /*0008*/ 	.byte	0x04, 0x0a
        /*000a*/ 	.short	(.L_197 - .L_196)
	.align		4
.L_196:
        /*000c*/ 	.word	index@(.nv.constant0._ZN7cutlass9reference6device6kernel12BlockForEachINS_10bfloat16_tENS1_6detail17RandomUniformFuncIS4_EEEEvPT_mNT0_6ParamsE)
        /*0010*/ 	.short	0x0160
        /*0012*/ 	.short	0x0040


	//----- nvinfo : EIATTR_CBANK_PARAM_SIZE
	.align		4
.L_197:
        /*0014*/ 	.byte	0x03, 0x19
        /*0016*/ 	.short	0x0040


	//----- nvinfo : EIATTR_KPARAM_INFO
	.align		4
        /*0018*/ 	.byte	0x04, 0x17
        /*001a*/ 	.short	(.L_199 - .L_198)
.L_198:
        /*001c*/ 	.word	0x00000000
        /*0020*/ 	.short	0x0002
        /*0022*/ 	.short	0x0010
        /*0024*/ 	.byte	0x00, 0xf0, 0xc1, 0x00


	//----- nvinfo : EIATTR_KPARAM_INFO
	.align		4
.L_199:
        /*0028*/ 	.byte	0x04, 0x17
        /*002a*/ 	.short	(.L_201 - .L_200)
.L_200:
        /*002c*/ 	.word	0x00000000
        /*0030*/ 	.short	0x0001
        /*0032*/ 	.short	0x0008
        /*0034*/ 	.byte	0x00, 0xf0, 0x21, 0x00


	//----- nvinfo : EIATTR_KPARAM_INFO
	.align		4
.L_201:
        /*0038*/ 	.byte	0x04, 0x17
        /*003a*/ 	.short	(.L_203 - .L_202)
.L_202:
        /*003c*/ 	.word	0x00000000
        /*0040*/ 	.short	0x0000
        /*0042*/ 	.short	0x0000
        /*0044*/ 	.byte	0x00, 0xf0, 0x21, 0x00


	//----- nvinfo : EIATTR_MAXREG_COUNT
	.align		4
.L_203:
        /*0048*/ 	.byte	0x03, 0x1b
        /*004a*/ 	.short	0x00ff


	//----- nvinfo : EIATTR_MERCURY_ISA_VERSION
	.align		4
        /*004c*/ 	.byte	0x03, 0x5f
        /*004e*/ 	.short	0x0000


	//----- nvinfo : EIATTR_EXIT_INSTR_OFFSETS
	.align		4
        /*0050*/ 	.byte	0x04, 0x1c
        /*0052*/ 	.short	(.L_205 - .L_204)


	//   ....[0]....
.L_204:
        /*0054*/ 	.word	0x00001340


	//   ....[1]....
        /*0058*/ 	.word	0x00001bd0


	//----- nvinfo : EIATTR_CRS_STACK_SIZE
	.align		4
.L_205:
        /*005c*/ 	.byte	0x04, 0x1e
        /*005e*/ 	.short	(.L_207 - .L_206)
.L_206:
        /*0060*/ 	.word	0x00000000
.L_207:


//--------------------- .nv.info._ZN7cutlass9reference6device6kernel13TensorForEachINS1_6detail20TensorFillLinearFuncINS_12float_e4m3_tENS_6layout18PackedVectorLayoutEEELi1ENS9_6ParamsEEEvNS_5CoordIXT0_EilEET1_ --------------------------
	.section	.nv.info._ZN7cutlass9reference6device6kernel13TensorForEachINS1_6detail20TensorFillLinearFuncINS_12float_e4m3_tENS_6layout18PackedVectorLayoutEEELi1ENS9_6ParamsEEEvNS_5CoordIXT0_EilEET1_,"",@"SHT_CUDA_INFO"
	.sectionflags	@""
	.align	4


	//----- nvinfo : EIATTR_CUDA_API_VERSION
	.align		4
        /*0000*/ 	.byte	0x04, 0x37
        /*0002*/ 	.short	(.L_209 - .L_208)
.L_208:
        /*0004*/ 	.word	0x00000082


	//----- nvinfo : EIATTR_PARAM_CBANK
	.align		4
.L_209:
        /*0008*/ 	.byte	0x04, 0x0a
        /*000a*/ 	.short	(.L_211 - .L_210)
	.align		4
.L_210:
        /*000c*/ 	.word	index@(.nv.constant0._ZN7cutlass9reference6device6kernel13TensorForEachINS1_6detail20TensorFillLinearFuncINS_12float_e4m3_tENS_6layout18PackedVectorLayoutEEELi1ENS9_6ParamsEEEvNS_5CoordIXT0_EilEET1_)
        /*0010*/ 	.short	0x0160
        /*0012*/ 	.short	0x0020


	//----- nvinfo : EIATTR_CBANK_PARAM_SIZE
	.align		4
.L_211:
        /*0014*/ 	.byte	0x03, 0x19
        /*0016*/ 	.short	0x0020


	//----- nvinfo : EIATTR_KPARAM_INFO
	.align		4
        /*0018*/ 	.byte	0x04, 0x17
        /*001a*/ 	.short	(.L_213 - .L_212)
.L_212:
        /*001c*/ 	.word	0x00000000
        /*0020*/ 	.short	0x0001
        /*0022*/ 	.short	0x0008
        /*0024*/ 	.byte	0x00, 0xf0, 0x61, 0x00


	//----- nvinfo : EIATTR_KPARAM_INFO
	.align		4
.L_213:
        /*0028*/ 	.byte	0x04, 0x17
        /*002a*/ 	.short	(.L_215 - .L_214)
.L_214:
        /*002c*/ 	.word	0x00000000
        /*0030*/ 	.short	0x0000
        /*0032*/ 	.short	0x0000
        /*0034*/ 	.byte	0x00, 0xf0, 0x11, 0x00


	//----- nvinfo : EIATTR_MAXREG_COUNT
	.align		4
.L_215:
        /*0038*/ 	.byte	0x03, 0x1b
        /*003a*/ 	.short	0x00ff


	//----- nvinfo : EIATTR_MERCURY_ISA_VERSION
	.align		4
        /*003c*/ 	.byte	0x03, 0x5f
        /*003e*/ 	.short	0x0000


	//----- nvinfo : EIATTR_EXIT_INSTR_OFFSETS
	.align		4
        /*0040*/ 	.byte	0x04, 0x1c
        /*0042*/ 	.short	(.L_217 - .L_216)


	//   ....[0]....
.L_216:
        /*0044*/ 	.word	0x00000090


	//   ....[1]....
        /*0048*/ 	.word	0x00000210


	//----- nvinfo : EIATTR_CRS_STACK_SIZE
	.align		4
.L_217:
        /*004c*/ 	.byte	0x04, 0x1e
        /*004e*/ 	.short	(.L_219 - .L_218)
.L_218:
        /*0050*/ 	.word	0x00000000
.L_219:


//--------------------- .nv.info._ZN7cutlass9reference6device6kernel12BlockForEachINS_12float_e4m3_tENS1_6detail18RandomGaussianFuncIS4_EEEEvPT_mNT0_6ParamsE --------------------------
	.section	.nv.info._ZN7cutlass9reference6device6kernel12BlockForEachINS_12float_e4m3_tENS1_6detail18RandomGaussianFuncIS4_EEEEvPT_mNT0_6ParamsE,"",@"SHT_CUDA_INFO"
	.sectionflags	@""
	.align	4


	//----- nvinfo : EIATTR_CUDA_API_VERSION
	.align		4
        /*0000*/ 	.byte	0x04, 0x37
        /*0002*/ 	.short	(.L_221 - .L_220)
.L_220:
        /*0004*/ 	.word	0x00000082


	//----- nvinfo : EIATTR_PARAM_CBANK
	.align		4
.L_221:
        /*0008*/ 	.byte	0x04, 0x0a
        /*000a*/ 	.short	(.L_223 - .L_222)
	.align		4
.L_222:
        /*000c*/ 	.word	index@(.nv.constant0._ZN7cutlass9reference6device6kernel12BlockForEachINS_12float_e4m3_tENS1_6detail18RandomGaussianFuncIS4_EEEEvPT_mNT0_6ParamsE)
        /*0010*/ 	.short	0x0160
        /*0012*/ 	.short	0x0030


	//----- nvinfo : EIATTR_CBANK_PARAM_SIZE
	.align		4
.L_223:
        /*0014*/ 	.byte	0x03, 0x19
        /*0016*/ 	.short	0x0030


	//----- nvinfo : EIATTR_KPARAM_INFO
	.align		4
        /*0018*/ 	.byte	0x04, 0x17
        /*001a*/ 	.short	(.L_225 - .L_224)
.L_224:
        /*001c*/ 	.word	0x00000000
        /*0020*/ 	.short	0x0002
        /*0022*/ 	.short	0x0010
        /*0024*/ 	.byte	0x00, 0xf0, 0x81, 0x00


	//----- nvinfo : EIATTR_KPARAM_INFO
	.align		4
.L_225:
        /*0028*/ 	.byte	0x04, 0x17
        /*002a*/ 	.short	(.L_227 - .L_226)
.L_226:
        /*002c*/ 	.word	0x00000000
        /*0030*/ 	.short	0x0001
        /*0032*/ 	.short	0x0008
        /*0034*/ 	.byte	0x00, 0xf0, 0x21, 0x00


	//----- nvinfo : EIATTR_KPARAM_INFO
	.align		4
.L_227:
        /*0038*/ 	.byte	0x04, 0x17
        /*003a*/ 	.short	(.L_229 - .L_228)
.L_228:
        /*003c*/ 	.word	0x00000000
        /*0040*/ 	.short	0x0000
        /*0042*/ 	.short	0x0000
        /*0044*/ 	.byte	0x00, 0xf0, 0x21, 0x00


	//----- nvinfo : EIATTR_MAXREG_COUNT
	.align		4
.L_229:
        /*0048*/ 	.byte	0x03, 0x1b
        /*004a*/ 	.short	0x00ff


	//----- nvinfo : EIATTR_MERCURY_ISA_VERSION
	.align		4
        /*004c*/ 	.byte	0x03, 0x5f
        /*004e*/ 	.short	0x0000


	//----- nvinfo : EIATTR_EXIT_INSTR_OFFSETS
	.align		4
        /*0050*/ 	.byte	0x04, 0x1c
        /*0052*/ 	.short	(.L_231 - .L_230)


	//   ....[0]....
.L_230:
        /*0054*/ 	.word	0x00001290


	//   ....[1]....
        /*0058*/ 	.word	0x00001cd0


	//----- nvinfo : EIATTR_CRS_STACK_SIZE
	.align		4
.L_231:
        /*005c*/ 	.byte	0x04, 0x1e
        /*005e*/ 	.short	(.L_233 - .L_232)
.L_232:
        /*0060*/ 	.word	0x00000000
.L_233:


//--------------------- .nv.info._ZN7cutlass9reference6device6kernel12BlockForEachINS_12float_e4m3_tENS1_6detail17RandomUniformFuncIS4_EEEEvPT_mNT0_6ParamsE --------------------------
	.section	.nv.info._ZN7cutlass9reference6device6kernel12BlockForEachINS_12float_e4m3_tENS1_6detail17RandomUniformFuncIS4_EEEEvPT_mNT0_6ParamsE,"",@"SHT_CUDA_INFO"
	.sectionflags	@""
	.align	4


	//----- nvinfo : EIATTR_CUDA_API_VERSION
	.align		4
        /*0000*/ 	.byte	0x04, 0x37
        /*0002*/ 	.short	(.L_235 - .L_234)
.L_234:
        /*0004*/ 	.word	0x00000082


	//----- nvinfo : EIATTR_PARAM_CBANK
	.align		4
.L_235:
        /*0008*/ 	.byte	0x04, 0x0a
        /*000a*/ 	.short	(.L_237 - .L_236)
	.align		4
.L_236:
        /*000c*/ 	.word	index@(.nv.constant0._ZN7cutlass9reference6device6kernel12BlockForEachINS_12float_e4m3_tENS1_6detail17RandomUniformFuncIS4_EEEEvPT_mNT0_6ParamsE)
        /*0010*/ 	.short	0x0160
        /*0012*/ 	.short	0x0040


	//----- nvinfo : EIATTR_CBANK_PARAM_SIZE
	.align		4
.L_237:
        /*0014*/ 	.byte	0x03, 0x19
        /*0016*/ 	.short	0x0040


	//----- nvinfo : EIATTR_KPARAM_INFO
	.align		4
        /*0018*/ 	.byte	0x04, 0x17
        /*001a*/ 	.short	(.L_239 - .L_238)
.L_238:
        /*001c*/ 	.word	0x00000000
        /*0020*/ 	.short	0x0002
        /*0022*/ 	.short	0x0010
        /*0024*/ 	.byte	0x00, 0xf0, 0xc1, 0x00


	//----- nvinfo : EIATTR_KPARAM_INFO
	.align		4
.L_239:
        /*0028*/ 	.byte	0x04, 0x17
        /*002a*/ 	.short	(.L_241 - .L_240)
.L_240:
        /*002c*/ 	.word	0x00000000
        /*0030*/ 	.short	0x0001
        /*0032*/ 	.short	0x0008
        /*0034*/ 	.byte	0x00, 0xf0, 0x21, 0x00


	//----- nvinfo : EIATTR_KPARAM_INFO
	.align		4
.L_241:
        /*0038*/ 	.byte	0x04, 0x17
        /*003a*/ 	.short	(.L_243 - .L_242)
.L_242:
        /*003c*/ 	.word	0x00000000
        /*0040*/ 	.short	0x0000
        /*0042*/ 	.short	0x0000
        /*0044*/ 	.byte	0x00, 0xf0, 0x21, 0x00


	//----- nvinfo : EIATTR_MAXREG_COUNT
	.align		4
.L_243:
        /*0048*/ 	.byte	0x03, 0x1b
        /*004a*/ 	.short	0x00ff


	//----- nvinfo : EIATTR_MERCURY_ISA_VERSION
	.align		4
        /*004c*/ 	.byte	0x03, 0x5f
        /*004e*/ 	.short	0x0000


	//----- nvinfo : EIATTR_EXIT_INSTR_OFFSETS
	.align		4
        /*0050*/ 	.byte	0x04, 0x1c
        /*0052*/ 	.short	(.L_245 - .L_244)


	//   ....[0]....
.L_244:
        /*0054*/ 	.word	0x00001340


	//   ....[1]....
        /*0058*/ 	.word	0x00001c20


	//----- nvinfo : EIATTR_CRS_STACK_SIZE
	.align		4
.L_245:
        /*005c*/ 	.byte	0x04, 0x1e
        /*005e*/ 	.short	(.L_247 - .L_246)
.L_246:
        /*0060*/ 	.word	0x00000000
.L_247:


//--------------------- .nv.info._ZN7cutlass6KernelINS_4gemm6kernel24GemmGroupedPerGroupScaleINS1_11threadblock13MmaMultistageINS1_9GemmShapeILi64ELi128ELi64EEENS_9transform11threadblock28PredicatedTileAccessIteratorINS_11MatrixShapeILi64ELi64EEENS_12float_e4m3_tENS_6layout8RowMajorELi1ENS8_29PitchLinearWarpRakedThreadMapINS_16PitchLinearShapeILi64ELi64EEELi128ENSH_ILi4ELi8EEELi16EEENS_5ArrayISD_Li16ELb0EEELb0ENSE_9NoPermuteEEENS9_25RegularTileAccessIteratorISC_SD_NSE_37RowMajorTensorOpMultiplicandCrosswiseILi8ELi64EEELi0ESK_Li16EEELNS_4arch14CacheOperation4KindE1ENSA_INSB_ILi64ELi128EEESD_NSE_11ColumnMajorELi0ENSG_INSH_ILi64ELi128EEELi128ESJ_Li16EEESM_Lb0ESN_EENSP_ISW_SD_NSE_40ColumnMajorTensorOpMultiplicandCrosswiseILi8ELi64EEELi1ESZ_Li16EEELSV_1EfSF_NS4_9MmaPolicyINS1_4warp11MmaTensorOpINS6_ILi64ELi32ELi64EEESD_SR_SD_S12_fSF_NS15_17MmaTensorOpPolicyINST_3MmaINS6_ILi16ELi8ELi32EEELi32ESD_SF_SD_SX_fSF_NST_13OpMultiplyAddEEENSB_ILi1ELi1EEEEELi1ELb0EbEENSB_ILi0ELi0EEES1G_Li1EEELi4ELNS1_23SharedMemoryClearOptionE0EbEENS_8epilogue11threadblock8EpilogueIS7_S1F_Li1ENS1L_22PredicatedTileIteratorINS1L_26OutputTileOptimalThreadMapINS1L_15OutputTileShapeILi128ELi8ELi1ELi1ELi1EEENS1P_ILi1ELi8ELi1ELi1ELi8EEELi128ELi8ELi16EEENS_10bfloat16_tELb0ESN_Lb0EEENS1K_4warp24FragmentIteratorTensorOpIS17_S1A_fNSL_IfLi4ELb1EEESF_EENS1V_20TileIteratorTensorOpIS17_S1A_fSF_EENS1L_18SharedLoadIteratorINS1S_18CompactedThreadMapEfLi32EEENS1K_6thread17LinearCombinationIS1T_Li8EffLNS24_9ScaleType4KindE0ELNS_15FloatRoundStyleE2ES1T_EENSB_ILi0ELi8EEELi1ELi1EEENS4_37GemmBatchedIdentityThreadblockSwizzleELNS2_17GroupScheduleModeE1ELb0EEEEEvNT_6ParamsE --------------------------
	.section	.nv.info._ZN7cutlass6KernelINS_4gemm6kernel24GemmGroupedPerGroupScaleINS1_11threadblock13MmaMultistageINS1_9GemmShapeILi64ELi128ELi64EEENS_9transform11threadblock28PredicatedTileAccessIteratorINS_11MatrixShapeILi64ELi64EEENS_12float_e4m3_tENS_6layout8RowMajorELi1ENS8_29PitchLinearWarpRakedThreadMapINS_16PitchLinearShapeILi64ELi64EEELi128ENSH_ILi4ELi8EEELi16EEENS_5ArrayISD_Li16ELb0EEELb0ENSE_9NoPermuteEEENS9_25RegularTileAccessIteratorISC_SD_NSE_37RowMajorTensorOpMultiplicandCrosswiseILi8ELi64EEELi0ESK_Li16EEELNS_4arch14CacheOperation4KindE1ENSA_INSB_ILi64ELi128EEESD_NSE_11ColumnMajorELi0ENSG_INSH_ILi64ELi128EEELi128ESJ_Li16EEESM_Lb0ESN_EENSP_ISW_SD_NSE_40ColumnMajorTensorOpMultiplicandCrosswiseILi8ELi64EEELi1ESZ_Li16EEELSV_1EfSF_NS4_9MmaPolicyINS1_4warp11MmaTensorOpINS6_ILi64ELi32ELi64EEESD_SR_SD_S12_fSF_NS15_17MmaTensorOpPolicyINST_3MmaINS6_ILi16ELi8ELi32EEELi32ESD_SF_SD_SX_fSF_NST_13OpMultiplyAddEEENSB_ILi1ELi1EEEEELi1ELb0EbEENSB_ILi0ELi0EEES1G_Li1EEELi4ELNS1_23SharedMemoryClearOptionE0EbEENS_8epilogue11threadblock8EpilogueIS7_S1F_Li1ENS1L_22PredicatedTileIteratorINS1L_26OutputTileOptimalThreadMapINS1L_15OutputTileShapeILi128ELi8ELi1ELi1ELi1EEENS1P_ILi1ELi8ELi1ELi1ELi8EEELi128ELi8ELi16EEENS_10bfloat16_tELb0ESN_Lb0EEENS1K_4warp24FragmentIteratorTensorOpIS17_S1A_fNSL_IfLi4ELb1EEESF_EENS1V_20TileIteratorTensorOpIS17_S1A_fSF_EENS1L_18SharedLoadIteratorINS1S_18CompactedThreadMapEfLi32EEENS1K_6thread17LinearCombinationIS1T_Li8EffLNS24_9ScaleType4KindE0ELNS_15FloatRoundStyleE2ES1T_EENSB_ILi0ELi8EEELi1ELi1EEENS4_37GemmBatchedIdentityThreadblockSwizzleELNS2_17GroupScheduleModeE1ELb0EEEEEvNT_6ParamsE,"",@"SHT_CUDA_INFO"
	.sectionflags	@""
	.align	4


	//----- nvinfo : EIATTR_CUDA_API_VERSION
	.align		4
        /*0000*/ 	.byte	0x04, 0x37
        /*0002*/ 	.short	(.L_249 - .L_248)
.L_248:
        /*0004*/ 	.word	0x00000082


	//----- nvinfo : EIATTR_PARAM_CBANK
	.align		4
.L_249:
        /*0008*/ 	.byte	0x04, 0x0a
        /*000a*/ 	.short	(.L_251 - .L_250)
	.align		4
.L_250:
        /*000c*/ 	.word	index@(.nv.constant0._ZN7cutlass6KernelINS_4gemm6kernel24GemmGroupedPerGroupScaleINS1_11threadblock13MmaMultistageINS1_9GemmShapeILi64ELi128ELi64EEENS_9transform11threadblock28PredicatedTileAccessIteratorINS_11MatrixShapeILi64ELi64EEENS_12float_e4m3_tENS_6layout8RowMajorELi1ENS8_29PitchLinearWarpRakedThreadMapINS_16PitchLinearShapeILi64ELi64EEELi128ENSH_ILi4ELi8EEELi16EEENS_5ArrayISD_Li16ELb0EEELb0ENSE_9NoPermuteEEENS9_25RegularTileAccessIteratorISC_SD_NSE_37RowMajorTensorOpMultiplicandCrosswiseILi8ELi64EEELi0ESK_Li16EEELNS_4arch14CacheOperation4KindE1ENSA_INSB_ILi64ELi128EEESD_NSE_11ColumnMajorELi0ENSG_INSH_ILi64ELi128EEELi128ESJ_Li16EEESM_Lb0ESN_EENSP_ISW_SD_NSE_40ColumnMajorTensorOpMultiplicandCrosswiseILi8ELi64EEELi1ESZ_Li16EEELSV_1EfSF_NS4_9MmaPolicyINS1_4warp11MmaTensorOpINS6_ILi64ELi32ELi64EEESD_SR_SD_S12_fSF_NS15_17MmaTensorOpPolicyINST_3MmaINS6_ILi16ELi8ELi32EEELi32ESD_SF_SD_SX_fSF_NST_13OpMultiplyAddEEENSB_ILi1ELi1EEEEELi1ELb0EbEENSB_ILi0ELi0EEES1G_Li1EEELi4ELNS1_23SharedMemoryClearOptionE0EbEENS_8epilogue11threadblock8EpilogueIS7_S1F_Li1ENS1L_22PredicatedTileIteratorINS1L_26OutputTileOptimalThreadMapINS1L_15OutputTileShapeILi128ELi8ELi1ELi1ELi1EEENS1P_ILi1ELi8ELi1ELi1ELi8EEELi128ELi8ELi16EEENS_10bfloat16_tELb0ESN_Lb0EEENS1K_4warp24FragmentIteratorTensorOpIS17_S1A_fNSL_IfLi4ELb1EEESF_EENS1V_20TileIteratorTensorOpIS17_S1A_fSF_EENS1L_18SharedLoadIteratorINS1S_18CompactedThreadMapEfLi32EEENS1K_6thread17LinearCombinationIS1T_Li8EffLNS24_9ScaleType4KindE0ELNS_15FloatRoundStyleE2ES1T_EENSB_ILi0ELi8EEELi1ELi1EEENS4_37GemmBatchedIdentityThreadblockSwizzleELNS2_17GroupScheduleModeE1ELb0EEEEEvNT_6ParamsE)
        /*0010*/ 	.short	0x0160
        /*0012*/ 	.short	0x0090


	//----- nvinfo : EIATTR_CBANK_PARAM_SIZE
	.align		4
.L_251:
        /*0014*/ 	.byte	0x03, 0x19
        /*0016*/ 	.short	0x0090


	//----- nvinfo : EIATTR_KPARAM_INFO
	.align		4
        /*0018*/ 	.byte	0x04, 0x17
        /*001a*/ 	.short	(.L_253 - .L_252)
.L_252:
        /*001c*/ 	.word	0x00000000
        /*0020*/ 	.short	0x0000
        /*0022*/ 	.short	0x0000
        /*0024*/ 	.byte	0x00, 0xf0, 0x41, 0x02


	//----- nvinfo : EIATTR_MAXREG_COUNT
	.align		4
.L_253:
        /*0028*/ 	.byte	0x03, 0x1b
        /*002a*/ 	.short	0x00ff


	//----- nvinfo : EIATTR_NUM_BARRIERS
	.align		4
        /*002c*/ 	.byte	0x02, 0x4c
        /*002e*/ 	.byte	0x01
	.zero		1


	//----- nvinfo : EIATTR_MERCURY_ISA_VERSION
	.align		4
        /*0030*/ 	.byte	0x03, 0x5f
        /*0032*/ 	.short	0x0000


	//----- nvinfo : EIATTR_COOP_GROUP_MASK_REGIDS
	.align		4
        /*0034*/ 	.byte	0x04, 0x29
        /*0036*/ 	.short	(.L_255 - .L_254)


	//   ....[0]....
.L_254:
        /*0038*/ 	.word	0xffffffff


	//----- nvinfo : EIATTR_COOP_GROUP_INSTR_OFFSETS
	.align		4
.L_255:
        /*003c*/ 	.byte	0x04, 0x28
        /*003e*/ 	.short	(.L_257 - .L_256)


	//   ....[0]....
.L_256:
        /*0040*/ 	.word	0x00000fd0


	//----- nvinfo : EIATTR_EXIT_INSTR_OFFSETS
	.align		4
.L_257:
        /*0044*/ 	.byte	0x04, 0x1c
        /*0046*/ 	.short	(.L_259 - .L_258)


	//   ....[0]....
.L_258:
        /*0048*/ 	.word	0x00000270


	//   ....[1]....
        /*004c*/ 	.word	0x00005cb0


	//----- nvinfo : EIATTR_CRS_STACK_SIZE
	.align		4
.L_259:
        /*0050*/ 	.byte	0x04, 0x1e
        /*0052*/ 	.short	(.L_261 - .L_260)
.L_260:
        /*0054*/ 	.word	0x00000000
.L_261:


//--------------------- .nv.info._ZN7cutlass6KernelINS_4gemm6kernel24GemmGroupedPerGroupScaleINS1_11threadblock13MmaMultistageINS1_9GemmShapeILi64ELi128ELi64EEENS_9transform11threadblock28PredicatedTileAccessIteratorINS_11MatrixShapeILi64ELi64EEENS_12float_e4m3_tENS_6layout8RowMajorELi1ENS8_29PitchLinearWarpRakedThreadMapINS_16PitchLinearShapeILi64ELi64EEELi128ENSH_ILi4ELi8EEELi16EEENS_5ArrayISD_Li16ELb0EEELb0ENSE_9NoPermuteEEENS9_25RegularTileAccessIteratorISC_SD_NSE_37RowMajorTensorOpMultiplicandCrosswiseILi8ELi64EEELi0ESK_Li16EEELNS_4arch14CacheOperation4KindE1ENSA_INSB_ILi64ELi128EEESD_NSE_11ColumnMajorELi0ENSG_INSH_ILi64ELi128EEELi128ESJ_Li16EEESM_Lb0ESN_EENSP_ISW_SD_NSE_40ColumnMajorTensorOpMultiplicandCrosswiseILi8ELi64EEELi1ESZ_Li16EEELSV_1EfSF_NS4_9MmaPolicyINS1_4warp11MmaTensorOpINS6_ILi64ELi32ELi64EEESD_SR_SD_S12_fSF_NS15_17MmaTensorOpPolicyINST_3MmaINS6_ILi16ELi8ELi32EEELi32ESD_SF_SD_SX_fSF_NST_13OpMultiplyAddEEENSB_ILi1ELi1EEEEELi1ELb0EbEENSB_ILi0ELi0EEES1G_Li1EEELi4ELNS1_23SharedMemoryClearOptionE0EbEENS_8epilogue11threadblock8EpilogueIS7_S1F_Li1ENS1L_22PredicatedTileIteratorINS1L_26OutputTileOptimalThreadMapINS1L_15OutputTileShapeILi128ELi8ELi1ELi1ELi1EEENS1P_ILi1ELi8ELi1ELi1ELi8EEELi128ELi8ELi16EEENS_10bfloat16_tELb0ESN_Lb0EEENS1K_4warp24FragmentIteratorTensorOpIS17_S1A_fNSL_IfLi4ELb1EEESF_EENS1V_20TileIteratorTensorOpIS17_S1A_fSF_EENS1L_18SharedLoadIteratorINS1S_18CompactedThreadMapEfLi32EEENS1K_6thread17LinearCombinationIS1T_Li8EffLNS24_9ScaleType4KindE0ELNS_15FloatRoundStyleE2ES1T_EENSB_ILi0ELi8EEELi1ELi1EEENS4_37GemmBatchedIdentityThreadblockSwizzleELNS2_17GroupScheduleModeE0ELb0EEEEEvNT_6ParamsE --------------------------
	.section	.nv.info._ZN7cutlass6KernelINS_4gemm6kernel24GemmGroupedPerGroupScaleINS1_11threadblock13MmaMultistageINS1_9GemmShapeILi64ELi128ELi64EEENS_9transform11threadblock28PredicatedTileAccessIteratorINS_11MatrixShapeILi64ELi64EEENS_12float_e4m3_tENS_6layout8RowMajorELi1ENS8_29PitchLinearWarpRakedThreadMapINS_16PitchLinearShapeILi64ELi64EEELi128ENSH_ILi4ELi8EEELi16EEENS_5ArrayISD_Li16ELb0EEELb0ENSE_9NoPermuteEEENS9_25RegularTileAccessIteratorISC_SD_NSE_37RowMajorTensorOpMultiplicandCrosswiseILi8ELi64EEELi0ESK_Li16EEELNS_4arch14CacheOperation4KindE1ENSA_INSB_ILi64ELi128EEESD_NSE_11ColumnMajorELi0ENSG_INSH_ILi64ELi128EEELi128ESJ_Li16EEESM_Lb0ESN_EENSP_ISW_SD_NSE_40ColumnMajorTensorOpMultiplicandCrosswiseILi8ELi64EEELi1ESZ_Li16EEELSV_1EfSF_NS4_9MmaPolicyINS1_4warp11MmaTensorOpINS6_ILi64ELi32ELi64EEESD_SR_SD_S12_fSF_NS15_17MmaTensorOpPolicyINST_3MmaINS6_ILi16ELi8ELi32EEELi32ESD_SF_SD_SX_fSF_NST_13OpMultiplyAddEEENSB_ILi1ELi1EEEEELi1ELb0EbEENSB_ILi0ELi0EEES1G_Li1EEELi4ELNS1_23SharedMemoryClearOptionE0EbEENS_8epilogue11threadblock8EpilogueIS7_S1F_Li1ENS1L_22PredicatedTileIteratorINS1L_26OutputTileOptimalThreadMapINS1L_15OutputTileShapeILi128ELi8ELi1ELi1ELi1EEENS1P_ILi1ELi8ELi1ELi1ELi8EEELi128ELi8ELi16EEENS_10bfloat16_tELb0ESN_Lb0EEENS1K_4warp24FragmentIteratorTensorOpIS17_S1A_fNSL_IfLi4ELb1EEESF_EENS1V_20TileIteratorTensorOpIS17_S1A_fSF_EENS1L_18SharedLoadIteratorINS1S_18CompactedThreadMapEfLi32EEENS1K_6thread17LinearCombinationIS1T_Li8EffLNS24_9ScaleType4KindE0ELNS_15FloatRoundStyleE2ES1T_EENSB_ILi0ELi8EEELi1ELi1EEENS4_37GemmBatchedIdentityThreadblockSwizzleELNS2_17GroupScheduleModeE0ELb0EEEEEvNT_6ParamsE,"",@"SHT_CUDA_INFO"
	.sectionflags	@""
	.align	4


	//----- nvinfo : EIATTR_CUDA_API_VERSION
	.align		4
        /*0000*/ 	.byte	0x04, 0x37
        /*0002*/ 	.short	(.L_263 - .L_262)
.L_262:
        /*0004*/ 	.word	0x00000082


	//----- nvinfo : EIATTR_PARAM_CBANK
	.align		4
.L_263:
        /*0008*/ 	.byte	0x04, 0x0a
        /*000a*/ 	.short	(.L_265 - .L_264)
	.align		4
.L_264:
        /*000c*/ 	.word	index@(.nv.constant0._ZN7cutlass6KernelINS_4gemm6kernel24GemmGroupedPerGroupScaleINS1_11threadblock13MmaMultistageINS1_9GemmShapeILi64ELi128ELi64EEENS_9transform11threadblock28PredicatedTileAccessIteratorINS_11MatrixShapeILi64ELi64EEENS_12float_e4m3_tENS_6layout8RowMajorELi1ENS8_29PitchLinearWarpRakedThreadMapINS_16PitchLinearShapeILi64ELi64EEELi128ENSH_ILi4ELi8EEELi16EEENS_5ArrayISD_Li16ELb0EEELb0ENSE_9NoPermuteEEENS9_25RegularTileAccessIteratorISC_SD_NSE_37RowMajorTensorOpMultiplicandCrosswiseILi8ELi64EEELi0ESK_Li16EEELNS_4arch14CacheOperation4KindE1ENSA_INSB_ILi64ELi128EEESD_NSE_11ColumnMajorELi0ENSG_INSH_ILi64ELi128EEELi128ESJ_Li16EEESM_Lb0ESN_EENSP_ISW_SD_NSE_40ColumnMajorTensorOpMultiplicandCrosswiseILi8ELi64EEELi1ESZ_Li16EEELSV_1EfSF_NS4_9MmaPolicyINS1_4warp11MmaTensorOpINS6_ILi64ELi32ELi64EEESD_SR_SD_S12_fSF_NS15_17MmaTensorOpPolicyINST_3MmaINS6_ILi16ELi8ELi32EEELi32ESD_SF_SD_SX_fSF_NST_13OpMultiplyAddEEENSB_ILi1ELi1EEEEELi1ELb0EbEENSB_ILi0ELi0EEES1G_Li1EEELi4ELNS1_23SharedMemoryClearOptionE0EbEENS_8epilogue11threadblock8EpilogueIS7_S1F_Li1ENS1L_22PredicatedTileIteratorINS1L_26OutputTileOptimalThreadMapINS1L_15OutputTileShapeILi128ELi8ELi1ELi1ELi1EEENS1P_ILi1ELi8ELi1ELi1ELi8EEELi128ELi8ELi16EEENS_10bfloat16_tELb0ESN_Lb0EEENS1K_4warp24FragmentIteratorTensorOpIS17_S1A_fNSL_IfLi4ELb1EEESF_EENS1V_20TileIteratorTensorOpIS17_S1A_fSF_EENS1L_18SharedLoadIteratorINS1S_18CompactedThreadMapEfLi32EEENS1K_6thread17LinearCombinationIS1T_Li8EffLNS24_9ScaleType4KindE0ELNS_15FloatRoundStyleE2ES1T_EENSB_ILi0ELi8EEELi1ELi1EEENS4_37GemmBatchedIdentityThreadblockSwizzleELNS2_17GroupScheduleModeE0ELb0EEEEEvNT_6ParamsE)
        /*0010*/ 	.short	0x0160
        /*0012*/ 	.short	0x0090


	//----- nvinfo : EIATTR_CBANK_PARAM_SIZE
	.align		4
.L_265:
        /*0014*/ 	.byte	0x03, 0x19
        /*0016*/ 	.short	0x0090


	//----- nvinfo : EIATTR_KPARAM_INFO
	.align		4
        /*0018*/ 	.byte	0x04, 0x17
        /*001a*/ 	.short	(.L_267 - .L_266)
.L_266:
        /*001c*/ 	.word	0x00000000
        /*0020*/ 	.short	0x0000
        /*0022*/ 	.short	0x0000
        /*0024*/ 	.byte	0x00, 0xf0, 0x41, 0x02


	//----- nvinfo : EIATTR_MAXREG_COUNT
	.align		4
.L_267:
        /*0028*/ 	.byte	0x03, 0x1b
        /*002a*/ 	.short	0x00ff


	//----- nvinfo : EIATTR_NUM_BARRIERS
	.align		4
        /*002c*/ 	.byte	0x02, 0x4c
        /*002e*/ 	.byte	0x01
	.zero		1


	//----- nvinfo : EIATTR_MERCURY_ISA_VERSION
	.align		4
        /*0030*/ 	.byte	0x03, 0x5f
        /*0032*/ 	.short	0x0000


	//----- nvinfo : EIATTR_COOP_GROUP_MASK_REGIDS
	.align		4
        /*0034*/ 	.byte	0x04, 0x29
        /*0036*/ 	.short	(.L_269 - .L_268)


	//   ....[0]....
.L_268:
        /*0038*/ 	.word	0xffffffff


	//   ....[1]....
        /*003c*/ 	.word	0xffffffff


	//   ....[2]....
        /*0040*/ 	.word	0xffffffff


	//   ....[3]....
        /*0044*/ 	.word	0xffffffff


	//   ....[4]....
        /*0048*/ 	.word	0xffffffff


	//   ....[5]....
        /*004c*/ 	.word	0xffffffff


	//   ....[6]....
        /*0050*/ 	.word	0xffffffff


	//   ....[7]....
        /*0054*/ 	.word	0xffffffff


	//   ....[8]....
        /*0058*/ 	.word	0xffffffff


	//   ....[9]....
        /*005c*/ 	.word	0xffffffff


	//   ....[10]....
        /*0060*/ 	.word	0xffffffff


	//   ....[11]....
        /*0064*/ 	.word	0xffffffff


	//   ....[12]....
        /*0068*/ 	.word	0xffffffff


	//   ....[13]....
        /*006c*/ 	.word	0xffffffff


	//   ....[14]....
        /*0070*/ 	.word	0xffffffff


	//   ....[15]....
        /*0074*/ 	.word	0xffffffff


	//   ....[16]....
        /*0078*/ 	.word	0xffffffff


	//   ....[17]....
        /*007c*/ 	.word	0xffffffff


	//   ....[18]....
        /*0080*/ 	.word	0xffffffff


	//   ....[19]....
        /*0084*/ 	.word	0xffffffff


	//   ....[20]....
        /*0088*/ 	.word	0xffffffff


	//   ....[21]....
        /*008c*/ 	.word	0xffffffff


	//----- nvinfo : EIATTR_COOP_GROUP_INSTR_OFFSETS
	.align		4
.L_269:
        /*0090*/ 	.byte	0x04, 0x28
        /*0092*/ 	.short	(.L_271 - .L_270)


	//   ....[0]....
.L_270:
        /*0094*/ 	.word	0x00000730


	//   ....[1]....
        /*0098*/ 	.word	0x00000790


	//   ....[2]....
        /*009c*/ 	.word	0x000009c0


	//   ....[3]....
        /*00a0*/ 	.word	0x00000a00


	//   ....[4]....
        /*00a4*/ 	.word	0x00000a30


	//   ....[5]....
        /*00a8*/ 	.word	0x00000a60


	//   ....[6]....
        /*00ac*/ 	.word	0x00000a90


	//   ....[7]....
        /*00b0*/ 	.word	0x00000ac0


	//   ....[8]....
        /*00b4*/ 	.word	0x00000b30


	//   ....[9]....
        /*00b8*/ 	.word	0x00000bb0


	//   ....[10]....
        /*00bc*/ 	.word	0x00001200


	//   ....[11]....
        /*00c0*/ 	.word	0x00005f10


	//   ....[12]....
        /*00c4*/ 	.word	0x00005f60


	//   ....[13]....
        /*00c8*/ 	.word	0x00005fa0


	//   ....[14]....
        /*00cc*/ 	.word	0x00005fe0


	//   ....[15]....
        /*00d0*/ 	.word	0x00006030


	//   ....[16]....
        /*00d4*/ 	.word	0x00006080


	//   ....[17]....
        /*00d8*/ 	.word	0x000060d0


	//   ....[18]....
        /*00dc*/ 	.word	0x00006120


	//   ....[19]....
        /*00e0*/ 	.word	0x00006160


	//   ....[20]....
        /*00e4*/ 	.word	0x000061a0


	//   ....[21]....
        /*00e8*/ 	.word	0x000061f0


	//----- nvinfo : EIATTR_EXIT_INSTR_OFFSETS
	.align		4
.L_271:
        /*00ec*/ 	.byte	0x04, 0x1c
        /*00ee*/ 	.short	(.L_273 - .L_272)


	//   ....[0]....
.L_272:
        /*00f0*/ 	.word	0x00000be0


	//----- nvinfo : EIATTR_CRS_STACK_SIZE
	.align		4
.L_273:
        /*00f4*/ 	.byte	0x04, 0x1e
        /*00f6*/ 	.short	(.L_275 - .L_274)
.L_274:
        /*00f8*/ 	.word	0x00000000
.L_275:


//--------------------- .nv.callgraph             --------------------------
	.section	.nv.callgraph,"",@"SHT_CUDA_CALLGRAPH"
	.align	4
	.sectionentsize	8
	.align		4
        /*0000*/ 	.word	0x00000000
	.align		4
        /*0004*/ 	.word	0xffffffff
	.align		4
        /*0008*/ 	.word	0x00000000
	.align		4
        /*000c*/ 	.word	0xfffffffe
	.align		4
        /*0010*/ 	.word	0x00000000
	.align		4
        /*0014*/ 	.word	0xfffffffd
	.align		4
        /*0018*/ 	.word	0x00000000
	.align		4
        /*001c*/ 	.word	0xfffffffc


//--------------------- .nv.rel.action            --------------------------
	.section	.nv.rel.action,"",@"SHT_CUDA_RELOCINFO"
	.align	8
	.sectionentsize	8
        /*0000*/ 	.byte	0x73, 0x00, 0x00, 0x00, 0x00, 0x00, 0x00, 0x00, 0x00, 0x00, 0x00, 0x11, 0x25, 0x00, 0x05, 0x36


//--------------------- .nv.constant4             --------------------------
	.section	.nv.constant4,"a",@progbits
	.align	8
	.align		8
.nv.constant4:
        /*0000*/ 	.dword	precalc_xorwow_matrix
	.align		8
        /*0008*/ 	.dword	precalc_xorwow_offset_matrix
	.align		8
        /*0010*/ 	.dword	mrg32k3aM1
	.align		8
        /*0018*/ 	.dword	mrg32k3aM2
	.align		8
        /*0020*/ 	.dword	mrg32k3aM1SubSeq
	.align		8
        /*0028*/ 	.dword	mrg32k3aM2SubSeq
	.align		8
        /*0030*/ 	.dword	mrg32k3aM1Seq
	.align		8
        /*0038*/ 	.dword	mrg32k3aM2Seq
	.align		8
        /*0040*/ 	.dword	_ZN30_INTERNAL_607a496f_4_k_cu_main4cuda3std3__45__cpo5beginE
	.align		8
        /*0048*/ 	.dword	_ZN30_INTERNAL_607a496f_4_k_cu_main4cuda3std3__45__cpo3endE
	.align		8
        /*0050*/ 	.dword	_ZN30_INTERNAL_607a496f_4_k_cu_main4cuda3std3__45__cpo6cbeginE
	.align		8
        /*0058*/ 	.dword	_ZN30_INTERNAL_607a496f_4_k_cu_main4cuda3std3__45__cpo4cendE
	.align		8
        /*0060*/ 	.dword	_ZN30_INTERNAL_607a496f_4_k_cu_main4cuda3std3__432_GLOBAL__N__607a496f_4_k_cu_main6ignoreE
	.align		8
        /*0068*/ 	.dword	_ZN30_INTERNAL_607a496f_4_k_cu_main4cuda3std3__419piecewise_constructE
	.align		8
        /*0070*/ 	.dword	_ZN30_INTERNAL_607a496f_4_k_cu_main4cuda3std3__48in_placeE
	.align		8
        /*0078*/ 	.dword	_ZN30_INTERNAL_607a496f_4_k_cu_main4cuda3std6ranges3__45__cpo4swapE
	.align		8
        /*0080*/ 	.dword	_ZN30_INTERNAL_607a496f_4_k_cu_main4cuda3std6ranges3__45__cpo9iter_moveE
	.align		8
        /*0088*/ 	.dword	_ZN30_INTERNAL_607a496f_4_k_cu_main4cute7productE
	.align		8
        /*0090*/ 	.dword	_ZN30_INTERNAL_607a496f_4_k_cu_main4cute1_E


//--------------------- .nv.constant3             --------------------------
	.section	.nv.constant3,"a",@progbits
	.align	8
.nv.constant3:
	.type		__cr_lgamma_table,@object
	.size		__cr_lgamma_table,(.L_8 - __cr_lgamma_table)
__cr_lgamma_table:
        /*0000*/ 	.byte	0x00, 0x00, 0x00, 0x00, 0x00, 0x00, 0x00, 0x00, 0x00, 0x00, 0x00, 0x00, 0x00, 0x00, 0x00, 0x00
        /*0010*/ 	.byte	0xef, 0x39, 0xfa, 0xfe, 0x42, 0x2e, 0xe6, 0x3f, 0x02, 0x20, 0x2a, 0xfa, 0x0b, 0xab, 0xfc, 0x3f
        /*0020*/ 	.byte	0xf9, 0x2c, 0x92, 0x7c, 0xa7, 0x6c, 0x09, 0x40, 0xc9, 0x79, 0x44, 0x3c, 0x64, 0x26, 0x13, 0x40
        /*0030*/ 	.byte	0xca, 0x01, 0xcf, 0x3a, 0x27, 0x51, 0x1a, 0x40, 0x30, 0xcc, 0x2d, 0xf3, 0xe1, 0x0c, 0x21, 0x40
        /*0040*/ 	.byte	0x0d, 0xb7, 0xfc, 0x82, 0x8e, 0x35, 0x25, 0x40
.L_8:


//--------------------- .nv.constant0._ZN7cutlass9reference6device6kernel11GemmComplexINS_12float_e4m3_tENS_6layout8RowMajorES4_NS5_11ColumnMajorENS_10bfloat16_tES6_ffS8_NS_16NumericConverterIS8_fLNS_15FloatRoundStyleE2EEENS_12multiply_addIfffEELi4ELi16EEEvNS_4gemm9GemmCoordET5_NS_9TensorRefIT_T0_EENS_16ComplexTransformENSH_IT1_T2_EESL_SG_NSH_IT3_T4_EENSH_IT7_SQ_EET6_illll --------------------------
	.section	.nv.constant0._ZN7cutlass9reference6device6kernel11GemmComplexINS_12float_e4m3_tENS_6layout8RowMajorES4_NS5_11ColumnMajorENS_10bfloat16_tES6_ffS8_NS_16NumericConverterIS8_fLNS_15FloatRoundStyleE2EEENS_12multiply_addIfffEELi4ELi16EEEvNS_4gemm9GemmCoordET5_NS_9TensorRefIT_T0_EENS_16ComplexTransformENSH_IT1_T2_EESL_SG_NSH_IT3_T4_EENSH_IT7_SQ_EET6_illll,"a",@progbits
	.sectionflags	@""
	.align	4
.nv.constant0._ZN7cutlass9reference6device6kernel11GemmComplexINS_12float_e4m3_tENS_6layout8RowMajorES4_NS5_11ColumnMajorENS_10bfloat16_tES6_ffS8_NS_16NumericConverterIS8_fLNS_15FloatRoundStyleE2EEENS_12multiply_addIfffEELi4ELi16EEEvNS_4gemm9GemmCoordET5_NS_9TensorRefIT_T0_EENS_16ComplexTransformENSH_IT1_T2_EESL_SG_NSH_IT3_T4_EENSH_IT7_SQ_EET6_illll:
	.zero		488


//--------------------- .nv.constant0._ZN7cutlass9reference6device6kernel11GemmComplexINS_12float_e4m3_tENS_6layout8RowMajorES4_NS5_11ColumnMajorENS_10bfloat16_tES6_ffS8_NS_16NumericConverterIS8_fLNS_15FloatRoundStyleE2EEENS_12multiply_addIfffEELi4ELi4EEEvNS_4gemm9GemmCoordET5_NS_9TensorRefIT_T0_EENS_16ComplexTransformENSH_IT1_T2_EESL_SG_NSH_IT3_T4_EENSH_IT7_SQ_EET6_illll --------------------------
	.section	.nv.constant0._ZN7cutlass9reference6device6kernel11GemmComplexINS_12float_e4m3_tENS_6layout8RowMajorES4_NS5_11ColumnMajorENS_10bfloat16_tES6_ffS8_NS_16NumericConverterIS8_fLNS_15FloatRoundStyleE2EEENS_12multiply_addIfffEELi4ELi4EEEvNS_4gemm9GemmCoordET5_NS_9TensorRefIT_T0_EENS_16ComplexTransformENSH_IT1_T2_EESL_SG_NSH_IT3_T4_EENSH_IT7_SQ_EET6_illll,"a",@progbits
	.sectionflags	@""
	.align	4
.nv.constant0._ZN7cutlass9reference6device6kernel11GemmComplexINS_12float_e4m3_tENS_6layout8RowMajorES4_NS5_11ColumnMajorENS_10bfloat16_tES6_ffS8_NS_16NumericConverterIS8_fLNS_15FloatRoundStyleE2EEENS_12multiply_addIfffEELi4ELi4EEEvNS_4gemm9GemmCoordET5_NS_9TensorRefIT_T0_EENS_16ComplexTransformENSH_IT1_T2_EESL_SG_NSH_IT3_T4_EENSH_IT7_SQ_EET6_illll:
	.zero		488


//--------------------- .nv.constant0._ZN7cutlass9reference6device6kernel13TensorForEachINS1_6detail20TensorFillLinearFuncINS_10bfloat16_tENS_6layout18PackedVectorLayoutEEELi1ENS9_6ParamsEEEvNS_5CoordIXT0_EilEET1_ --------------------------
	.section	.nv.constant0._ZN7cutlass9reference6device6kernel13TensorForEachINS1_6detail20TensorFillLinearFuncINS_10bfloat16_tENS_6layout18PackedVectorLayoutEEELi1ENS9_6ParamsEEEvNS_5CoordIXT0_EilEET1_,"a",@progbits
	.sectionflags	@""
	.align	4
.nv.constant0._ZN7cutlass9reference6device6kernel13TensorForEachINS1_6detail20TensorFillLinearFuncINS_10bfloat16_tENS_6layout18PackedVectorLayoutEEELi1ENS9_6ParamsEEEvNS_5CoordIXT0_EilEET1_:
	.zero		384


//--------------------- .nv.constant0._ZN7cutlass9reference6device6kernel12BlockForEachINS_10bfloat16_tENS1_6detail18RandomGaussianFuncIS4_EEEEvPT_mNT0_6ParamsE --------------------------
	.section	.nv.constant0._ZN7cutlass9reference6device6kernel12BlockForEachINS_10bfloat16_tENS1_6detail18RandomGaussianFuncIS4_EEEEvPT_mNT0_6ParamsE,"a",@progbits
	.sectionflags	@""
	.align	4
.nv.constant0._ZN7cutlass9reference6device6kernel12BlockForEachINS_10bfloat16_tENS1_6detail18RandomGaussianFuncIS4_EEEEvPT_mNT0_6ParamsE:
	.zero		400


//--------------------- .nv.constant0._ZN7cutlass9reference6device6kernel12BlockForEachINS_10bfloat16_tENS1_6detail17RandomUniformFuncIS4_EEEEvPT_mNT0_6ParamsE --------------------------
	.section	.nv.constant0._ZN7cutlass9reference6device6kernel12BlockForEachINS_10bfloat16_tENS1_6detail17RandomUniformFuncIS4_EEEEvPT_mNT0_6ParamsE,"a",@progbits
	.sectionflags	@""
	.align	4
.nv.constant0._ZN7cutlass9reference6device6kernel12BlockForEachINS_10bfloat16_tENS1_6detail17RandomUniformFuncIS4_EEEEvPT_mNT0_6ParamsE:
	.zero		416


//--------------------- .nv.constant0._ZN7cutlass9reference6device6kernel13TensorForEachINS1_6detail20TensorFillLinearFuncINS_12float_e4m3_tENS_6layout18PackedVectorLayoutEEELi1ENS9_6ParamsEEEvNS_5CoordIXT0_EilEET1_ --------------------------
	.section	.nv.constant0._ZN7cutlass9reference6device6kernel13TensorForEachINS1_6detail20TensorFillLinearFuncINS_12float_e4m3_tENS_6layout18PackedVectorLayoutEEELi1ENS9_6ParamsEEEvNS_5CoordIXT0_EilEET1_,"a",@progbits
	.sectionflags	@""
	.align	4
.nv.constant0._ZN7cutlass9reference6device6kernel13TensorForEachINS1_6detail20TensorFillLinearFuncINS_12float_e4m3_tENS_6layout18PackedVectorLayoutEEELi1ENS9_6ParamsEEEvNS_5CoordIXT0_EilEET1_:
	.zero		384


//--------------------- .nv.constant0._ZN7cutlass9reference6device6kernel12BlockForEachINS_12float_e4m3_tENS1_6detail18RandomGaussianFuncIS4_EEEEvPT_mNT0_6ParamsE --------------------------
	.section	.nv.constant0._ZN7cutlass9reference6device6kernel12BlockForEachINS_12float_e4m3_tENS1_6detail18RandomGaussianFuncIS4_EEEEvPT_mNT0_6ParamsE,"a",@progbits
	.sectionflags	@""
	.align	4
.nv.constant0._ZN7cutlass9reference6device6kernel12BlockForEachINS_12float_e4m3_tENS1_6detail18RandomGaussianFuncIS4_EEEEvPT_mNT0_6ParamsE:
	.zero		400


//--------------------- .nv.constant0._ZN7cutlass9reference6device6kernel12BlockForEachINS_12float_e4m3_tENS1_6detail17RandomUniformFuncIS4_EEEEvPT_mNT0_6ParamsE --------------------------
	.section	.nv.constant0._ZN7cutlass9reference6device6kernel12BlockForEachINS_12float_e4m3_tENS1_6detail17RandomUniformFuncIS4_EEEEvPT_mNT0_6ParamsE,"a",@progbits
	.sectionflags	@""
	.align	4
.nv.constant0._ZN7cutlass9reference6device6kernel12BlockForEachINS_12float_e4m3_tENS1_6detail17RandomUniformFuncIS4_EEEEvPT_mNT0_6ParamsE:
	.zero		416


//--------------------- .nv.constant0._ZN7cutlass6KernelINS_4gemm6kernel24GemmGroupedPerGroupScaleINS1_11threadblock13MmaMultistageINS1_9GemmShapeILi64ELi128ELi64EEENS_9transform11threadblock28PredicatedTileAccessIteratorINS_11MatrixShapeILi64ELi64EEENS_12float_e4m3_tENS_6layout8RowMajorELi1ENS8_29PitchLinearWarpRakedThreadMapINS_16PitchLinearShapeILi64ELi64EEELi128ENSH_ILi4ELi8EEELi16EEENS_5ArrayISD_Li16ELb0EEELb0ENSE_9NoPermuteEEENS9_25RegularTileAccessIteratorISC_SD_NSE_37RowMajorTensorOpMultiplicandCrosswiseILi8ELi64EEELi0ESK_Li16EEELNS_4arch14CacheOperation4KindE1ENSA_INSB_ILi64ELi128EEESD_NSE_11ColumnMajorELi0ENSG_INSH_ILi64ELi128EEELi128ESJ_Li16EEESM_Lb0ESN_EENSP_ISW_SD_NSE_40ColumnMajorTensorOpMultiplicandCrosswiseILi8ELi64EEELi1ESZ_Li16EEELSV_1EfSF_NS4_9MmaPolicyINS1_4warp11MmaTensorOpINS6_ILi64ELi32ELi64EEESD_SR_SD_S12_fSF_NS15_17MmaTensorOpPolicyINST_3MmaINS6_ILi16ELi8ELi32EEELi32ESD_SF_SD_SX_fSF_NST_13OpMultiplyAddEEENSB_ILi1ELi1EEEEELi1ELb0EbEENSB_ILi0ELi0EEES1G_Li1EEELi4ELNS1_23SharedMemoryClearOptionE0EbEENS_8epilogue11threadblock8EpilogueIS7_S1F_Li1ENS1L_22PredicatedTileIteratorINS1L_26OutputTileOptimalThreadMapINS1L_15OutputTileShapeILi128ELi8ELi1ELi1ELi1EEENS1P_ILi1ELi8ELi1ELi1ELi8EEELi128ELi8ELi16EEENS_10bfloat16_tELb0ESN_Lb0EEENS1K_4warp24FragmentIteratorTensorOpIS17_S1A_fNSL_IfLi4ELb1EEESF_EENS1V_20TileIteratorTensorOpIS17_S1A_fSF_EENS1L_18SharedLoadIteratorINS1S_18CompactedThreadMapEfLi32EEENS1K_6thread17LinearCombinationIS1T_Li8EffLNS24_9ScaleType4KindE0ELNS_15FloatRoundStyleE2ES1T_EENSB_ILi0ELi8EEELi1ELi1EEENS4_37GemmBatchedIdentityThreadblockSwizzleELNS2_17GroupScheduleModeE1ELb0EEEEEvNT_6ParamsE --------------------------
	.section	.nv.constant0._ZN7cutlass6KernelINS_4gemm6kernel24GemmGroupedPerGroupScaleINS1_11threadblock13MmaMultistageINS1_9GemmShapeILi64ELi128ELi64EEENS_9transform11threadblock28PredicatedTileAccessIteratorINS_11MatrixShapeILi64ELi64EEENS_12float_e4m3_tENS_6layout8RowMajorELi1ENS8_29PitchLinearWarpRakedThreadMapINS_16PitchLinearShapeILi64ELi64EEELi128ENSH_ILi4ELi8EEELi16EEENS_5ArrayISD_Li16ELb0EEELb0ENSE_9NoPermuteEEENS9_25RegularTileAccessIteratorISC_SD_NSE_37RowMajorTensorOpMultiplicandCrosswiseILi8ELi64EEELi0ESK_Li16EEELNS_4arch14CacheOperation4KindE1ENSA_INSB_ILi64ELi128EEESD_NSE_11ColumnMajorELi0ENSG_INSH_ILi64ELi128EEELi128ESJ_Li16EEESM_Lb0ESN_EENSP_ISW_SD_NSE_40ColumnMajorTensorOpMultiplicandCrosswiseILi8ELi64EEELi1ESZ_Li16EEELSV_1EfSF_NS4_9MmaPolicyINS1_4warp11MmaTensorOpINS6_ILi64ELi32ELi64EEESD_SR_SD_S12_fSF_NS15_17MmaTensorOpPolicyINST_3MmaINS6_ILi16ELi8ELi32EEELi32ESD_SF_SD_SX_fSF_NST_13OpMultiplyAddEEENSB_ILi1ELi1EEEEELi1ELb0EbEENSB_ILi0ELi0EEES1G_Li1EEELi4ELNS1_23SharedMemoryClearOptionE0EbEENS_8epilogue11threadblock8EpilogueIS7_S1F_Li1ENS1L_22PredicatedTileIteratorINS1L_26OutputTileOptimalThreadMapINS1L_15OutputTileShapeILi128ELi8ELi1ELi1ELi1EEENS1P_ILi1ELi8ELi1ELi1ELi8EEELi128ELi8ELi16EEENS_10bfloat16_tELb0ESN_Lb0EEENS1K_4warp24FragmentIteratorTensorOpIS17_S1A_fNSL_IfLi4ELb1EEESF_EENS1V_20TileIteratorTensorOpIS17_S1A_fSF_EENS1L_18SharedLoadIteratorINS1S_18CompactedThreadMapEfLi32EEENS1K_6thread17LinearCombinationIS1T_Li8EffLNS24_9ScaleType4KindE0ELNS_15FloatRoundStyleE2ES1T_EENSB_ILi0ELi8EEELi1ELi1EEENS4_37GemmBatchedIdentityThreadblockSwizzleELNS2_17GroupScheduleModeE1ELb0EEEEEvNT_6ParamsE,"a",@progbits
	.sectionflags	@""
	.align	4
.nv.constant0._ZN7cutlass6KernelINS_4gemm6kernel24GemmGroupedPerGroupScaleINS1_11threadblock13MmaMultistageINS1_9GemmShapeILi64ELi128ELi64EEENS_9transform11threadblock28PredicatedTileAccessIteratorINS_11MatrixShapeILi64ELi64EEENS_12float_e4m3_tENS_6layout8RowMajorELi1ENS8_29PitchLinearWarpRakedThreadMapINS_16PitchLinearShapeILi64ELi64EEELi128ENSH_ILi4ELi8EEELi16EEENS_5ArrayISD_Li16ELb0EEELb0ENSE_9NoPermuteEEENS9_25RegularTileAccessIteratorISC_SD_NSE_37RowMajorTensorOpMultiplicandCrosswiseILi8ELi64EEELi0ESK_Li16EEELNS_4arch14CacheOperation4KindE1ENSA_INSB_ILi64ELi128EEESD_NSE_11ColumnMajorELi0ENSG_INSH_ILi64ELi128EEELi128ESJ_Li16EEESM_Lb0ESN_EENSP_ISW_SD_NSE_40ColumnMajorTensorOpMultiplicandCrosswiseILi8ELi64EEELi1ESZ_Li16EEELSV_1EfSF_NS4_9MmaPolicyINS1_4warp11MmaTensorOpINS6_ILi64ELi32ELi64EEESD_SR_SD_S12_fSF_NS15_17MmaTensorOpPolicyINST_3MmaINS6_ILi16ELi8ELi32EEELi32ESD_SF_SD_SX_fSF_NST_13OpMultiplyAddEEENSB_ILi1ELi1EEEEELi1ELb0EbEENSB_ILi0ELi0EEES1G_Li1EEELi4ELNS1_23SharedMemoryClearOptionE0EbEENS_8epilogue11threadblock8EpilogueIS7_S1F_Li1ENS1L_22PredicatedTileIteratorINS1L_26OutputTileOptimalThreadMapINS1L_15OutputTileShapeILi128ELi8ELi1ELi1ELi1EEENS1P_ILi1ELi8ELi1ELi1ELi8EEELi128ELi8ELi16EEENS_10bfloat16_tELb0ESN_Lb0EEENS1K_4warp24FragmentIteratorTensorOpIS17_S1A_fNSL_IfLi4ELb1EEESF_EENS1V_20TileIteratorTensorOpIS17_S1A_fSF_EENS1L_18SharedLoadIteratorINS1S_18CompactedThreadMapEfLi32EEENS1K_6thread17LinearCombinationIS1T_Li8EffLNS24_9ScaleType4KindE0ELNS_15FloatRoundStyleE2ES1T_EENSB_ILi0ELi8EEELi1ELi1EEENS4_37GemmBatchedIdentityThreadblockSwizzleELNS2_17GroupScheduleModeE1ELb0EEEEEvNT_6ParamsE:
	.zero		496


//--------------------- .nv.constant0._ZN7cutlass6KernelINS_4gemm6kernel24GemmGroupedPerGroupScaleINS1_11threadblock13MmaMultistageINS1_9GemmShapeILi64ELi128ELi64EEENS_9transform11threadblock28PredicatedTileAccessIteratorINS_11MatrixShapeILi64ELi64EEENS_12float_e4m3_tENS_6layout8RowMajorELi1ENS8_29PitchLinearWarpRakedThreadMapINS_16PitchLinearShapeILi64ELi64EEELi128ENSH_ILi4ELi8EEELi16EEENS_5ArrayISD_Li16ELb0EEELb0ENSE_9NoPermuteEEENS9_25RegularTileAccessIteratorISC_SD_NSE_37RowMajorTensorOpMultiplicandCrosswiseILi8ELi64EEELi0ESK_Li16EEELNS_4arch14CacheOperation4KindE1ENSA_INSB_ILi64ELi128EEESD_NSE_11ColumnMajorELi0ENSG_INSH_ILi64ELi128EEELi128ESJ_Li16EEESM_Lb0ESN_EENSP_ISW_SD_NSE_40ColumnMajorTensorOpMultiplicandCrosswiseILi8ELi64EEELi1ESZ_Li16EEELSV_1EfSF_NS4_9MmaPolicyINS1_4warp11MmaTensorOpINS6_ILi64ELi32ELi64EEESD_SR_SD_S12_fSF_NS15_17MmaTensorOpPolicyINST_3MmaINS6_ILi16ELi8ELi32EEELi32ESD_SF_SD_SX_fSF_NST_13OpMultiplyAddEEENSB_ILi1ELi1EEEEELi1ELb0EbEENSB_ILi0ELi0EEES1G_Li1EEELi4ELNS1_23SharedMemoryClearOptionE0EbEENS_8epilogue11threadblock8EpilogueIS7_S1F_Li1ENS1L_22PredicatedTileIteratorINS1L_26OutputTileOptimalThreadMapINS1L_15OutputTileShapeILi128ELi8ELi1ELi1ELi1EEENS1P_ILi1ELi8ELi1ELi1ELi8EEELi128ELi8ELi16EEENS_10bfloat16_tELb0ESN_Lb0EEENS1K_4warp24FragmentIteratorTensorOpIS17_S1A_fNSL_IfLi4ELb1EEESF_EENS1V_20TileIteratorTensorOpIS17_S1A_fSF_EENS1L_18SharedLoadIteratorINS1S_18CompactedThreadMapEfLi32EEENS1K_6thread17LinearCombinationIS1T_Li8EffLNS24_9ScaleType4KindE0ELNS_15FloatRoundStyleE2ES1T_EENSB_ILi0ELi8EEELi1ELi1EEENS4_37GemmBatchedIdentityThreadblockSwizzleELNS2_17GroupScheduleModeE0ELb0EEEEEvNT_6ParamsE --------------------------
	.section	.nv.constant0._ZN7cutlass6KernelINS_4gemm6kernel24GemmGroupedPerGroupScaleINS1_11threadblock13MmaMultistageINS1_9GemmShapeILi64ELi128ELi64EEENS_9transform11threadblock28PredicatedTileAccessIteratorINS_11MatrixShapeILi64ELi64EEENS_12float_e4m3_tENS_6layout8RowMajorELi1ENS8_29PitchLinearWarpRakedThreadMapINS_16PitchLinearShapeILi64ELi64EEELi128ENSH_ILi4ELi8EEELi16EEENS_5ArrayISD_Li16ELb0EEELb0ENSE_9NoPermuteEEENS9_25RegularTileAccessIteratorISC_SD_NSE_37RowMajorTensorOpMultiplicandCrosswiseILi8ELi64EEELi0ESK_Li16EEELNS_4arch14CacheOperation4KindE1ENSA_INSB_ILi64ELi128EEESD_NSE_11ColumnMajorELi0ENSG_INSH_ILi64ELi128EEELi128ESJ_Li16EEESM_Lb0ESN_EENSP_ISW_SD_NSE_40ColumnMajorTensorOpMultiplicandCrosswiseILi8ELi64EEELi1ESZ_Li16EEELSV_1EfSF_NS4_9MmaPolicyINS1_4warp11MmaTensorOpINS6_ILi64ELi32ELi64EEESD_SR_SD_S12_fSF_NS15_17MmaTensorOpPolicyINST_3MmaINS6_ILi16ELi8ELi32EEELi32ESD_SF_SD_SX_fSF_NST_13OpMultiplyAddEEENSB_ILi1ELi1EEEEELi1ELb0EbEENSB_ILi0ELi0EEES1G_Li1EEELi4ELNS1_23SharedMemoryClearOptionE0EbEENS_8epilogue11threadblock8EpilogueIS7_S1F_Li1ENS1L_22PredicatedTileIteratorINS1L_26OutputTileOptimalThreadMapINS1L_15OutputTileShapeILi128ELi8ELi1ELi1ELi1EEENS1P_ILi1ELi8ELi1ELi1ELi8EEELi128ELi8ELi16EEENS_10bfloat16_tELb0ESN_Lb0EEENS1K_4warp24FragmentIteratorTensorOpIS17_S1A_fNSL_IfLi4ELb1EEESF_EENS1V_20TileIteratorTensorOpIS17_S1A_fSF_EENS1L_18SharedLoadIteratorINS1S_18CompactedThreadMapEfLi32EEENS1K_6thread17LinearCombinationIS1T_Li8EffLNS24_9ScaleType4KindE0ELNS_15FloatRoundStyleE2ES1T_EENSB_ILi0ELi8EEELi1ELi1EEENS4_37GemmBatchedIdentityThreadblockSwizzleELNS2_17GroupScheduleModeE0ELb0EEEEEvNT_6ParamsE,"a",@progbits
	.sectionflags	@""
	.align	4
.nv.constant0._ZN7cutlass6KernelINS_4gemm6kernel24GemmGroupedPerGroupScaleINS1_11threadblock13MmaMultistageINS1_9GemmShapeILi64ELi128ELi64EEENS_9transform11threadblock28PredicatedTileAccessIteratorINS_11MatrixShapeILi64ELi64EEENS_12float_e4m3_tENS_6layout8RowMajorELi1ENS8_29PitchLinearWarpRakedThreadMapINS_16PitchLinearShapeILi64ELi64EEELi128ENSH_ILi4ELi8EEELi16EEENS_5ArrayISD_Li16ELb0EEELb0ENSE_9NoPermuteEEENS9_25RegularTileAccessIteratorISC_SD_NSE_37RowMajorTensorOpMultiplicandCrosswiseILi8ELi64EEELi0ESK_Li16EEELNS_4arch14CacheOperation4KindE1ENSA_INSB_ILi64ELi128EEESD_NSE_11ColumnMajorELi0ENSG_INSH_ILi64ELi128EEELi128ESJ_Li16EEESM_Lb0ESN_EENSP_ISW_SD_NSE_40ColumnMajorTensorOpMultiplicandCrosswiseILi8ELi64EEELi1ESZ_Li16EEELSV_1EfSF_NS4_9MmaPolicyINS1_4warp11MmaTensorOpINS6_ILi64ELi32ELi64EEESD_SR_SD_S12_fSF_NS15_17MmaTensorOpPolicyINST_3MmaINS6_ILi16ELi8ELi32EEELi32ESD_SF_SD_SX_fSF_NST_13OpMultiplyAddEEENSB_ILi1ELi1EEEEELi1ELb0EbEENSB_ILi0ELi0EEES1G_Li1EEELi4ELNS1_23SharedMemoryClearOptionE0EbEENS_8epilogue11threadblock8EpilogueIS7_S1F_Li1ENS1L_22PredicatedTileIteratorINS1L_26OutputTileOptimalThreadMapINS1L_15OutputTileShapeILi128ELi8ELi1ELi1ELi1EEENS1P_ILi1ELi8ELi1ELi1ELi8EEELi128ELi8ELi16EEENS_10bfloat16_tELb0ESN_Lb0EEENS1K_4warp24FragmentIteratorTensorOpIS17_S1A_fNSL_IfLi4ELb1EEESF_EENS1V_20TileIteratorTensorOpIS17_S1A_fSF_EENS1L_18SharedLoadIteratorINS1S_18CompactedThreadMapEfLi32EEENS1K_6thread17LinearCombinationIS1T_Li8EffLNS24_9ScaleType4KindE0ELNS_15FloatRoundStyleE2ES1T_EENSB_ILi0ELi8EEELi1ELi1EEENS4_37GemmBatchedIdentityThreadblockSwizzleELNS2_17GroupScheduleModeE0ELb0EEEEEvNT_6ParamsE:
	.zero		496


//--------------------- .text._ZN7cutlass9reference6device6kernel11GemmComplexINS_12float_e4m3_tENS_6layout8RowMajorES4_NS5_11ColumnMajorENS_10bfloat16_tES6_ffS8_NS_16NumericConverterIS8_fLNS_15FloatRoundStyleE2EEENS_12multiply_addIfffEELi4ELi16EEEvNS_4gemm9GemmCoordET5_NS_9TensorRefIT_T0_EENS_16ComplexTransformENSH_IT1_T2_EESL_SG_NSH_IT3_T4_EENSH_IT7_SQ_EET6_illll --------------------------
	.section	.text._ZN7cutlass9reference6device6kernel11GemmComplexINS_12float_e4m3_tENS_6layout8RowMajorES4_NS5_11ColumnMajorENS_10bfloat16_tES6_ffS8_NS_16NumericConverterIS8_fLNS_15FloatRoundStyleE2EEENS_12multiply_addIfffEELi4ELi16EEEvNS_4gemm9GemmCoordET5_NS_9TensorRefIT_T0_EENS_16ComplexTransformENSH_IT1_T2_EESL_SG_NSH_IT3_T4_EENSH_IT7_SQ_EET6_illll,"ax",@progbits
	.sectioninfo	@"SHI_REGISTERS=255"
	.align	128
        .global         _ZN7cutlass9reference6device6kernel11GemmComplexINS_12float_e4m3_tENS_6layout8RowMajorES4_NS5_11ColumnMajorENS_10bfloat16_tES6_ffS8_NS_16NumericConverterIS8_fLNS_15FloatRoundStyleE2EEENS_12multiply_addIfffEELi4ELi16EEEvNS_4gemm9GemmCoordET5_NS_9TensorRefIT_T0_EENS_16ComplexTransformENSH_IT1_T2_EESL_SG_NSH_IT3_T4_EENSH_IT7_SQ_EET6_illll
        .type           _ZN7cutlass9reference6device6kernel11GemmComplexINS_12float_e4m3_tENS_6layout8RowMajorES4_NS5_11ColumnMajorENS_10bfloat16_tES6_ffS8_NS_16NumericConverterIS8_fLNS_15FloatRoundStyleE2EEENS_12multiply_addIfffEELi4ELi16EEEvNS_4gemm9GemmCoordET5_NS_9TensorRefIT_T0_EENS_16ComplexTransformENSH_IT1_T2_EESL_SG_NSH_IT3_T4_EENSH_IT7_SQ_EET6_illll,@function
        .size           _ZN7cutlass9reference6device6kernel11GemmComplexINS_12float_e4m3_tENS_6layout8RowMajorES4_NS5_11ColumnMajorENS_10bfloat16_tES6_ffS8_NS_16NumericConverterIS8_fLNS_15FloatRoundStyleE2EEENS_12multiply_addIfffEELi4ELi16EEEvNS_4gemm9GemmCoordET5_NS_9TensorRefIT_T0_EENS_16ComplexTransformENSH_IT1_T2_EESL_SG_NSH_IT3_T4_EENSH_IT7_SQ_EET6_illll,(.L_x_281 - _ZN7cutlass9reference6device6kernel11GemmComplexINS_12float_e4m3_tENS_6layout8RowMajorES4_NS5_11ColumnMajorENS_10bfloat16_tES6_ffS8_NS_16NumericConverterIS8_fLNS_15FloatRoundStyleE2EEENS_12multiply_addIfffEELi4ELi16EEEvNS_4gemm9GemmCoordET5_NS_9TensorRefIT_T0_EENS_16ComplexTransformENSH_IT1_T2_EESL_SG_NSH_IT3_T4_EENSH_IT7_SQ_EET6_illll)
        .other          _ZN7cutlass9reference6device6kernel11GemmComplexINS_12float_e4m3_tENS_6layout8RowMajorES4_NS5_11ColumnMajorENS_10bfloat16_tES6_ffS8_NS_16NumericConverterIS8_fLNS_15FloatRoundStyleE2EEENS_12multiply_addIfffEELi4ELi16EEEvNS_4gemm9GemmCoordET5_NS_9TensorRefIT_T0_EENS_16ComplexTransformENSH_IT1_T2_EESL_SG_NSH_IT3_T4_EENSH_IT7_SQ_EET6_illll,@"STO_CUDA_ENTRY STV_DEFAULT"
_ZN7cutlass9reference6device6kernel11GemmComplexINS_12float_e4m3_tENS_6layout8RowMajorES4_NS5_11ColumnMajorENS_10bfloat16_tES6_ffS8_NS_16NumericConverterIS8_fLNS_15FloatRoundStyleE2EEENS_12multiply_addIfffEELi4ELi16EEEvNS_4gemm9GemmCoordET5_NS_9TensorRefIT_T0_EENS_16ComplexTransformENSH_IT1_T2_EESL_SG_NSH_IT3_T4_EENSH_IT7_SQ_EET6_illll:
.text._ZN7cutlass9reference6device6kernel11GemmComplexINS_12float_e4m3_tENS_6layout8RowMajorES4_NS5_11ColumnMajorENS_10bfloat16_tES6_ffS8_NS_16NumericConverterIS8_fLNS_15FloatRoundStyleE2EEENS_12multiply_addIfffEELi4ELi16EEEvNS_4gemm9GemmCoordET5_NS_9TensorRefIT_T0_EENS_16ComplexTransformENSH_IT1_T2_EESL_SG_NSH_IT3_T4_EENSH_IT7_SQ_EET6_illll:
[----:B------:R-:W-:-:S03]  /*0000*/  MOV R1, c[0x0][0x28] ;  /* 0x00000a0000017a02 */ /* 0x000fc60000000f00 */
[----:B------:R-:W0:Y:S01]  /*0010*/  S2R R0, SR_CTAID.Z ;  /* 0x0000000000007919 */ /* 0x000e220000002700 */
[----:B------:R-:W-:Y:S02]  /*0020*/  IADD3 R1, R1, -0x30, RZ ;  /* 0xffffffd001017810 */ /* 0x000fe40007ffe0ff */
[----:B0-----:R-:W-:-:S13]  /*0030*/  ISETP.GE.AND P0, PT, R0, c[0x0][0x1c4], PT ;  /* 0x0000710000007a0c */ /* 0x001fda0003f06270 */
[----:B------:R-:W-:Y:S05]  /*0040*/  @P0 EXIT ;  /* 0x000000000000094d */ /* 0x000fea0003800000 */
[----:B------:R-:W0:Y:S01]  /*0050*/  S2R R4, SR_TID.X ;  /* 0x0000000000047919 */ /* 0x000e220000002100 */
[----:B------:R-:W-:Y:S01]  /*0060*/  MOV R220, R0 ;  /* 0x0000000000dc7202 */ /* 0x000fe20000000f00 */
[----:B------:R-:W-:Y:S01]  /*0070*/  UMOV UR7, URZ ;  /* 0x0000003f00077c82 */ /* 0x000fe20008000000 */
[----:B------:R-:W-:Y:S01]  /*0080*/  MOV R2, c[0x0][0x1d0] ;  /* 0x0000740000027a02 */ /* 0x000fe20000000f00 */
[----:B------:R-:W0:Y:S01]  /*0090*/  S2R R158, SR_CTAID.X ;  /* 0x00000000009e7919 */ /* 0x000e220000002500 */
[----:B------:R-:W-:Y:S01]  /*00a0*/  SHF.R.S32.HI R8, RZ, 0x1f, R220 ;  /* 0x0000001fff087819 */ /* 0x000fe200000114dc */
[----:B------:R-:W-:Y:S01]  /*00b0*/  IMAD.WIDE.U32 R6, R220, c[0x0][0x1d8], RZ ;  /* 0x00007600dc067a25 */ /* 0x000fe200078e00ff */
[----:B------:R-:W-:Y:S01]  /*00c0*/  UMOV UR6, URZ ;  /* 0x0000003f00067c82 */ /* 0x000fe20008000000 */
[----:B------:R-:W1:Y:S01]  /*00d0*/  S2R R5, SR_CTAID.Y ;  /* 0x0000000000057919 */ /* 0x000e620000002600 */
[----:B------:R-:W-:Y:S01]  /*00e0*/  ULDC.64 UR4, c[0x0][0x118] ;  /* 0x0000460000047ab9 */ /* 0x000fe20000000a00 */
[----:B------:R-:W-:-:S02]  /*00f0*/  IMAD R118, R8, c[0x0][0x1d0], RZ ;  /* 0x0000740008767a24 */ /* 0x000fc400078e02ff */
[----:B------:R-:W1:Y:S01]  /*0100*/  S2R R66, SR_TID.Y ;  /* 0x0000000000427919 */ /* 0x000e620000002200 */
[----:B------:R-:W-:-:S04]  /*0110*/  IMAD.WIDE.U32 R2, R220, R2, c[0x0][0x188] ;  /* 0x00006200dc027625 */ /* 0x000fc800078e0002 */
[----:B------:R-:W-:Y:S02]  /*0120*/  IMAD R118, R220, c[0x0][0x1d4], R118 ;  /* 0x00007500dc767a24 */ /* 0x000fe400078e0276 */
[----:B------:R-:W-:Y:S02]  /*0130*/  IMAD.MOV.U32 R117, RZ, RZ, R2 ;  /* 0x000000ffff757224 */ /* 0x000fe400078e0002 */
[C---:B------:R-:W-:Y:S01]  /*0140*/  IMAD R0, R8.reuse, c[0x0][0x1c8], RZ ;  /* 0x0000720008007a24 */ /* 0x040fe200078e02ff */
[----:B------:R-:W-:Y:S01]  /*0150*/  IADD3 R118, R3, R118, RZ ;  /* 0x0000007603767210 */ /* 0x000fe20007ffe0ff */
[C---:B------:R-:W-:Y:S02]  /*0160*/  IMAD R10, R8.reuse, c[0x0][0x1e0], RZ ;  /* 0x00007800080a7a24 */ /* 0x040fe400078e02ff */
[----:B------:R-:W-:Y:S02]  /*0170*/  IMAD R9, R8, c[0x0][0x1d8], RZ ;  /* 0x0000760008097a24 */ /* 0x000fe400078e02ff */
[----:B------:R-:W-:-:S02]  /*0180*/  IMAD R0, R220, c[0x0][0x1cc], R0 ;  /* 0x00007300dc007a24 */ /* 0x000fc400078e0200 */
[----:B0-----:R-:W-:Y:S01]  /*0190*/  IMAD R158, R158, c[0x0][0x0], R4 ;  /* 0x000000009e9e7a24 */ /* 0x001fe200078e0204 */
[----:B------:R-:W-:Y:S01]  /*01a0*/  MOV R4, c[0x0][0x1c8] ;  /* 0x0000720000047a02 */ /* 0x000fe20000000f00 */
[----:B------:R-:W-:-:S03]  /*01b0*/  IMAD R8, R220, c[0x0][0x1dc], R9 ;  /* 0x00007700dc087a24 */ /* 0x000fc600078e0209 */
[----:B------:R-:W-:Y:S01]  /*01c0*/  SHF.L.U32 R158, R158, 0x2, RZ ;  /* 0x000000029e9e7819 */ /* 0x000fe200000006ff */
[----:B------:R-:W-:Y:S01]  /*01d0*/  IMAD.WIDE.U32 R2, R220, R4, c[0x0][0x170] ;  /* 0x00005c00dc027625 */ /* 0x000fe200078e0004 */
[----:B------:R-:W-:Y:S02]  /*01e0*/  IADD3 R8, R7, R8, RZ ;  /* 0x0000000807087210 */ /* 0x000fe40007ffe0ff */
[----:B------:R-:W-:Y:S01]  /*01f0*/  IADD3 R23, R158, 0x1, RZ ;  /* 0x000000019e177810 */ /* 0x000fe20007ffe0ff */
[----:B-1----:R-:W-:Y:S01]  /*0200*/  IMAD R66, R5, c[0x0][0x4], R66 ;  /* 0x0000010005427a24 */ /* 0x002fe200078e0242 */
[----:B------:R-:W-:Y:S01]  /*0210*/  MOV R120, R2 ;  /* 0x0000000200787202 */ /* 0x000fe20000000f00 */
[C---:B------:R-:W-:Y:S01]  /*0220*/  IMAD.WIDE.U32 R4, R220.reuse, c[0x0][0x1e0], RZ ;  /* 0x00007800dc047a25 */ /* 0x040fe200078e00ff */
[----:B------:R-:W-:Y:S02]  /*0230*/  SHF.R.S32.HI R12, RZ, 0x1f, R158 ;  /* 0x0000001fff0c7819 */ /* 0x000fe4000001149e */
[----:B------:R-:W-:Y:S01]  /*0240*/  SHF.R.S32.HI R21, RZ, 0x1f, R23 ;  /* 0x0000001fff157819 */ /* 0x000fe20000011417 */
[----:B------:R-:W-:Y:S01]  /*0250*/  IMAD R2, R220, c[0x0][0x1e4], R10 ;  /* 0x00007900dc027a24 */ /* 0x000fe200078e020a */
[----:B------:R-:W-:Y:S01]  /*0260*/  LEA R160, P0, R4, c[0x0][0x1b0], 0x1 ;  /* 0x00006c0004a07a11 */ /* 0x000fe200078008ff */
[----:B------:R-:W-:Y:S01]  /*0270*/  IMAD.IADD R121, R3, 0x1, R0 ;  /* 0x0000000103797824 */ /* 0x000fe200078e0200 */
[----:B------:R-:W-:Y:S01]  /*0280*/  IADD3 R22, R158, 0x2, RZ ;  /* 0x000000029e167810 */ /* 0x000fe20007ffe0ff */
[----:B------:R-:W-:Y:S01]  /*0290*/  IMAD R10, R21, c[0x0][0x1b8], RZ ;  /* 0x00006e00150a7a24 */ /* 0x000fe200078e02ff */
[----:B------:R-:W-:Y:S01]  /*02a0*/  IADD3 R3, R5, R2, RZ ;  /* 0x0000000205037210 */ /* 0x000fe20007ffe0ff */
[----:B------:R-:W-:Y:S01]  /*02b0*/  IMAD.MOV.U32 R2, RZ, RZ, R4 ;  /* 0x000000ffff027224 */ /* 0x000fe200078e0004 */
[----:B------:R-:W-:Y:S01]  /*02c0*/  LEA R0, P6, R6, c[0x0][0x1a0], 0x1 ;  /* 0x0000680006007a11 */ /* 0x000fe200078c08ff */
[----:B------:R-:W-:Y:S01]  /*02d0*/  IMAD R10, R23, c[0x0][0x1bc], R10 ;  /* 0x00006f00170a7a24 */ /* 0x000fe200078e020a */
[--C-:B------:R-:W-:Y:S01]  /*02e0*/  LEA.HI.X R159, R4, c[0x0][0x1b4], R3.reuse, 0x1, P0 ;  /* 0x00006d00049f7a11 */ /* 0x100fe200000f0c03 */
[----:B------:R-:W-:Y:S01]  /*02f0*/  IMAD R4, R12, c[0x0][0x1b8], RZ ;  /* 0x00006e000c047a24 */ /* 0x000fe200078e02ff */
[----:B------:R-:W-:Y:S01]  /*0300*/  SHF.L.U64.HI R192, R6, 0x1, R8 ;  /* 0x0000000106c07819 */ /* 0x000fe20000010208 */
[----:B------:R-:W-:Y:S01]  /*0310*/  IMAD.WIDE.U32 R6, R158, c[0x0][0x1b8], R2 ;  /* 0x00006e009e067a25 */ /* 0x000fe200078e0002 */
[----:B------:R-:W-:-:S02]  /*0320*/  SHF.L.U32 R66, R66, 0x4, RZ ;  /* 0x0000000442427819 */ /* 0x000fc400000006ff */
[----:B------:R-:W-:Y:S01]  /*0330*/  SHF.R.S32.HI R20, RZ, 0x1f, R22 ;  /* 0x0000001fff147819 */ /* 0x000fe20000011416 */
[----:B------:R-:W-:Y:S01]  /*0340*/  IMAD R11, R158, c[0x0][0x1bc], R4 ;  /* 0x00006f009e0b7a24 */ /* 0x000fe200078e0204 */
[----:B------:R-:W-:Y:S01]  /*0350*/  IADD3 R14, P1, P0, R6, 0xf, R66 ;  /* 0x0000000f060e7810 */ /* 0x000fe2000783e042 */
[----:B------:R-:W-:Y:S01]  /*0360*/  IMAD.WIDE.U32 R4, R23, c[0x0][0x1b8], R2 ;  /* 0x00006e0017047a25 */ /* 0x000fe200078e0002 */
[--C-:B------:R-:W-:Y:S02]  /*0370*/  SHF.R.S32.HI R67, RZ, 0x1f, R66.reuse ;  /* 0x0000001fff437819 */ /* 0x100fe40000011442 */
[----:B------:R-:W-:Y:S01]  /*0380*/  IADD3 R7, R11, R7, RZ ;  /* 0x000000070b077210 */ /* 0x000fe20007ffe0ff */
[----:B------:R-:W-:Y:S01]  /*0390*/  IMAD R9, R20, c[0x0][0x1b8], RZ ;  /* 0x00006e0014097a24 */ /* 0x000fe200078e02ff */
[C---:B------:R-:W-:Y:S01]  /*03a0*/  IADD3 R24, R158.reuse, 0x3, RZ ;  /* 0x000000039e187810 */ /* 0x040fe20007ffe0ff */
[----:B------:R-:W-:Y:S01]  /*03b0*/  IMAD.WIDE.U32 R248, R158, c[0x0][0x1a8], R66 ;  /* 0x00006a009ef87a25 */ /* 0x000fe200078e0042 */
[----:B------:R-:W-:-:S02]  /*03c0*/  IADD3 R6, R10, R5, RZ ;  /* 0x000000050a067210 */ /* 0x000fc40007ffe0ff */
[----:B------:R-:W-:Y:S01]  /*03d0*/  IADD3 R16, P5, P2, R4, 0xf, R66 ;  /* 0x0000000f04107810 */ /* 0x000fe20007abe042 */
[C---:B------:R-:W-:Y:S01]  /*03e0*/  IMAD R9, R22.reuse, c[0x0][0x1bc], R9 ;  /* 0x00006f0016097a24 */ /* 0x040fe200078e0209 */
[----:B------:R-:W-:Y:S01]  /*03f0*/  IADD3.X R15, R7, RZ, R67, P1, P0 ;  /* 0x000000ff070f7210 */ /* 0x000fe20000fe0443 */
[----:B------:R-:W-:Y:S01]  /*0400*/  IMAD.WIDE.U32 R4, R22, c[0x0][0x1b8], R2 ;  /* 0x00006e0016047a25 */ /* 0x000fe200078e0002 */
[----:B------:R-:W-:Y:S02]  /*0410*/  SHF.R.S32.HI R25, RZ, 0x1f, R24 ;  /* 0x0000001fff197819 */ /* 0x000fe40000011418 */
[----:B------:R-:W-:Y:S01]  /*0420*/  IADD3.X R17, R6, RZ, R67, P5, P2 ;  /* 0x000000ff06117210 */ /* 0x000fe20002fe4443 */
[----:B------:R-:W-:Y:S01]  /*0430*/  IMAD.IADD R5, R9, 0x1, R5 ;  /* 0x0000000109057824 */ /* 0x000fe200078e0205 */
[----:B------:R0:W-:Y:S01]  /*0440*/  STL.64 [R1+0x10], R14 ;  /* 0x0000100e01007387 */ /* 0x0001e20000100a00 */
[----:B------:R-:W-:Y:S01]  /*0450*/  IMAD R8, R25, c[0x0][0x1b8], RZ ;  /* 0x00006e0019087a24 */ /* 0x000fe200078e02ff */
[----:B------:R-:W-:Y:S01]  /*0460*/  IADD3 R203, R66, 0x6, RZ ;  /* 0x0000000642cb7810 */ /* 0x000fe20007ffe0ff */
[----:B------:R-:W-:Y:S01]  /*0470*/  IMAD.WIDE.U32 R2, R24, c[0x0][0x1b8], R2 ;  /* 0x00006e0018027a25 */ /* 0x000fe200078e0002 */
[C---:B------:R-:W-:Y:S01]  /*0480*/  IADD3 R202, R66.reuse, 0x7, RZ ;  /* 0x0000000742ca7810 */ /* 0x040fe20007ffe0ff */
[----:B------:R1:W-:Y:S01]  /*0490*/  STL.64 [R1+0x8], R16 ;  /* 0x0000081001007387 */ /* 0x0003e20000100a00 */
[----:B------:R-:W-:Y:S01]  /*04a0*/  IADD3 R201, R66, 0x8, RZ ;  /* 0x0000000842c97810 */ /* 0x000fe20007ffe0ff */
[----:B------:R-:W-:Y:S01]  /*04b0*/  IMAD R8, R24, c[0x0][0x1bc], R8 ;  /* 0x00006f0018087a24 */ /* 0x000fe200078e0208 */
[----:B------:R-:W-:Y:S01]  /*04c0*/  IADD3 R200, R66, 0x9, RZ ;  /* 0x0000000942c87810 */ /* 0x000fe20007ffe0ff */
[----:B------:R-:W-:Y:S01]  /*04d0*/  IMAD R6, R12, c[0x0][0x1a8], RZ ;  /* 0x00006a000c067a24 */ /* 0x000fe200078e02ff */
[----:B------:R-:W-:Y:S01]  /*04e0*/  ISETP.NE.U32.AND P0, PT, RZ, c[0x0][0x1a0], PT ;  /* 0x00006800ff007a0c */ /* 0x000fe20003f05070 */
[----:B------:R-:W-:Y:S01]  /*04f0*/  IMAD.WIDE.U32 R246, R23, c[0x0][0x1a8], R66 ;  /* 0x00006a0017f67a25 */ /* 0x000fe200078e0042 */
[----:B------:R-:W-:-:S02]  /*0500*/  IADD3 R199, R66, 0xa, RZ ;  /* 0x0000000a42c77810 */ /* 0x000fc40007ffe0ff */
[----:B------:R-:W-:Y:S01]  /*0510*/  SHF.R.S32.HI R19, RZ, 0x1f, R203 ;  /* 0x0000001fff137819 */ /* 0x000fe200000114cb */
[----:B------:R-:W-:Y:S01]  /*0520*/  IMAD R6, R158, c[0x0][0x1ac], R6 ;  /* 0x00006b009e067a24 */ /* 0x000fe200078e0206 */
[----:B------:R-:W-:Y:S01]  /*0530*/  IADD3 R198, R66, 0xb, RZ ;  /* 0x0000000b42c67810 */ /* 0x000fe20007ffe0ff */
[----:B------:R-:W-:Y:S01]  /*0540*/  IMAD.WIDE.U32 R244, R22, c[0x0][0x1a8], R66 ;  /* 0x00006a0016f47a25 */ /* 0x000fe200078e0042 */
[----:B------:R-:W-:Y:S02]  /*0550*/  SHF.R.S32.HI R18, RZ, 0x1f, R202 ;  /* 0x0000001fff127819 */ /* 0x000fe400000114ca */
[----:B------:R-:W-:Y:S01]  /*0560*/  IADD3 R197, R66, 0xc, RZ ;  /* 0x0000000c42c57810 */ /* 0x000fe20007ffe0ff */
[--C-:B------:R-:W-:Y:S01]  /*0570*/  IMAD.WIDE.U32 R212, R24, c[0x0][0x1b8], R66.reuse ;  /* 0x00006e0018d47a25 */ /* 0x100fe200078e0042 */
[----:B------:R-:W-:Y:S02]  /*0580*/  IADD3 R196, R66, 0xd, RZ ;  /* 0x0000000d42c47810 */ /* 0x000fe40007ffe0ff */
[----:B------:R-:W-:Y:S01]  /*0590*/  ISETP.NE.AND.EX P0, PT, RZ, c[0x0][0x1a4], PT, P0 ;  /* 0x00006900ff007a0c */ /* 0x000fe20003f05300 */
[----:B------:R-:W-:Y:S01]  /*05a0*/  IMAD.WIDE.U32 R242, R24, c[0x0][0x1a8], R66 ;  /* 0x00006a0018f27a25 */ /* 0x000fe200078e0042 */
[----:B------:R-:W-:-:S02]  /*05b0*/  IADD3 R3, R8, R3, RZ ;  /* 0x0000000308037210 */ /* 0x000fc40007ffe0ff */
[--C-:B0-----:R-:W-:Y:S01]  /*05c0*/  IADD3 R14, P4, P3, R4, 0xf, R66.reuse ;  /* 0x0000000f040e7810 */ /* 0x101fe20007b9e042 */
[----:B------:R-:W-:Y:S01]  /*05d0*/  IMAD R4, R20, c[0x0][0x1a8], RZ ;  /* 0x00006a0014047a24 */ /* 0x000fe200078e02ff */
[----:B------:R-:W-:Y:S01]  /*05e0*/  IADD3 R250, P2, P1, R2, 0xf, R66 ;  /* 0x0000000f02fa7810 */ /* 0x000fe2000795e042 */
[----:B------:R-:W-:Y:S01]  /*05f0*/  IMAD R20, R25, c[0x0][0x1a8], RZ ;  /* 0x00006a0019147a24 */ /* 0x000fe200078e02ff */
[----:B------:R-:W-:Y:S01]  /*0600*/  IADD3.X R15, R5, RZ, R67, P4, P3 ;  /* 0x000000ff050f7210 */ /* 0x000fe200027e6443 */
[----:B------:R-:W-:Y:S01]  /*0610*/  IMAD R5, R21, c[0x0][0x1a8], RZ ;  /* 0x00006a0015057a24 */ /* 0x000fe200078e02ff */
[----:B-1----:R-:W-:Y:S01]  /*0620*/  SHF.R.S32.HI R17, RZ, 0x1f, R201 ;  /* 0x0000001fff117819 */ /* 0x002fe200000114c9 */
[----:B------:R-:W-:Y:S01]  /*0630*/  IMAD R21, R19, c[0x0][0x190], RZ ;  /* 0x0000640013157a24 */ /* 0x000fe200078e02ff */
[----:B------:R-:W-:Y:S01]  /*0640*/  SHF.R.S32.HI R16, RZ, 0x1f, R200 ;  /* 0x0000001fff107819 */ /* 0x000fe200000114c8 */
[----:B------:R0:W-:Y:S01]  /*0650*/  STL.64 [R1], R14 ;  /* 0x0000000e01007387 */ /* 0x0001e20000100a00 */
[----:B------:R-:W-:Y:S01]  /*0660*/  IADD3 R195, R66, 0xe, RZ ;  /* 0x0000000e42c37810 */ /* 0x000fe20007ffe0ff */
[----:B------:R-:W-:Y:S01]  /*0670*/  IMAD R19, R18, c[0x0][0x190], RZ ;  /* 0x0000640012137a24 */ /* 0x000fe200078e02ff */
[C---:B------:R-:W-:Y:S01]  /*0680*/  IADD3 R2, R66.reuse, 0x1, RZ ;  /* 0x0000000142027810 */ /* 0x040fe20007ffe0ff */
[----:B------:R-:W-:Y:S01]  /*0690*/  IMAD R18, R17, c[0x0][0x190], RZ ;  /* 0x0000640011127a24 */ /* 0x000fe200078e02ff */
[----:B------:R-:W-:Y:S01]  /*06a0*/  IADD3 R194, R66, 0xf, RZ ;  /* 0x0000000f42c27810 */ /* 0x000fe20007ffe0ff */
[----:B------:R-:W-:Y:S01]  /*06b0*/  IMAD R17, R16, c[0x0][0x190], RZ ;  /* 0x0000640010117a24 */ /* 0x000fe200078e02ff */
[----:B------:R-:W-:Y:S01]  /*06c0*/  SHF.R.S32.HI R13, RZ, 0x1f, R197 ;  /* 0x0000001fff0d7819 */ /* 0x000fe200000114c5 */
[----:B------:R-:W-:Y:S01]  /*06d0*/  IMAD R5, R23, c[0x0][0x1ac], R5 ;  /* 0x00006b0017057a24 */ /* 0x000fe200078e0205 */
[----:B------:R-:W-:Y:S01]  /*06e0*/  SHF.R.S32.HI R12, RZ, 0x1f, R196 ;  /* 0x0000001fff0c7819 */ /* 0x000fe200000114c4 */
[----:B------:R-:W-:Y:S01]  /*06f0*/  IMAD R4, R22, c[0x0][0x1ac], R4 ;  /* 0x00006b0016047a24 */ /* 0x000fe200078e0204 */
[C---:B------:R-:W-:Y:S01]  /*0700*/  SEL R221, R0.reuse, RZ, P0 ;  /* 0x000000ff00dd7207 */ /* 0x040fe20000000000 */
[----:B------:R-:W-:Y:S01]  /*0710*/  IMAD.WIDE.U32 R180, R203, c[0x0][0x190], RZ ;  /* 0x00006400cbb47a25 */ /* 0x000fe200078e00ff */
[----:B------:R-:W-:-:S02]  /*0720*/  SEL R193, R0, c[0x0][0x1a0], P0 ;  /* 0x0000680000c17a07 */ /* 0x000fc40000000000 */
[----:B------:R-:W-:Y:S01]  /*0730*/  IADD3.X R251, R3, RZ, R67, P2, P1 ;  /* 0x000000ff03fb7210 */ /* 0x000fe200017e2443 */
[----:B------:R-:W-:Y:S01]  /*0740*/  IMAD.WIDE.U32 R178, R202, c[0x0][0x190], RZ ;  /* 0x00006400cab27a25 */ /* 0x000fe200078e00ff */
[----:B------:R-:W-:Y:S02]  /*0750*/  SHF.R.S32.HI R7, RZ, 0x1f, R195 ;  /* 0x0000001fff077819 */ /* 0x000fe400000114c3 */
[----:B------:R-:W-:Y:S01]  /*0760*/  SHF.R.S32.HI R3, RZ, 0x1f, R2 ;  /* 0x0000001fff037819 */ /* 0x000fe20000011402 */
[----:B------:R-:W-:Y:S01]  /*0770*/  IMAD.WIDE.U32 R174, R200, c[0x0][0x190], RZ ;  /* 0x00006400c8ae7a25 */ /* 0x000fe200078e00ff */
[----:B------:R-:W-:Y:S02]  /*0780*/  SHF.R.S32.HI R0, RZ, 0x1f, R194 ;  /* 0x0000001fff007819 */ /* 0x000fe400000114c2 */
[----:B------:R-:W-:Y:S01]  /*0790*/  IADD3 R226, R213, R8, RZ ;  /* 0x00000008d5e27210 */ /* 0x000fe20007ffe0ff */
[----:B------:R-:W-:Y:S01]  /*07a0*/  IMAD.WIDE.U32 R234, R158, c[0x0][0x1a8], R2 ;  /* 0x00006a009eea7a25 */ /* 0x000fe200078e0002 */
[----:B------:R-:W-:-:S02]  /*07b0*/  IADD3.X R192, R192, c[0x0][0x1a4], RZ, P6, !PT ;  /* 0x00006900c0c07a10 */ /* 0x000fc400037fe4ff */
[----:B0-----:R-:W-:Y:S01]  /*07c0*/  SHF.R.S32.HI R15, RZ, 0x1f, R199 ;  /* 0x0000001fff0f7819 */ /* 0x001fe200000114c7 */
[----:B------:R-:W-:Y:S01]  /*07d0*/  IMAD.WIDE.U32 R240, R23, c[0x0][0x1a8], R2 ;  /* 0x00006a0017f07a25 */ /* 0x000fe200078e0002 */
[----:B------:R-:W-:Y:S02]  /*07e0*/  SHF.R.S32.HI R14, RZ, 0x1f, R198 ;  /* 0x0000001fff0e7819 */ /* 0x000fe400000114c6 */
[----:B------:R-:W-:Y:S01]  /*07f0*/  SEL R224, R192, RZ, P0 ;  /* 0x000000ffc0e07207 */ /* 0x000fe20000000000 */
[----:B------:R-:W-:Y:S01]  /*0800*/  IMAD R16, R15, c[0x0][0x190], RZ ;  /* 0x000064000f107a24 */ /* 0x000fe200078e02ff */
[----:B------:R-:W-:Y:S01]  /*0810*/  IADD3 R191, R66, 0x5, RZ ;  /* 0x0000000542bf7810 */ /* 0x000fe20007ffe0ff */
[----:B------:R-:W-:Y:S01]  /*0820*/  IMAD R15, R14, c[0x0][0x190], RZ ;  /* 0x000064000e0f7a24 */ /* 0x000fe200078e02ff */
[----:B------:R-:W-:Y:S01]  /*0830*/  SEL R192, R192, c[0x0][0x1a4], P0 ;  /* 0x00006900c0c07a07 */ /* 0x000fe20000000000 */
[----:B------:R-:W-:Y:S02]  /*0840*/  IMAD R14, R13, c[0x0][0x190], RZ ;  /* 0x000064000d0e7a24 */ /* 0x000fe400078e02ff */
[----:B------:R-:W-:-:S02]  /*0850*/  IMAD R13, R12, c[0x0][0x190], RZ ;  /* 0x000064000c0d7a24 */ /* 0x000fc400078e02ff */
[----:B------:R-:W-:Y:S02]  /*0860*/  IMAD R12, R7, c[0x0][0x190], RZ ;  /* 0x00006400070c7a24 */ /* 0x000fe400078e02ff */
[----:B------:R-:W-:Y:S02]  /*0870*/  IMAD R7, R0, c[0x0][0x190], RZ ;  /* 0x0000640000077a24 */ /* 0x000fe400078e02ff */
[----:B------:R-:W-:-:S04]  /*0880*/  IMAD.WIDE.U32 R208, R23, c[0x0][0x1b8], R2 ;  /* 0x00006e0017d07a25 */ /* 0x000fc800078e0002 */
[----:B------:R-:W-:Y:S01]  /*0890*/  IMAD.WIDE.U32 R206, R22, c[0x0][0x1b8], R2 ;  /* 0x00006e0016ce7a25 */ /* 0x000fe200078e0002 */
[----:B------:R-:W-:-:S03]  /*08a0*/  IADD3 R229, R10, R209, RZ ;  /* 0x000000d10ae57210 */ /* 0x000fc60007ffe0ff */
[----:B------:R-:W-:-:S04]  /*08b0*/  IMAD.WIDE.U32 R238, R22, c[0x0][0x1a8], R2 ;  /* 0x00006a0016ee7a25 */ /* 0x000fc800078e0002 */
[----:B------:R-:W-:-:S04]  /*08c0*/  IMAD.WIDE.U32 R204, R24, c[0x0][0x1b8], R2 ;  /* 0x00006e0018cc7a25 */ /* 0x000fc800078e0002 */
[----:B------:R-:W-:Y:S01]  /*08d0*/  IMAD.WIDE.U32 R236, R24, c[0x0][0x1a8], R2 ;  /* 0x00006a0018ec7a25 */ /* 0x000fe200078e0002 */
[----:B------:R-:W-:-:S03]  /*08e0*/  IADD3 R225, R8, R205, RZ ;  /* 0x000000cd08e17210 */ /* 0x000fc60007ffe0ff */
[----:B------:R-:W-:Y:S01]  /*08f0*/  IMAD.WIDE.U32 R210, R158, c[0x0][0x1b8], R2 ;  /* 0x00006e009ed27a25 */ /* 0x000fe200078e0002 */
[----:B------:R-:W-:Y:S02]  /*0900*/  IADD3 R2, R249, R6, RZ ;  /* 0x00000006f9027210 */ /* 0x000fe40007ffe0ff */
[----:B------:R-:W-:Y:S01]  /*0910*/  IADD3 R3, R245, R4, RZ ;  /* 0x00000004f5037210 */ /* 0x000fe20007ffe0ff */
[----:B------:R-:W-:Y:S01]  /*0920*/  IMAD R190, R194, c[0x0][0x194], R7 ;  /* 0x00006500c2be7a24 */ /* 0x000fe200078e0207 */
[----:B------:R-:W-:Y:S01]  /*0930*/  IADD3 R7, R6, R235, RZ ;  /* 0x000000eb06077210 */ /* 0x000fe20007ffe0ff */
[----:B------:R-:W-:Y:S01]  /*0940*/  IMAD.IADD R6, R247, 0x1, R5 ;  /* 0x00000001f7067824 */ /* 0x000fe200078e0205 */
[----:B------:R-:W-:Y:S01]  /*0950*/  IADD3 R5, R5, R241, RZ ;  /* 0x000000f105057210 */ /* 0x000fe20007ffe0ff */
[----:B------:R-:W-:Y:S01]  /*0960*/  IMAD R0, R24, c[0x0][0x1ac], R20 ;  /* 0x00006b0018007a24 */ /* 0x000fe200078e0214 */
[----:B------:R-:W-:Y:S01]  /*0970*/  SHF.L.U64.HI R2, R248, 0x1, R2 ;  /* 0x00000001f8027819 */ /* 0x000fe20000010202 */
[----:B------:R-:W-:Y:S01]  /*0980*/  IMAD.WIDE.U32 R172, R199, c[0x0][0x190], RZ ;  /* 0x00006400c7ac7a25 */ /* 0x000fe200078e00ff */
[----:B------:R-:W-:-:S02]  /*0990*/  IADD3 R4, R4, R239, RZ ;  /* 0x000000ef04047210 */ /* 0x000fc40007ffe0ff */
[----:B------:R-:W-:Y:S01]  /*09a0*/  SHF.L.U64.HI R8, R234, 0x1, R7 ;  /* 0x00000001ea087819 */ /* 0x000fe20000010207 */
[----:B------:R0:W-:Y:S01]  /*09b0*/  STL [R1+0x2c], R2 ;  /* 0x00002c0201007387 */ /* 0x0001e20000100800 */
[----:B------:R-:W-:Y:S01]  /*09c0*/  SHF.L.U64.HI R7, R246, 0x1, R6 ;  /* 0x00000001f6077819 */ /* 0x000fe20000010206 */
[----:B------:R-:W-:Y:S01]  /*09d0*/  IMAD.WIDE.U32 R170, R198, c[0x0][0x190], RZ ;  /* 0x00006400c6aa7a25 */ /* 0x000fe200078e00ff */
[----:B------:R-:W-:Y:S01]  /*09e0*/  SHF.L.U64.HI R6, R240, 0x1, R5 ;  /* 0x00000001f0067819 */ /* 0x000fe20000010205 */
[----:B------:R1:W-:Y:S01]  /*09f0*/  STL [R1+0x28], R8 ;  /* 0x0000280801007387 */ /* 0x0003e20000100800 */
[----:B------:R-:W-:Y:S01]  /*0a00*/  SHF.L.U64.HI R5, R244, 0x1, R3 ;  /* 0x00000001f4057819 */ /* 0x000fe20000010203 */
[----:B------:R-:W-:Y:S01]  /*0a10*/  IMAD.WIDE.U32 R166, R196, c[0x0][0x190], RZ ;  /* 0x00006400c4a67a25 */ /* 0x000fe200078e00ff */
[----:B------:R-:W-:Y:S01]  /*0a20*/  SHF.L.U64.HI R3, R238, 0x1, R4 ;  /* 0x00000001ee037819 */ /* 0x000fe20000010204 */
[----:B------:R1:W-:Y:S02]  /*0a30*/  STL [R1+0x24], R7 ;  /* 0x0000240701007387 */ /* 0x0003e40000100800 */
[----:B------:R-:W-:-:S02]  /*0a40*/  IMAD.WIDE.U32 R164, R195, c[0x0][0x190], RZ ;  /* 0x00006400c3a47a25 */ /* 0x000fc400078e00ff */
[----:B------:R1:W-:Y:S02]  /*0a50*/  STL [R1+0x20], R6 ;  /* 0x0000200601007387 */ /* 0x0003e40000100800 */
[----:B------:R-:W-:Y:S02]  /*0a60*/  IMAD.WIDE.U32 R162, R194, c[0x0][0x190], RZ ;  /* 0x00006400c2a27a25 */ /* 0x000fe400078e00ff */
[----:B------:R1:W-:Y:S02]  /*0a70*/  STL [R1+0x1c], R5 ;  /* 0x00001c0501007387 */ /* 0x0003e40000100800 */
[--C-:B------:R-:W-:Y:S01]  /*0a80*/  IMAD.WIDE.U32 R218, R158, c[0x0][0x1b8], R66.reuse ;  /* 0x00006e009eda7a25 */ /* 0x100fe200078e0042 */
[----:B------:R-:W-:Y:S01]  /*0a90*/  IADD3 R190, R163, R190, RZ ;  /* 0x000000bea3be7210 */ /* 0x000fe20007ffe0ff */
[----:B------:R1:W-:Y:S02]  /*0aa0*/  STL [R1+0x18], R3 ;  /* 0x0000180301007387 */ /* 0x0003e40000100800 */
[----:B------:R-:W-:Y:S01]  /*0ab0*/  IMAD.WIDE.U32 R216, R23, c[0x0][0x1b8], R66 ;  /* 0x00006e0017d87a25 */ /* 0x000fe200078e0042 */
[----:B------:R-:W-:-:S03]  /*0ac0*/  IADD3 R232, R219, R11, RZ ;  /* 0x0000000bdbe87210 */ /* 0x000fc60007ffe0ff */
[----:B------:R-:W-:Y:S01]  /*0ad0*/  IMAD.WIDE.U32 R214, R22, c[0x0][0x1b8], R66 ;  /* 0x00006e0016d67a25 */ /* 0x000fe200078e0042 */
[----:B------:R-:W-:-:S03]  /*0ae0*/  IADD3 R230, R217, R10, RZ ;  /* 0x0000000ad9e67210 */ /* 0x000fc60007ffe0ff */
[----:B------:R-:W-:Y:S01]  /*0af0*/  IMAD R21, R203, c[0x0][0x194], R21 ;  /* 0x00006500cb157a24 */ /* 0x000fe200078e0215 */
[----:B------:R-:W-:Y:S01]  /*0b00*/  IADD3 R228, R215, R9, RZ ;  /* 0x00000009d7e47210 */ /* 0x000fe20007ffe0ff */
[----:B------:R-:W-:Y:S02]  /*0b10*/  IMAD R19, R202, c[0x0][0x194], R19 ;  /* 0x00006500ca137a24 */ /* 0x000fe400078e0213 */
[----:B------:R-:W-:Y:S01]  /*0b20*/  IMAD R17, R200, c[0x0][0x194], R17 ;  /* 0x00006500c8117a24 */ /* 0x000fe200078e0211 */
[----:B------:R-:W-:Y:S01]  /*0b30*/  IADD3 R161, R181, R21, RZ ;  /* 0x00000015b5a17210 */ /* 0x000fe20007ffe0ff */
        /* <DEDUP_REMOVED lines=8> */
[----:B0-----:R-:W-:Y:S01]  /*0bc0*/  IMAD.IADD R2, R243, 0x1, R0 ;  /* 0x00000001f3027824 */ /* 0x001fe200078e0200 */
[----:B------:R-:W-:Y:S01]  /*0bd0*/  IADD3 R0, R0, R237, RZ ;  /* 0x000000ed00007210 */ /* 0x000fe20007ffe0ff */
[----:B------:R-:W-:Y:S01]  /*0be0*/  IMAD.WIDE.U32 R176, R201, c[0x0][0x190], RZ ;  /* 0x00006400c9b07a25 */ /* 0x000fe200078e00ff */
[----:B------:R-:W-:-:S02]  /*0bf0*/  IADD3 R188, R167, R13, RZ ;  /* 0x0000000da7bc7210 */ /* 0x000fc40007ffe0ff */
[----:B------:R-:W-:Y:S01]  /*0c00*/  IADD3 R189, R165, R12, RZ ;  /* 0x0000000ca5bd7210 */ /* 0x000fe20007ffe0ff */
[----:B------:R-:W-:Y:S01]  /*0c10*/  IMAD.WIDE.U32 R168, R197, c[0x0][0x190], RZ ;  /* 0x00006400c5a87a25 */ /* 0x000fe200078e00ff */
[----:B------:R-:W-:Y:S02]  /*0c20*/  SHF.L.U64.HI R252, R242, 0x1, R2 ;  /* 0x00000001f2fc7819 */ /* 0x000fe40000010202 */
[----:B------:R-:W-:Y:S01]  /*0c30*/  SHF.L.U64.HI R233, R236, 0x1, R0 ;  /* 0x00000001ece97819 */ /* 0x000fe20000010200 */
[----:B------:R-:W-:Y:S02]  /*0c40*/  IMAD R18, R201, c[0x0][0x194], R18 ;  /* 0x00006500c9127a24 */ /* 0x000fe400078e0212 */
[----:B------:R-:W-:Y:S02]  /*0c50*/  IMAD R14, R197, c[0x0][0x194], R14 ;  /* 0x00006500c50e7a24 */ /* 0x000fe400078e020e */
[----:B------:R-:W-:Y:S02]  /*0c60*/  IMAD.IADD R231, R11, 0x1, R211 ;  /* 0x000000010be77824 */ /* 0x000fe400078e02d3 */
[----:B------:R-:W-:-:S02]  /*0c70*/  IMAD.IADD R227, R9, 0x1, R207 ;  /* 0x0000000109e37824 */ /* 0x000fc400078e02cf */
[----:B------:R-:W-:Y:S02]  /*0c80*/  IMAD.IADD R183, R177, 0x1, R18 ;  /* 0x00000001b1b77824 */ /* 0x000fe400078e0212 */
[----:B-1----:R-:W-:Y:S02]  /*0c90*/  IMAD.IADD R187, R169, 0x1, R14 ;  /* 0x00000001a9bb7824 */ /* 0x002fe400078e020e */
.L_x_116:
[----:B--2---:R-:W2:Y:S04]  /*0ca0*/  LDL.64 R8, [R1+0x10] ;  /* 0x0000100001087983 */ /* 0x004ea80000100a00 */
[----:B---3--:R-:W3:Y:S04]  /*0cb0*/  LDL.64 R4, [R1] ;  /* 0x0000000001047983 */ /* 0x008ee80000100a00 */
[----:B----4-:R-:W4:Y:S01]  /*0cc0*/  LDL.64 R6, [R1+0x8] ;  /* 0x0000080001067983 */ /* 0x010f220000100a00 */
[----:B------:R-:W-:-:S04]  /*0cd0*/  IMAD.MOV.U32 R0, RZ, RZ, c[0x0][0x14] ;  /* 0x00000500ff007624 */ /* 0x000fc800078e00ff */
[----:B------:R-:W-:-:S04]  /*0ce0*/  IMAD.WIDE.U32 R10, R0, c[0x0][0x1e0], RZ ;  /* 0x00007800000a7a25 */ /* 0x000fc800078e00ff */
[----:B------:R-:W-:Y:S02]  /*0cf0*/  IMAD.MOV.U32 R2, RZ, RZ, c[0x0][0x168] ;  /* 0x00005a00ff027624 */ /* 0x000fe400078e00ff */
[----:B------:R-:W-:-:S03]  /*0d00*/  IMAD R0, R0, c[0x0][0x1e4], R11 ;  /* 0x0000790000007a24 */ /* 0x000fc600078e020b */
[----:B------:R-:W-:Y:S01]  /*0d10*/  ISETP.GE.AND P4, PT, R2, 0x1, PT ;  /* 0x000000010200780c */ /* 0x000fe20003f86270 */
[----:B------:R-:W-:Y:S02]  /*0d20*/  IMAD R0, R0, UR7, RZ ;  /* 0x0000000700007c24 */ /* 0x000fe4000f8e02ff */
[----:B------:R-:W-:-:S04]  /*0d30*/  IMAD.WIDE.U32 R2, R10, UR7, R250 ;  /* 0x000000070a027c25 */ /* 0x000fc8000f8e00fa */
[----:B------:R-:W-:Y:S01]  /*0d40*/  IMAD R0, R10, UR6, R0 ;  /* 0x000000060a007c24 */ /* 0x000fe2000f8e0200 */
[----:B------:R-:W-:Y:S01]  /*0d50*/  LEA R128, P0, R2, c[0x0][0x1b0], 0x1 ;  /* 0x00006c0002807a11 */ /* 0x000fe200078008ff */
[----:B------:R-:W-:Y:S01]  /*0d60*/  IMAD.MOV.U32 R63, RZ, RZ, c[0x0][0x1c0] ;  /* 0x00007000ff3f7624 */ /* 0x000fe200078e00ff */
[----:B------:R-:W-:Y:S01]  /*0d70*/  MOV R64, c[0x0][0x1c0] ;  /* 0x0000700000407a02 */ /* 0x000fe20000000f00 */
        /* <DEDUP_REMOVED lines=52> */
[----:B--2---:R-:W-:-:S04]  /*10c0*/  IMAD.WIDE.U32 R8, R10, UR7, R8 ;  /* 0x000000070a087c25 */ /* 0x004fc8000f8e0008 */
[----:B---3--:R-:W-:-:S04]  /*10d0*/  IMAD.WIDE.U32 R4, R10, UR7, R4 ;  /* 0x000000070a047c25 */ /* 0x008fc8000f8e0004 */
[----:B----4-:R-:W-:Y:S01]  /*10e0*/  IMAD.WIDE.U32 R6, R10, UR7, R6 ;  /* 0x000000070a067c25 */ /* 0x010fe2000f8e0006 */
[----:B------:R-:W-:Y:S02]  /*10f0*/  IADD3 R9, R9, R0, RZ ;  /* 0x0000000009097210 */ /* 0x000fe40007ffe0ff */
[C---:B------:R-:W-:Y:S01]  /*1100*/  IADD3 R5, R0.reuse, R5, RZ ;  /* 0x0000000500057210 */ /* 0x040fe20007ffe0ff */
[----:B------:R-:W-:Y:S01]  /*1110*/  IMAD.IADD R7, R0, 0x1, R7 ;  /* 0x0000000100077824 */ /* 0x000fe200078e0207 */
[----:B------:R-:W-:Y:S01]  /*1120*/  LEA R122, P3, R8, c[0x0][0x1b0], 0x1 ;  /* 0x00006c00087a7a11 */ /* 0x000fe200078608ff */
[----:B------:R-:W-:Y:S01]  /*1130*/  IMAD.IADD R0, R0, 0x1, R3 ;  /* 0x0000000100007824 */ /* 0x000fe200078e0203 */
[----:B------:R-:W-:Y:S02]  /*1140*/  LEA R124, P2, R6, c[0x0][0x1b0], 0x1 ;  /* 0x00006c00067c7a11 */ /* 0x000fe400078408ff */
[----:B------:R-:W-:Y:S01]  /*1150*/  LEA R126, P1, R4, c[0x0][0x1b0], 0x1 ;  /* 0x00006c00047e7a11 */ /* 0x000fe200078208ff */
[----:B------:R-:W-:Y:S01]  /*1160*/  IMAD.MOV.U32 R3, RZ, RZ, c[0x0][0x1c0] ;  /* 0x00007000ff037624 */ /* 0x000fe200078e00ff */
[----:B------:R-:W-:Y:S01]  /*1170*/  LEA.HI.X R123, R8, c[0x0][0x1b4], R9, 0x1, P3 ;  /* 0x00006d00087b7a11 */ /* 0x000fe200018f0c09 */
[----:B------:R-:W-:Y:S01]  /*1180*/  IMAD.MOV.U32 R9, RZ, RZ, c[0x0][0x1c0] ;  /* 0x00007000ff097624 */ /* 0x000fe200078e00ff */
[----:B------:R-:W-:Y:S01]  /*1190*/  LEA.HI.X R125, R6, c[0x0][0x1b4], R7, 0x1, P2 ;  /* 0x00006d00067d7a11 */ /* 0x000fe200010f0c07 */
[----:B------:R-:W-:Y:S01]  /*11a0*/  IMAD.MOV.U32 R7, RZ, RZ, c[0x0][0x1c0] ;  /* 0x00007000ff077624 */ /* 0x000fe200078e00ff */
[----:B------:R-:W-:Y:S01]  /*11b0*/  LEA.HI.X R127, R4, c[0x0][0x1b4], R5, 0x1, P1 ;  /* 0x00006d00047f7a11 */ /* 0x000fe200008f0c05 */
[----:B------:R-:W-:Y:S01]  /*11c0*/  IMAD.MOV.U32 R5, RZ, RZ, c[0x0][0x1c0] ;  /* 0x00007000ff057624 */ /* 0x000fe200078e00ff */
[----:B------:R-:W-:-:S02]  /*11d0*/  LEA.HI.X R129, R2, c[0x0][0x1b4], R0, 0x1, P0 ;  /* 0x00006d0002817a11 */ /* 0x000fc400000f0c00 */
[----:B------:R-:W-:Y:S02]  /*11e0*/  MOV R10, c[0x0][0x1c0] ;  /* 0x00007000000a7a02 */ /* 0x000fe40000000f00 */
[----:B------:R-:W-:Y:S02]  /*11f0*/  MOV R8, c[0x0][0x1c0] ;  /* 0x0000700000087a02 */ /* 0x000fe40000000f00 */
[----:B------:R-:W-:Y:S02]  /*1200*/  MOV R6, c[0x0][0x1c0] ;  /* 0x0000700000067a02 */ /* 0x000fe40000000f00 */
[----:B------:R-:W-:Y:S02]  /*1210*/  MOV R4, c[0x0][0x1c0] ;  /* 0x0000700000047a02 */ /* 0x000fe40000000f00 */
[----:B------:R-:W-:Y:S02]  /*1220*/  MOV R2, c[0x0][0x1c0] ;  /* 0x0000700000027a02 */ /* 0x000fe40000000f00 */
[----:B------:R-:W-:Y:S01]  /*1230*/  MOV R0, c[0x0][0x1c0] ;  /* 0x0000700000007a02 */ /* 0x000fe20000000f00 */
[----:B------:R-:W-:Y:S05]  /*1240*/  @!P4 BRA `(.L_x_0) ;  /* 0x00003e600000c947 */ /* 0x000fea0003800000 */
[C---:B------:R-:W-:Y:S01]  /*1250*/  ISETP.GE.AND P0, PT, R158.reuse, c[0x0][0x160], PT ;  /* 0x000058009e007a0c */ /* 0x040fe20003f06270 */
[----:B------:R-:W-:Y:S01]  /*1260*/  IMAD.WIDE.U32 R222, R158, c[0x0][0x178], RZ ;  /* 0x00005e009ede7a25 */ /* 0x000fe200078e00ff */
[----:B------:R-:W-:-:S02]  /*1270*/  IADD3 R70, R66, 0x2, RZ ;  /* 0x0000000242467810 */ /* 0x000fc40007ffe0ff */
[C---:B------:R-:W-:Y:S01]  /*1280*/  ISETP.LT.AND P1, PT, R66.reuse, c[0x0][0x164], !P0 ;  /* 0x0000590042007a0c */ /* 0x040fe20004721270 */
[C---:B------:R-:W-:Y:S01]  /*1290*/  IMAD.WIDE.U32 R146, R66.reuse, c[0x0][0x190], RZ ;  /* 0x0000640042927a25 */ /* 0x040fe200078e00ff */
[----:B------:R-:W-:Y:S02]  /*12a0*/  IADD3 R69, R66, 0x3, RZ ;  /* 0x0000000342457810 */ /* 0x000fe40007ffe0ff */
[----:B------:R-:W-:Y:S01]  /*12b0*/  P2R R75, PR, RZ, 0x2 ;  /* 0x00000002ff4b7803 */ /* 0x000fe20000000000 */
[----:B------:R-:W-:Y:S01]  /*12c0*/  IMAD.WIDE.U32 R130, R191, c[0x0][0x190], RZ ;  /* 0x00006400bf827a25 */ /* 0x000fe200078e00ff */
[C---:B------:R-:W-:Y:S02]  /*12d0*/  ISETP.LT.AND P1, PT, R70.reuse, c[0x0][0x164], !P0 ;  /* 0x0000590046007a0c */ /* 0x040fe40004721270 */
[----:B------:R-:W-:Y:S01]  /*12e0*/  ISETP.LT.AND P3, PT, R69, c[0x0][0x164], !P0 ;  /* 0x0000590045007a0c */ /* 0x000fe20004761270 */
[----:B------:R-:W-:Y:S01]  /*12f0*/  IMAD.WIDE.U32 R136, R70, c[0x0][0x190], RZ ;  /* 0x0000640046887a25 */ /* 0x000fe200078e00ff */
[----:B------:R-:W-:-:S02]  /*1300*/  LOP3.LUT R116, R116, 0xfffffffb, RZ, 0xc0, !PT ;  /* 0xfffffffb74747812 */ /* 0x000fc400078ec0ff */
[----:B------:R-:W-:Y:S01]  /*1310*/  IADD3 R68, R66, 0x4, RZ ;  /* 0x0000000442447810 */ /* 0x000fe20007ffe0ff */
[----:B------:R-:W-:Y:S01]  /*1320*/  IMAD.WIDE.U32 R134, R69, c[0x0][0x190], RZ ;  /* 0x0000640045867a25 */ /* 0x000fe200078e00ff */
[----:B------:R-:W-:Y:S02]  /*1330*/  LOP3.LUT R115, R115, 0xfffffffb, RZ, 0xc0, !PT ;  /* 0xfffffffb73737812 */ /* 0x000fe400078ec0ff */
[C---:B------:R-:W-:Y:S01]  /*1340*/  ISETP.LT.AND P2, PT, R68.reuse, c[0x0][0x164], !P0 ;  /* 0x0000590044007a0c */ /* 0x040fe20004741270 */
[----:B------:R-:W-:Y:S01]  /*1350*/  IMAD.WIDE.U32 R132, R68, c[0x0][0x190], RZ ;  /* 0x0000640044847a25 */ /* 0x000fe200078e00ff */
[----:B------:R-:W-:Y:S02]  /*1360*/  IADD3 R65, R66, 0x1, RZ ;  /* 0x0000000142417810 */ /* 0x000fe40007ffe0ff */
[----:B------:R-:W-:Y:S01]  /*1370*/  @P1 LOP3.LUT R116, R116, 0x4, RZ, 0xfc, !PT ;  /* 0x0000000474741812 */ /* 0x000fe200078efcff */
[----:B------:R-:W-:Y:S01]  /*1380*/  IMAD.MOV.U32 R119, RZ, RZ, RZ ;  /* 0x000000ffff777224 */ /* 0x000fe200078e00ff */
[----:B------:R-:W-:Y:S01]  /*1390*/  ISETP.LT.AND P1, PT, R191, c[0x0][0x164], !P0 ;  /* 0x00005900bf007a0c */ /* 0x000fe20004721270 */
[----:B------:R-:W-:Y:S01]  /*13a0*/  IMAD.WIDE.U32 R138, R65, c[0x0][0x190], RZ ;  /* 0x00006400418a7a25 */ /* 0x000fe200078e00ff */
[----:B------:R-:W-:-:S02]  /*13b0*/  LOP3.LUT R116, R116, 0xffffffbf, RZ, 0xc0, !PT ;  /* 0xffffffbf74747812 */ /* 0x000fc400078ec0ff */
[----:B------:R-:W-:Y:S01]  /*13c0*/  ISETP.LT.AND P5, PT, R65, c[0x0][0x164], !P0 ;  /* 0x0000590041007a0c */ /* 0x000fe200047a1270 */
[----:B------:R-:W-:Y:S01]  /*13d0*/  IMAD.MOV.U32 R64, RZ, RZ, c[0x0][0x1c0] ;  /* 0x00007000ff407624 */ /* 0x000fe200078e00ff */
[----:B------:R-:W-:Y:S01]  /*13e0*/  @P3 LOP3.LUT R116, R116, 0x40, RZ, 0xfc, !PT ;  /* 0x0000004074743812 */ /* 0x000fe200078efcff */
[----:B------:R-:W-:Y:S01]  /*13f0*/  IMAD.MOV.U32 R63, RZ, RZ, c[0x0][0x1c0] ;  /* 0x00007000ff3f7624 */ /* 0x000fe200078e00ff */
[----:B------:R-:W-:Y:S01]  /*1400*/  ISETP.LT.AND P3, PT, R203, c[0x0][0x164], !P0 ;  /* 0x00005900cb007a0c */ /* 0x000fe20004761270 */
[----:B------:R-:W-:Y:S01]  /*1410*/  IMAD.MOV.U32 R62, RZ, RZ, c[0x0][0x1c0] ;  /* 0x00007000ff3e7624 */ /* 0x000fe200078e00ff */
[----:B------:R-:W-:Y:S01]  /*1420*/  LOP3.LUT R116, R116, 0xfffffbff, RZ, 0xc0, !PT ;  /* 0xfffffbff74747812 */ /* 0x000fe200078ec0ff */
[----:B------:R-:W-:Y:S01]  /*1430*/  IMAD.MOV.U32 R61, RZ, RZ, c[0x0][0x1c0] ;  /* 0x00007000ff3d7624 */ /* 0x000fe200078e00ff */
[----:B------:R-:W-:Y:S01]  /*1440*/  IADD3 R76, R158, 0x3, RZ ;  /* 0x000000039e4c7810 */ /* 0x000fe20007ffe0ff */
[----:B------:R-:W-:Y:S01]  /*1450*/  IMAD.MOV.U32 R60, RZ, RZ, c[0x0][0x1c0] ;  /* 0x00007000ff3c7624 */ /* 0x000fe200078e00ff */
[----:B------:R-:W-:Y:S01]  /*1460*/  @P2 LOP3.LUT R116, R116, 0x400, RZ, 0xfc, !PT ;  /* 0x0000040074742812 */ /* 0x000fe200078efcff */
[----:B------:R-:W-:Y:S01]  /*1470*/  IMAD.MOV.U32 R59, RZ, RZ, c[0x0][0x1c0] ;  /* 0x00007000ff3b7624 */ /* 0x000fe200078e00ff */
[----:B------:R-:W-:Y:S01]  /*1480*/  ISETP.LT.AND P2, PT, R202, c[0x0][0x164], !P0 ;  /* 0x00005900ca007a0c */ /* 0x000fe20004741270 */
[----:B------:R-:W-:Y:S01]  /*1490*/  IMAD.WIDE.U32 R140, R76, c[0x0][0x178], RZ ;  /* 0x00005e004c8c7a25 */ /* 0x000fe200078e00ff */
[----:B------:R-:W-:-:S02]  /*14a0*/  LOP3.LUT R116, R116, 0xffffbfff, RZ, 0xc0, !PT ;  /* 0xffffbfff74747812 */ /* 0x000fc400078ec0ff */
[----:B------:R-:W-:Y:S01]  /*14b0*/  IADD3 R77, R158, 0x1, RZ ;  /* 0x000000019e4d7810 */ /* 0x000fe20007ffe0ff */
[----:B------:R-:W-:Y:S01]  /*14c0*/  IMAD.MOV.U32 R58, RZ, RZ, c[0x0][0x1c0] ;  /* 0x00007000ff3a7624 */ /* 0x000fe200078e00ff */
[----:B------:R-:W-:Y:S01]  /*14d0*/  @P1 LOP3.LUT R116, R116, 0x4000, RZ, 0xfc, !PT ;  /* 0x0000400074741812 */ /* 0x000fe200078efcff */
[----:B------:R-:W-:Y:S01]  /*14e0*/  IMAD.MOV.U32 R57, RZ, RZ, c[0x0][0x1c0] ;  /* 0x00007000ff397624 */ /* 0x000fe200078e00ff */
[----:B------:R-:W-:Y:S01]  /*14f0*/  ISETP.LT.AND P1, PT, R201, c[0x0][0x164], !P0 ;  /* 0x00005900c9007a0c */ /* 0x000fe20004721270 */
[----:B------:R-:W-:Y:S01]  /*1500*/  IMAD.WIDE.U32 R144, R77, c[0x0][0x178], RZ ;  /* 0x00005e004d907a25 */ /* 0x000fe200078e00ff */
[----:B------:R-:W-:Y:S02]  /*1510*/  LOP3.LUT R116, R116, 0xfffbffff, RZ, 0xc0, !PT ;  /* 0xfffbffff74747812 */ /* 0x000fe400078ec0ff */
[----:B------:R-:W-:Y:S01]  /*1520*/  IADD3 R78, R158, 0x2, RZ ;  /* 0x000000029e4e7810 */ /* 0x000fe20007ffe0ff */
[----:B------:R-:W-:Y:S01]  /*1530*/  IMAD.MOV.U32 R56, RZ, RZ, c[0x0][0x1c0] ;  /* 0x00007000ff387624 */ /* 0x000fe200078e00ff */
[----:B------:R-:W-:Y:S01]  /*1540*/  @P3 LOP3.LUT R116, R116, 0x40000, RZ, 0xfc, !PT ;  /* 0x0004000074743812 */ /* 0x000fe200078efcff */
[----:B------:R-:W-:Y:S01]  /*1550*/  IMAD.MOV.U32 R55, RZ, RZ, c[0x0][0x1c0] ;  /* 0x00007000ff377624 */ /* 0x000fe200078e00ff */
[----:B------:R-:W-:Y:S01]  /*1560*/  ISETP.LT.AND P3, PT, R200, c[0x0][0x164], !P0 ;  /* 0x00005900c8007a0c */ /* 0x000fe20004761270 */
[----:B------:R-:W-:Y:S01]  /*1570*/  IMAD.WIDE.U32 R142, R78, c[0x0][0x178], RZ ;  /* 0x00005e004e8e7a25 */ /* 0x000fe200078e00ff */
[----:B------:R-:W-:-:S02]  /*1580*/  LOP3.LUT R116, R116, 0xffbfffff, RZ, 0xc0, !PT ;  /* 0xffbfffff74747812 */ /* 0x000fc400078ec0ff */
[----:B------:R-:W-:Y:S01]  /*1590*/  SHF.R.S32.HI R71, RZ, 0x1f, R191 ;  /* 0x0000001fff477819 */ /* 0x000fe200000114bf */
[----:B------:R-:W-:Y:S01]  /*15a0*/  IMAD.MOV.U32 R54, RZ, RZ, c[0x0][0x1c0] ;  /* 0x00007000ff367624 */ /* 0x000fe200078e00ff */
[----:B------:R-:W-:Y:S01]  /*15b0*/  @P2 LOP3.LUT R116, R116, 0x400000, RZ, 0xfc, !PT ;  /* 0x0040000074742812 */ /* 0x000fe200078efcff */
[----:B------:R-:W-:Y:S01]  /*15c0*/  IMAD.MOV.U32 R53, RZ, RZ, c[0x0][0x1c0] ;  /* 0x00007000ff357624 */ /* 0x000fe200078e00ff */
[----:B------:R-:W-:Y:S01]  /*15d0*/  ISETP.LT.AND P2, PT, R199, c[0x0][0x164], !P0 ;  /* 0x00005900c7007a0c */ /* 0x000fe20004741270 */
[----:B------:R-:W-:Y:S01]  /*15e0*/  IMAD R74, R71, c[0x0][0x190], RZ ;  /* 0x00006400474a7a24 */ /* 0x000fe200078e02ff */
[----:B------:R-:W-:Y:S01]  /*15f0*/  LOP3.LUT R116, R116, 0xfbffffff, RZ, 0xc0, !PT ;  /* 0xfbffffff74747812 */ /* 0x000fe200078ec0ff */
[----:B------:R-:W-:Y:S01]  /*1600*/  IMAD.MOV.U32 R52, RZ, RZ, c[0x0][0x1c0] ;  /* 0x00007000ff347624 */ /* 0x000fe200078e00ff */
[----:B------:R-:W-:Y:S01]  /*1610*/  SHF.R.S32.HI R73, RZ, 0x1f, R158 ;  /* 0x0000001fff497819 */ /* 0x000fe2000001149e */
[----:B------:R-:W-:Y:S01]  /*1620*/  IMAD R74, R191, c[0x0][0x194], R74 ;  /* 0x00006500bf4a7a24 */ /* 0x000fe200078e024a */
        /* <DEDUP_REMOVED lines=10> */
[----:B------:R-:W-:Y:S01]  /*16d0*/  @P3 LOP3.LUT R116, R116, 0x40000000, RZ, 0xfc, !PT ;  /* 0x4000000074743812 */ /* 0x000fe200078efcff */
[----:B------:R-:W-:Y:S01]  /*16e0*/  IMAD R72, R72, c[0x0][0x190], RZ ;  /* 0x0000640048487a24 */ /* 0x000fe200078e02ff */
[----:B------:R-:W-:Y:S01]  /*16f0*/  ISETP.LT.AND P3, PT, R197, c[0x0][0x164], !P0 ;  /* 0x00005900c5007a0c */ /* 0x000fe20004761270 */
[----:B------:R-:W-:Y:S01]  /*1700*/  IMAD.MOV.U32 R48, RZ, RZ, c[0x0][0x1c0] ;  /* 0x00007000ff307624 */ /* 0x000fe200078e00ff */
[----:B------:R-:W-:Y:S01]  /*1710*/  LOP3.LUT R115, R115, 0xffffffbf, RZ, 0xc0, !PT ;  /* 0xffffffbf73737812 */ /* 0x000fe200078ec0ff */
[----:B------:R-:W-:Y:S01]  /*1720*/  IMAD R156, R66, c[0x0][0x194], R72 ;  /* 0x00006500429c7a24 */ /* 0x000fe200078e0248 */
        /* <DEDUP_REMOVED lines=8> */
[----:B------:R-:W-:Y:S01]  /*17b0*/  ISETP.LT.AND P0, PT, R194, c[0x0][0x164], !P0 ;  /* 0x00005900c2007a0c */ /* 0x000fe20004701270 */
[----:B------:R-:W-:Y:S01]  /*17c0*/  IMAD.MOV.U32 R43, RZ, RZ, c[0x0][0x1c0] ;  /* 0x00007000ff2b7624 */ /* 0x000fe200078e00ff */
[----:B------:R-:W-:Y:S01]  /*17d0*/  @P3 LOP3.LUT R115, R115, 0x400, RZ, 0xfc, !PT ;  /* 0x0000040073733812 */ /* 0x000fe200078efcff */
[----:B------:R-:W-:Y:S01]  /*17e0*/  IMAD.MOV.U32 R42, RZ, RZ, c[0x0][0x1c0] ;  /* 0x00007000ff2a7624 */ /* 0x000fe200078e00ff */
[----:B------:R-:W-:Y:S01]  /*17f0*/  LOP3.LUT R116, R116, 0xfffffffd, RZ, 0xc0, !PT ;  /* 0xfffffffd74747812 */ /* 0x000fe200078ec0ff */
[----:B------:R-:W-:Y:S01]  /*1800*/  IMAD.MOV.U32 R41, RZ, RZ, c[0x0][0x1c0] ;  /* 0x00007000ff297624 */ /* 0x000fe200078e00ff */
[----:B------:R-:W-:Y:S01]  /*1810*/  LOP3.LUT R115, R115, 0xffffbfff, RZ, 0xc0, !PT ;  /* 0xffffbfff73737812 */ /* 0x000fe200078ec0ff */
[----:B------:R-:W-:Y:S01]  /*1820*/  IMAD.MOV.U32 R40, RZ, RZ, c[0x0][0x1c0] ;  /* 0x00007000ff287624 */ /* 0x000fe200078e00ff */
[----:B------:R-:W-:Y:S01]  /*1830*/  SHF.R.S32.HI R71, RZ, 0x1f, R77 ;  /* 0x0000001fff477819 */ /* 0x000fe2000001144d */
[----:B------:R-:W-:Y:S01]  /*1840*/  IMAD.MOV.U32 R39, RZ, RZ, c[0x0][0x1c0] ;  /* 0x00007000ff277624 */ /* 0x000fe200078e00ff */
[----:B------:R-:W-:Y:S01]  /*1850*/  @P2 LOP3.LUT R115, R115, 0x4000, RZ, 0xfc, !PT ;  /* 0x0000400073732812 */ /* 0x000fe200078efcff */
[----:B------:R-:W-:Y:S01]  /*1860*/  IMAD.MOV.U32 R38, RZ, RZ, c[0x0][0x1c0] ;  /* 0x00007000ff267624 */ /* 0x000fe200078e00ff */
[----:B------:R-:W-:Y:S01]  /*1870*/  SHF.R.S32.HI R79, RZ, 0x1f, R78 ;  /* 0x0000001fff4f7819 */ /* 0x000fe2000001144e */
[----:B------:R-:W-:Y:S01]  /*1880*/  IMAD R73, R71, c[0x0][0x178], RZ ;  /* 0x00005e0047497a24 */ /* 0x000fe200078e02ff */
[----:B------:R-:W-:Y:S01]  /*1890*/  LOP3.LUT R115, R115, 0xfffbffff, RZ, 0xc0, !PT ;  /* 0xfffbffff73737812 */ /* 0x000fe200078ec0ff */
[----:B------:R-:W-:Y:S01]  /*18a0*/  IMAD.MOV.U32 R37, RZ, RZ, c[0x0][0x1c0] ;  /* 0x00007000ff257624 */ /* 0x000fe200078e00ff */
[----:B------:R-:W-:Y:S01]  /*18b0*/  SHF.R.S32.HI R80, RZ, 0x1f, R76 ;  /* 0x0000001fff507819 */ /* 0x000fe2000001144c */
[----:B------:R-:W-:Y:S01]  /*18c0*/  IMAD R72, R79, c[0x0][0x178], RZ ;  /* 0x00005e004f487a24 */ /* 0x000fe200078e02ff */
[----:B------:R-:W-:Y:S01]  /*18d0*/  @P1 LOP3.LUT R115, R115, 0x40000, RZ, 0xfc, !PT ;  /* 0x0004000073731812 */ /* 0x000fe200078efcff */
[----:B------:R-:W-:Y:S01]  /*18e0*/  IMAD R73, R77, c[0x0][0x17c], R73 ;  /* 0x00005f004d497a24 */ /* 0x000fe200078e0249 */
[----:B------:R-:W-:Y:S01]  /*18f0*/  SHF.R.S32.HI R152, RZ, 0x1f, R65 ;  /* 0x0000001fff987819 */ /* 0x000fe20000011441 */
[----:B------:R-:W-:Y:S01]  /*1900*/  IMAD R71, R80, c[0x0][0x178], RZ ;  /* 0x00005e0050477a24 */ /* 0x000fe200078e02ff */
[----:B------:R-:W-:Y:S01]  /*1910*/  LOP3.LUT R115, R115, 0xffbfffff, RZ, 0xc0, !PT ;  /* 0xffbfffff73737812 */ /* 0x000fe200078ec0ff */
[----:B------:R-:W-:Y:S01]  /*1920*/  IMAD R72, R78, c[0x0][0x17c], R72 ;  /* 0x00005f004e487a24 */ /* 0x000fe200078e0248 */
[----:B------:R-:W-:Y:S01]  /*1930*/  SHF.R.S32.HI R151, RZ, 0x1f, R70 ;  /* 0x0000001fff977819 */ /* 0x000fe20000011446 */
[----:B------:R-:W-:Y:S01]  /*1940*/  IMAD R152, R152, c[0x0][0x190], RZ ;  /* 0x0000640098987a24 */ /* 0x000fe200078e02ff */
[----:B------:R-:W-:Y:S01]  /*1950*/  @P0 LOP3.LUT R115, R115, 0x400000, RZ, 0xfc, !PT ;  /* 0x0040000073730812 */ /* 0x000fe200078efcff */
[C---:B------:R-:W-:Y:S01]  /*1960*/  IMAD R71, R76.reuse, c[0x0][0x17c], R71 ;  /* 0x00005f004c477a24 */ /* 0x040fe200078e0247 */
[----:B------:R-:W-:Y:S01]  /*1970*/  ISETP.GE.AND P0, PT, R76, c[0x0][0x160], PT ;  /* 0x000058004c007a0c */ /* 0x000fe20003f06270 */
[----:B------:R-:W-:Y:S01]  /*1980*/  IMAD R151, R151, c[0x0][0x190], RZ ;  /* 0x0000640097977a24 */ /* 0x000fe200078e02ff */
[----:B------:R-:W-:Y:S01]  /*1990*/  LOP3.LUT R115, R115, 0xfdffffff, RZ, 0xc0, !PT ;  /* 0xfdffffff73737812 */ /* 0x000fe200078ec0ff */
[C---:B------:R-:W-:Y:S01]  /*19a0*/  IMAD R152, R65.reuse, c[0x0][0x194], R152 ;  /* 0x0000650041987a24 */ /* 0x040fe200078e0298 */
[----:B------:R-:W-:Y:S01]  /*19b0*/  ISETP.LT.AND P1, PT, R65, c[0x0][0x164], !P0 ;  /* 0x0000590041007a0c */ /* 0x000fe20004721270 */
[C---:B------:R-:W-:Y:S01]  /*19c0*/  IMAD R151, R70.reuse, c[0x0][0x194], R151 ;  /* 0x0000650046977a24 */ /* 0x040fe200078e0297 */
[----:B------:R-:W-:Y:S01]  /*19d0*/  ISETP.LT.AND P2, PT, R70, c[0x0][0x164], !P0 ;  /* 0x0000590046007a0c */ /* 0x000fe20004741270 */
[----:B------:R-:W-:Y:S01]  /*19e0*/  IMAD.MOV.U32 R36, RZ, RZ, c[0x0][0x1c0] ;  /* 0x00007000ff247624 */ /* 0x000fe200078e00ff */
[----:B------:R-:W-:Y:S01]  /*19f0*/  ISETP.LT.AND P3, PT, R69, c[0x0][0x164], !P0 ;  /* 0x0000590045007a0c */ /* 0x000fe20004761270 */
[----:B------:R-:W-:Y:S01]  /*1a00*/  IMAD.MOV.U32 R35, RZ, RZ, c[0x0][0x1c0] ;  /* 0x00007000ff237624 */ /* 0x000fe200078e00ff */
[----:B------:R-:W-:Y:S01]  /*1a10*/  ISETP.LT.AND P4, PT, R66, c[0x0][0x164], !P0 ;  /* 0x0000590042007a0c */ /* 0x000fe20004781270 */
[----:B------:R-:W-:Y:S01]  /*1a20*/  IMAD.MOV.U32 R34, RZ, RZ, c[0x0][0x1c0] ;  /* 0x00007000ff227624 */ /* 0x000fe200078e00ff */
[----:B------:R-:W-:Y:S01]  /*1a30*/  SHF.R.S32.HI R150, RZ, 0x1f, R69 ;  /* 0x0000001fff967819 */ /* 0x000fe20000011445 */
[----:B------:R-:W-:Y:S01]  /*1a40*/  IMAD.MOV.U32 R33, RZ, RZ, c[0x0][0x1c0] ;  /* 0x00007000ff217624 */ /* 0x000fe200078e00ff */
[----:B------:R-:W-:Y:S01]  /*1a50*/  SHF.R.S32.HI R149, RZ, 0x1f, R68 ;  /* 0x0000001fff957819 */ /* 0x000fe20000011444 */
[----:B------:R-:W-:-:S02]  /*1a60*/  IMAD.MOV.U32 R32, RZ, RZ, c[0x0][0x1c0] ;  /* 0x00007000ff207624 */ /* 0x000fc400078e00ff */
[----:B------:R-:W-:Y:S01]  /*1a70*/  @P1 LOP3.LUT R116, R116, 0x2, RZ, 0xfc, !PT ;  /* 0x0000000274741812 */ /* 0x000fe200078efcff */
[----:B------:R-:W-:Y:S01]  /*1a80*/  IMAD R150, R150, c[0x0][0x190], RZ ;  /* 0x0000640096967a24 */ /* 0x000fe200078e02ff */
[----:B------:R-:W-:Y:S01]  /*1a90*/  ISETP.LT.AND P1, PT, R68, c[0x0][0x164], !P0 ;  /* 0x0000590044007a0c */ /* 0x000fe20004721270 */
[----:B------:R-:W-:Y:S01]  /*1aa0*/  IMAD R149, R149, c[0x0][0x190], RZ ;  /* 0x0000640095957a24 */ /* 0x000fe200078e02ff */
[----:B------:R-:W-:Y:S01]  /*1ab0*/  LOP3.LUT R116, R116, 0xffffffdf, RZ, 0xc0, !PT ;  /* 0xffffffdf74747812 */ /* 0x000fe200078ec0ff */
[----:B------:R-:W-:Y:S02]  /*1ac0*/  IMAD R150, R69, c[0x0][0x194], R150 ;  /* 0x0000650045967a24 */ /* 0x000fe400078e0296 */
[----:B------:R-:W-:Y:S01]  /*1ad0*/  IMAD R149, R68, c[0x0][0x194], R149 ;  /* 0x0000650044957a24 */ /* 0x000fe200078e0295 */
[----:B------:R-:W-:Y:S01]  /*1ae0*/  @P2 LOP3.LUT R116, R116, 0x20, RZ, 0xfc, !PT ;  /* 0x0000002074742812 */ /* 0x000fe200078efcff */
[----:B------:R-:W-:Y:S01]  /*1af0*/  IMAD.MOV.U32 R31, RZ, RZ, c[0x0][0x1c0] ;  /* 0x00007000ff1f7624 */ /* 0x000fe200078e00ff */
[----:B------:R-:W-:Y:S01]  /*1b00*/  ISETP.LT.AND P2, PT, R194, c[0x0][0x164], !P0 ;  /* 0x00005900c2007a0c */ /* 0x000fe20004741270 */
[----:B------:R-:W-:Y:S01]  /*1b10*/  IMAD.MOV.U32 R30, RZ, RZ, c[0x0][0x1c0] ;  /* 0x00007000ff1e7624 */ /* 0x000fe200078e00ff */
[----:B------:R-:W-:Y:S01]  /*1b20*/  LOP3.LUT R116, R116, 0xfffffdff, RZ, 0xc0, !PT ;  /* 0xfffffdff74747812 */ /* 0x000fe200078ec0ff */
[----:B------:R-:W-:-:S02]  /*1b30*/  IMAD.MOV.U32 R29, RZ, RZ, c[0x0][0x1c0] ;  /* 0x00007000ff1d7624 */ /* 0x000fc400078e00ff */
[----:B------:R-:W-:Y:S01]  /*1b40*/  IMAD.MOV.U32 R28, RZ, RZ, c[0x0][0x1c0] ;  /* 0x00007000ff1c7624 */ /* 0x000fe200078e00ff */
[----:B------:R-:W-:Y:S01]  /*1b50*/  @P3 LOP3.LUT R116, R116, 0x200, RZ, 0xfc, !PT ;  /* 0x0000020074743812 */ /* 0x000fe200078efcff */
[----:B------:R-:W-:Y:S01]  /*1b60*/  IMAD.MOV.U32 R27, RZ, RZ, c[0x0][0x1c0] ;  /* 0x00007000ff1b7624 */ /* 0x000fe200078e00ff */
[----:B------:R-:W-:Y:S01]  /*1b70*/  ISETP.LT.AND P3, PT, R203, c[0x0][0x164], !P0 ;  /* 0x00005900cb007a0c */ /* 0x000fe20004761270 */
[----:B------:R-:W-:Y:S01]  /*1b80*/  IMAD.MOV.U32 R26, RZ, RZ, c[0x0][0x1c0] ;  /* 0x00007000ff1a7624 */ /* 0x000fe200078e00ff */
[----:B------:R-:W-:Y:S01]  /*1b90*/  LOP3.LUT R116, R116, 0xffffdfff, RZ, 0xc0, !PT ;  /* 0xffffdfff74747812 */ /* 0x000fe200078ec0ff */
[----:B------:R-:W-:Y:S02]  /*1ba0*/  IMAD.MOV.U32 R25, RZ, RZ, c[0x0][0x1c0] ;  /* 0x00007000ff197624 */ /* 0x000fe400078e00ff */
[----:B------:R-:W-:Y:S01]  /*1bb0*/  @P2 LOP3.LUT R115, R115, 0x2000000, RZ, 0xfc, !PT ;  /* 0x0200000073732812 */ /* 0x000fe200078efcff */
        /* <DEDUP_REMOVED lines=9> */
[----:B------:R-:W-:Y:S01]  /*1c50*/  LOP3.LUT R115, R115, 0xfffffffd, RZ, 0xc0, !PT ;  /* 0xfffffffd73737812 */ /* 0x000fe200078ec0ff */
[----:B------:R-:W-:-:S02]  /*1c60*/  IMAD.MOV.U32 R19, RZ, RZ, c[0x0][0x1c0] ;  /* 0x00007000ff137624 */ /* 0x000fc400078e00ff */
[----:B------:R-:W-:Y:S02]  /*1c70*/  IMAD.MOV.U32 R18, RZ, RZ, c[0x0][0x1c0] ;  /* 0x00007000ff127624 */ /* 0x000fe400078e00ff */
[----:B------:R-:W-:Y:S02]  /*1c80*/  IMAD.MOV.U32 R17, RZ, RZ, c[0x0][0x1c0] ;  /* 0x00007000ff117624 */ /* 0x000fe400078e00ff */
[----:B------:R-:W-:Y:S01]  /*1c90*/  @P1 LOP3.LUT R116, R116, 0x20000, RZ, 0xfc, !PT ;  /* 0x0002000074741812 */ /* 0x000fe200078efcff */
[----:B------:R-:W-:Y:S01]  /*1ca0*/  IMAD.MOV.U32 R16, RZ, RZ, c[0x0][0x1c0] ;  /* 0x00007000ff107624 */ /* 0x000fe200078e00ff */
[----:B------:R-:W-:Y:S01]  /*1cb0*/  ISETP.LT.AND P1, PT, R201, c[0x0][0x164], !P0 ;  /* 0x00005900c9007a0c */ /* 0x000fe20004721270 */
[----:B------:R-:W-:Y:S01]  /*1cc0*/  IMAD.MOV.U32 R15, RZ, RZ, c[0x0][0x1c0] ;  /* 0x00007000ff0f7624 */ /* 0x000fe200078e00ff */
[----:B------:R-:W-:Y:S01]  /*1cd0*/  LOP3.LUT R116, R116, 0xffdfffff, RZ, 0xc0, !PT ;  /* 0xffdfffff74747812 */ /* 0x000fe200078ec0ff */
[----:B------:R-:W-:Y:S02]  /*1ce0*/  IMAD.MOV.U32 R14, RZ, RZ, c[0x0][0x1c0] ;  /* 0x00007000ff0e7624 */ /* 0x000fe400078e00ff */
[----:B------:R-:W-:Y:S01]  /*1cf0*/  IMAD.MOV.U32 R13, RZ, RZ, c[0x0][0x1c0] ;  /* 0x00007000ff0d7624 */ /* 0x000fe200078e00ff */
        /* <DEDUP_REMOVED lines=24> */
[----:B------:R-:W-:Y:S01]  /*1e80*/  IMAD.IADD R157, R223, 0x1, R157 ;  /* 0x00000001df9d7824 */ /* 0x000fe200078e029d */
[----:B------:R-:W-:Y:S01]  /*1e90*/  ISETP.LT.AND P2, PT, R196, c[0x0][0x164], !P0 ;  /* 0x00005900c4007a0c */ /* 0x000fe20004741270 */
[----:B------:R-:W-:Y:S01]  /*1ea0*/  IMAD.IADD R156, R147, 0x1, R156 ;  /* 0x00000001939c7824 */ /* 0x000fe200078e029c */
[----:B------:R-:W-:Y:S01]  /*1eb0*/  LOP3.LUT R115, R115, 0xfffffdff, RZ, 0xc0, !PT ;  /* 0xfffffdff73737812 */ /* 0x000fe200078ec0ff */
[----:B------:R-:W-:Y:S01]  /*1ec0*/  IMAD.IADD R148, R131, 0x1, R74 ;  /* 0x0000000183947824 */ /* 0x000fe200078e024a */
[----:B------:R-:W-:Y:S01]  /*1ed0*/  LOP3.LUT R116, R116, 0xfffffff7, RZ, 0xc0, !PT ;  /* 0xfffffff774747812 */ /* 0x000fe200078ec0ff */
[----:B------:R-:W-:Y:S01]  /*1ee0*/  IMAD.IADD R155, R145, 0x1, R73 ;  /* 0x00000001919b7824 */ /* 0x000fe200078e0249 */
[----:B------:R-:W-:Y:S01]  /*1ef0*/  @P1 LOP3.LUT R115, R115, 0x200, RZ, 0xfc, !PT ;  /* 0x0000020073731812 */ /* 0x000fe200078efcff */
[----:B------:R-:W-:Y:S01]  /*1f00*/  IMAD.IADD R154, R143, 0x1, R72 ;  /* 0x000000018f9a7824 */ /* 0x000fe200078e0248 */
[----:B------:R-:W-:Y:S01]  /*1f10*/  ISETP.LT.AND P1, PT, R195, c[0x0][0x164], !P0 ;  /* 0x00005900c3007a0c */ /* 0x000fe20004721270 */
[----:B------:R-:W-:Y:S01]  /*1f20*/  IMAD.IADD R153, R141, 0x1, R71 ;  /* 0x000000018d997824 */ /* 0x000fe200078e0247 */
[----:B------:R-:W-:Y:S01]  /*1f30*/  LOP3.LUT R115, R115, 0xffffdfff, RZ, 0xc0, !PT ;  /* 0xffffdfff73737812 */ /* 0x000fe200078ec0ff */
[----:B------:R-:W-:Y:S01]  /*1f40*/  IMAD.IADD R152, R139, 0x1, R152 ;  /* 0x000000018b987824 */ /* 0x000fe200078e0298 */
[----:B------:R-:W-:Y:S01]  /*1f50*/  ISETP.GE.AND P0, PT, R77, c[0x0][0x160], PT ;  /* 0x000058004d007a0c */ /* 0x000fe20003f06270 */
[----:B------:R-:W-:Y:S01]  /*1f60*/  IMAD.IADD R151, R137, 0x1, R151 ;  /* 0x0000000189977824 */ /* 0x000fe200078e0297 */
[----:B------:R-:W-:Y:S01]  /*1f70*/  @P3 LOP3.LUT R115, R115, 0x2000, RZ, 0xfc, !PT ;  /* 0x0000200073733812 */ /* 0x000fe200078efcff */
[----:B------:R-:W-:Y:S01]  /*1f80*/  IMAD.IADD R150, R135, 0x1, R150 ;  /* 0x0000000187967824 */ /* 0x000fe200078e0296 */
[----:B------:R-:W-:Y:S01]  /*1f90*/  ISETP.LT.AND P3, PT, R69, c[0x0][0x164], !P0 ;  /* 0x0000590045007a0c */ /* 0x000fe20004761270 */
[----:B------:R-:W-:Y:S01]  /*1fa0*/  IMAD.IADD R149, R133, 0x1, R149 ;  /* 0x0000000185957824 */ /* 0x000fe200078e0295 */
[----:B------:R-:W-:-:S02]  /*1fb0*/  LOP3.LUT R115, R115, 0xfffdffff, RZ, 0xc0, !PT ;  /* 0xfffdffff73737812 */ /* 0x000fc400078ec0ff */
[----:B------:R-:W-:Y:S02]  /*1fc0*/  ISETP.LT.AND P6, PT, R65, c[0x0][0x164], !P0 ;  /* 0x0000590041007a0c */ /* 0x000fe400047c1270 */
[----:B------:R-:W-:Y:S02]  /*1fd0*/  @P2 LOP3.LUT R115, R115, 0x20000, RZ, 0xfc, !PT ;  /* 0x0002000073732812 */ /* 0x000fe400078efcff */
[----:B------:R-:W-:Y:S02]  /*1fe0*/  ISETP.LT.AND P2, PT, R66, c[0x0][0x164], !P0 ;  /* 0x0000590042007a0c */ /* 0x000fe40004741270 */
[----:B------:R-:W-:-:S04]  /*1ff0*/  LOP3.LUT R115, R115, 0xffdfffff, RZ, 0xc0, !PT ;  /* 0xffdfffff73737812 */ /* 0x000fc800078ec0ff */
[----:B------:R-:W-:Y:S02]  /*2000*/  @P1 LOP3.LUT R115, R115, 0x200000, RZ, 0xfc, !PT ;  /* 0x0020000073731812 */ /* 0x000fe400078efcff */
[----:B------:R-:W-:Y:S02]  /*2010*/  ISETP.LT.AND P1, PT, R70, c[0x0][0x164], !P0 ;  /* 0x0000590046007a0c */ /* 0x000fe40004721270 */
[----:B------:R-:W-:-:S11]  /*2020*/  LOP3.LUT R115, R115, 0xfffffff7, RZ, 0xc0, !PT ;  /* 0xfffffff773737812 */ /* 0x000fd600078ec0ff */
[----:B------:R-:W-:Y:S02]  /*2030*/  @P1 LOP3.LUT R116, R116, 0x8, RZ, 0xfc, !PT ;  /* 0x0000000874741812 */ /* 0x000fe400078efcff */
[----:B------:R-:W-:Y:S02]  /*2040*/  ISETP.LT.AND P1, PT, R68, c[0x0][0x164], !P0 ;  /* 0x0000590044007a0c */ /* 0x000fe40004721270 */
[----:B------:R-:W-:-:S04]  /*2050*/  LOP3.LUT R116, R116, 0xffffff7f, RZ, 0xc0, !PT ;  /* 0xffffff7f74747812 */ /* 0x000fc800078ec0ff */
        /* <DEDUP_REMOVED lines=20> */
[----:B------:R-:W-:-:S03]  /*21a0*/  LOP3.LUT R116, R116, 0xfffffffe, RZ, 0xc0, !PT ;  /* 0xfffffffe74747812 */ /* 0x000fc600078ec0ff */
        /* <DEDUP_REMOVED lines=8> */
[----:B------:R-:W-:Y:S02]  /*2230*/  LOP3.LUT R115, R115, 0xffff7fff, RZ, 0xc0, !PT ;  /* 0xffff7fff73737812 */ /* 0x000fe400078ec0ff */
[----:B------:R-:W-:Y:S02]  /*2240*/  ISETP.LT.AND P0, PT, R194, c[0x0][0x164], !P0 ;  /* 0x00005900c2007a0c */ /* 0x000fe40004701270 */
[----:B------:R-:W-:-:S04]  /*2250*/  @P3 LOP3.LUT R115, R115, 0x8000, RZ, 0xfc, !PT ;  /* 0x0000800073733812 */ /* 0x000fc800078efcff */
[----:B------:R-:W-:-:S04]  /*2260*/  LOP3.LUT R115, R115, 0xfff7ffff, RZ, 0xc0, !PT ;  /* 0xfff7ffff73737812 */ /* 0x000fc800078ec0ff */
[----:B------:R-:W-:-:S04]  /*2270*/  @P1 LOP3.LUT R115, R115, 0x80000, RZ, 0xfc, !PT ;  /* 0x0008000073731812 */ /* 0x000fc800078efcff */
[----:B------:R-:W-:-:S04]  /*2280*/  LOP3.LUT R115, R115, 0xff7fffff, RZ, 0xc0, !PT ;  /* 0xff7fffff73737812 */ /* 0x000fc800078ec0ff */
[----:B------:R-:W-:Y:S02]  /*2290*/  @P0 LOP3.LUT R115, R115, 0x800000, RZ, 0xfc, !PT ;  /* 0x0080000073730812 */ /* 0x000fe400078efcff */
[----:B------:R-:W-:Y:S02]  /*22a0*/  ISETP.GE.AND P0, PT, R78, c[0x0][0x160], PT ;  /* 0x000058004e007a0c */ /* 0x000fe40003f06270 */
[----:B------:R-:W-:Y:S02]  /*22b0*/  LOP3.LUT R115, R115, 0xfffffffe, RZ, 0xc0, !PT ;  /* 0xfffffffe73737812 */ /* 0x000fe400078ec0ff */
[----:B------:R-:W-:Y:S02]  /*22c0*/  ISETP.LT.AND P3, PT, R65, c[0x0][0x164], !P0 ;  /* 0x0000590041007a0c */ /* 0x000fe40004761270 */
[----:B------:R-:W-:-:S11]  /*22d0*/  ISETP.LT.AND P1, PT, R70, c[0x0][0x164], !P0 ;  /* 0x0000590046007a0c */ /* 0x000fd60004721270 */
        /* <DEDUP_REMOVED lines=22> */
[----:B------:R-:W-:-:S13]  /*2440*/  ISETP.LT.AND P1, PT, R200, c[0x0][0x164], !P0 ;  /* 0x00005900c8007a0c */ /* 0x000fda0004721270 */
        /* <DEDUP_REMOVED lines=14> */
[----:B------:R-:W-:Y:S02]  /*2530*/  ISETP.LT.AND P0, PT, R194, c[0x0][0x164], !P0 ;  /* 0x00005900c2007a0c */ /* 0x000fe40004701270 */
[----:B------:R-:W-:-:S09]  /*2540*/  LOP3.LUT R115, R115, 0xffefffff, RZ, 0xc0, !PT ;  /* 0xffefffff73737812 */ /* 0x000fd200078ec0ff */
[----:B------:R-:W-:Y:S02]  /*2550*/  @P1 LOP3.LUT R115, R115, 0x100000, RZ, 0xfc, !PT ;  /* 0x0010000073731812 */ /* 0x000fe400078efcff */
[----:B------:R-:W-:Y:S02]  /*2560*/  ISETP.NE.AND P1, PT, R75, RZ, PT ;  /* 0x000000ff4b00720c */ /* 0x000fe40003f25270 */
[----:B------:R-:W-:-:S04]  /*2570*/  LOP3.LUT R115, R115, 0xfeffffff, RZ, 0xc0, !PT ;  /* 0xfeffffff73737812 */ /* 0x000fc800078ec0ff */
[----:B------:R-:W-:Y:S02]  /*2580*/  @P0 LOP3.LUT R115, R115, 0x1000000, RZ, 0xfc, !PT ;  /* 0x0100000073730812 */ /* 0x000fe400078efcff */
.L_x_1:
[----:B------:R-:W-:Y:S02]  /*2590*/  LOP3.LUT R114, R114, 0xbfffffff, RZ, 0xc0, !PT ;  /* 0xbfffffff72727812 */ /* 0x000fe400078ec0ff */
[--C-:B------:R-:W-:Y:S02]  /*25a0*/  SHF.R.S32.HI R108, RZ, 0x1f, R119.reuse ;  /* 0x0000001fff6c7819 */ /* 0x100fe40000011477 */
[----:B------:R-:W-:Y:S02]  /*25b0*/  @P6 LOP3.LUT R114, R114, 0x40000000, RZ, 0xfc, !PT ;  /* 0x4000000072726812 */ /* 0x000fe400078efcff */
[--C-:B------:R-:W-:Y:S02]  /*25c0*/  IADD3 R68, P6, P0, R117, R146, R119.reuse ;  /* 0x0000009275447210 */ /* 0x100fe400078de077 */
[----:B------:R-:W-:Y:S02]  /*25d0*/  LOP3.LUT R115, R115, 0xf7ffffff, RZ, 0xc0, !PT ;  /* 0xf7ffffff73737812 */ /* 0x000fe400078ec0ff */
[--C-:B------:R-:W-:Y:S02]  /*25e0*/  IADD3.X R69, R118, R156, R108.reuse, P6, P0 ;  /* 0x0000009c76457210 */ /* 0x100fe400037e046c */
[C-C-:B------:R-:W-:Y:S02]  /*25f0*/  IADD3 R74, P6, P0, R120.reuse, R222, R119.reuse ;  /* 0x000000de784a7210 */ /* 0x140fe400078de077 */
[----:B------:R-:W-:Y:S01]  /*2600*/  @P1 LOP3.LUT R115, R115, 0x8000000, RZ, 0xfc, !PT ;  /* 0x0800000073731812 */ /* 0x000fe200078efcff */
[----:B------:R0:W2:Y:S01]  /*2610*/  @P1 LDG.E.U8 R100, [R68.64] ;  /* 0x0000000444641981 */ /* 0x0000a2000c1e1100 */
[--C-:B------:R-:W-:Y:S02]  /*2620*/  IADD3.X R75, R121, R157, R108.reuse, P6, P0 ;  /* 0x0000009d794b7210 */ /* 0x100fe400037e046c */
[C-C-:B------:R-:W-:Y:S01]  /*2630*/  IADD3 R72, P6, P0, R120.reuse, R144, R119.reuse ;  /* 0x0000009078487210 */ /* 0x140fe200078de077 */
[----:B------:R0:W3:Y:S01]  /*2640*/  @P2 LDG.E.U8 R101, [R68.64] ;  /* 0x0000000444652981 */ /* 0x0000e2000c1e1100 */
[----:B------:R-:W-:Y:S02]  /*2650*/  LOP3.LUT R115, R115, 0xefffffff, RZ, 0xc0, !PT ;  /* 0xefffffff73737812 */ /* 0x000fe400078ec0ff */
[--C-:B------:R-:W-:Y:S01]  /*2660*/  IADD3.X R73, R121, R155, R108.reuse, P6, P0 ;  /* 0x0000009b79497210 */ /* 0x100fe200037e046c */
[----:B------:R-:W4:Y:S01]  /*2670*/  @P1 LDG.E.U8 R65, [R74.64] ;  /* 0x000000044a411981 */ /* 0x000f22000c1e1100 */
[C-C-:B------:R-:W-:Y:S02]  /*2680*/  IADD3 R78, P6, P0, R120.reuse, R142, R119.reuse ;  /* 0x0000008e784e7210 */ /* 0x140fe400078de077 */
[----:B------:R-:W-:Y:S01]  /*2690*/  @P2 LOP3.LUT R115, R115, 0x10000000, RZ, 0xfc, !PT ;  /* 0x1000000073732812 */ /* 0x000fe200078efcff */
[----:B------:R0:W5:Y:S01]  /*26a0*/  @P3 LDG.E.U8 R107, [R68.64] ;  /* 0x00000004446b3981 */ /* 0x000162000c1e1100 */
[--C-:B------:R-:W-:Y:S02]  /*26b0*/  IADD3.X R79, R121, R154, R108.reuse, P6, P0 ;  /* 0x0000009a794f7210 */ /* 0x100fe400037e046c */
[--C-:B------:R-:W-:Y:S01]  /*26c0*/  IADD3 R76, P6, P0, R120, R140, R119.reuse ;  /* 0x0000008c784c7210 */ /* 0x100fe200078de077 */
[----:B------:R0:W3:Y:S01]  /*26d0*/  @P4 LDG.E.U8 R106, [R68.64] ;  /* 0x00000004446a4981 */ /* 0x0000e2000c1e1100 */
[----:B------:R-:W-:Y:S02]  /*26e0*/  LOP3.LUT R115, R115, 0xdfffffff, RZ, 0xc0, !PT ;  /* 0xdfffffff73737812 */ /* 0x000fe400078ec0ff */
[--C-:B------:R-:W-:Y:S02]  /*26f0*/  IADD3.X R77, R121, R153, R108.reuse, P6, P0 ;  /* 0x00000099794d7210 */ /* 0x100fe400037e046c */
[--C-:B------:R-:W-:Y:S02]  /*2700*/  IADD3 R70, P6, P0, R117, R138, R119.reuse ;  /* 0x0000008a75467210 */ /* 0x100fe400078de077 */
[----:B------:R-:W-:Y:S02]  /*2710*/  @P3 LOP3.LUT R115, R115, 0x20000000, RZ, 0xfc, !PT ;  /* 0x2000000073733812 */ /* 0x000fe400078efcff */
[C-C-:B------:R-:W-:Y:S02]  /*2720*/  IADD3.X R71, R118.reuse, R152, R108.reuse, P6, P0 ;  /* 0x0000009876477210 */ /* 0x140fe400037e046c */
[--C-:B------:R-:W-:Y:S02]  /*2730*/  IADD3 R80, P6, P0, R117, R136, R119.reuse ;  /* 0x0000008875507210 */ /* 0x100fe400078de077 */
[----:B------:R-:W-:Y:S02]  /*2740*/  LOP3.LUT R115, R115, 0xbfffffff, RZ, 0xc0, !PT ;  /* 0xbfffffff73737812 */ /* 0x000fe400078ec0ff */
[C-C-:B------:R-:W-:Y:S02]  /*2750*/  IADD3.X R81, R118.reuse, R151, R108.reuse, P6, P0 ;  /* 0x0000009776517210 */ /* 0x140fe400037e046c */
[--C-:B------:R-:W-:Y:S02]  /*2760*/  IADD3 R82, P6, P0, R117, R134, R119.reuse ;  /* 0x0000008675527210 */ /* 0x100fe400078de077 */
[----:B------:R-:W-:Y:S02]  /*2770*/  @P4 LOP3.LUT R115, R115, 0x40000000, RZ, 0xfc, !PT ;  /* 0x4000000073734812 */ /* 0x000fe400078efcff */
[C-C-:B------:R-:W-:Y:S02]  /*2780*/  IADD3.X R83, R118.reuse, R150, R108.reuse, P6, P0 ;  /* 0x0000009676537210 */ /* 0x140fe400037e046c */
[--C-:B------:R-:W-:Y:S02]  /*2790*/  IADD3 R84, P6, P0, R117, R132, R119.reuse ;  /* 0x0000008475547210 */ /* 0x100fe400078de077 */
[----:B------:R-:W-:Y:S01]  /*27a0*/  LOP3.LUT R115, R115, 0x7fffffff, RZ, 0xc0, !PT ;  /* 0x7fffffff73737812 */ /* 0x000fe200078ec0ff */
[----:B0-----:R-:W5:Y:S01]  /*27b0*/  @P4 LDG.E.U8 R69, [R76.64] ;  /* 0x000000044c454981 */ /* 0x001f62000c1e1100 */
[C-C-:B------:R-:W-:Y:S02]  /*27c0*/  IADD3.X R85, R118.reuse, R149, R108.reuse, P6, P0 ;  /* 0x0000009576557210 */ /* 0x140fe400037e046c */
[--C-:B------:R-:W-:Y:S02]  /*27d0*/  IADD3 R86, P6, P0, R117, R130, R119.reuse ;  /* 0x0000008275567210 */ /* 0x100fe400078de077 */
[----:B------:R-:W-:Y:S02]  /*27e0*/  @P5 LOP3.LUT R115, R115, 0x80000000, RZ, 0xfc, !PT ;  /* 0x8000000073735812 */ /* 0x000fe400078efcff */
[C-C-:B------:R-:W-:Y:S02]  /*27f0*/  IADD3.X R87, R118.reuse, R148, R108.reuse, P6, P0 ;  /* 0x0000009476577210 */ /* 0x140fe400037e046c */
[C-C-:B------:R-:W-:Y:S04]  /*2800*/  IADD3 R88, P6, P0, R117.reuse, R180, R119.reuse ;  /* 0x000000b475587210 */ /* 0x140fe800078de077 */
        /* <DEDUP_REMOVED lines=11> */
[--C-:B------:R-:W-:Y:S04]  /*28c0*/  IADD3 R104, P6, P0, R117, R168, R119.reuse ;  /* 0x000000a875687210 */ /* 0x100fe800078de077 */
[----:B------:R-:W-:Y:S02]  /*28d0*/  IADD3.X R105, R118, R187, R108, P6, P0 ;  /* 0x000000bb76697210 */ /* 0x000fe400037e046c */
[C---:B------:R-:W-:Y:S02]  /*28e0*/  LOP3.LUT P6, RZ, R114.reuse, 0x40000000, RZ, 0xc0, !PT ;  /* 0x4000000072ff7812 */ /* 0x040fe400078cc0ff */
[----:B------:R-:W-:Y:S11]  /*28f0*/  LOP3.LUT R114, R114, 0xfffffffe, RZ, 0xc0, !PT ;  /* 0xfffffffe72727812 */ /* 0x000ff600078ec0ff */
[----:B------:R-:W-:Y:S04]  /*2900*/  @P6 LOP3.LUT R114, R114, 0x1, RZ, 0xfc, !PT ;  /* 0x0000000172726812 */ /* 0x000fe800078efcff */
[----:B------:R-:W-:Y:S02]  /*2910*/  LOP3.LUT R114, R114, 0xdfffffff, RZ, 0xc0, !PT ;  /* 0xdfffffff72727812 */ /* 0x000fe400078ec0ff */
[----:B--2---:R-:W-:Y:S02]  /*2920*/  @P1 F2FP.F16.E4M3.UNPACK_B R68, R100 ;  /* 0x00000064ff44123e */ /* 0x004fe400020006ff */
[----:B------:R-:W2:Y:S03]  /*2930*/  @P6 LDG.E.U8 R100, [R72.64] ;  /* 0x0000000448646981 */ /* 0x000ea6000c1e1100 */
[----:B------:R-:W-:Y:S01]  /*2940*/  @P1 HADD2.F32 R68, -RZ, R68.H0_H0 ;  /* 0x20000044ff441230 */ /* 0x000fe20000004100 */
[----:B----4-:R-:W-:Y:S05]  /*2950*/  @P1 F2FP.F16.E4M3.UNPACK_B R65, R65 ;  /* 0x00000041ff41123e */ /* 0x010fea00020006ff */
[----:B------:R-:W-:Y:S01]  /*2960*/  @P1 HADD2.F32 R65, -RZ, R65.H0_H0 ;  /* 0x20000041ff411230 */ /* 0x000fe20000004100 */
[----:B---3--:R-:W-:Y:S04]  /*2970*/  @P4 F2FP.F16.E4M3.UNPACK_B R106, R106 ;  /* 0x0000006aff6a423e */ /* 0x008fe800020006ff */
[----:B------:R-:W-:Y:S01]  /*2980*/  @P1 FFMA R0, R65, R68, R0 ;  /* 0x0000004441001223 */ /* 0x000fe20000000000 */
[----:B------:R-:W-:Y:S01]  /*2990*/  @P2 F2FP.F16.E4M3.UNPACK_B R68, R101 ;  /* 0x00000065ff44223e */ /* 0x000fe200020006ff */
[----:B------:R-:W3:Y:S01]  /*29a0*/  @P2 LDG.E.U8 R65, [R72.64] ;  /* 0x0000000448412981 */ /* 0x000ee2000c1e1100 */
[----:B------:R-:W-:Y:S03]  /*29b0*/  IADD3 R102, P1, P0, R117, R166, R119 ;  /* 0x000000a675667210 */ /* 0x000fe6000783e077 */
[----:B------:R-:W-:Y:S01]  /*29c0*/  @P2 HADD2.F32 R68, -RZ, R68.H0_H0 ;  /* 0x20000044ff442230 */ /* 0x000fe20000004100 */
[----:B------:R-:W-:Y:S02]  /*29d0*/  IADD3.X R103, R118, R188, R108, P1, P0 ;  /* 0x000000bc76677210 */ /* 0x000fe40000fe046c */
[C---:B------:R-:W-:Y:S02]  /*29e0*/  LOP3.LUT P0, RZ, R116.reuse, 0x2, RZ, 0xc0, !PT ;  /* 0x0000000274ff7812 */ /* 0x040fe4000780c0ff */
[C---:B------:R-:W-:Y:S02]  /*29f0*/  LOP3.LUT P1, RZ, R116.reuse, 0x10, RZ, 0xc0, !PT ;  /* 0x0000001074ff7812 */ /* 0x040fe4000782c0ff */
[----:B---3--:R-:W-:Y:S05]  /*2a00*/  @P2 F2FP.F16.E4M3.UNPACK_B R65, R65 ;  /* 0x00000041ff41223e */ /* 0x008fea00020006ff */
[----:B------:R-:W-:Y:S05]  /*2a10*/  @P2 HADD2.F32 R65, -RZ, R65.H0_H0 ;  /* 0x20000041ff412230 */ /* 0x000fea0000004100 */
[----:B------:R-:W-:Y:S01]  /*2a20*/  @P2 FFMA R17, R65, R68, R17 ;  /* 0x0000004441112223 */ /* 0x000fe20000000011 */
[----:B-----5:R-:W-:Y:S01]  /*2a30*/  @P3 F2FP.F16.E4M3.UNPACK_B R68, R107 ;  /* 0x0000006bff44323e */ /* 0x020fe200020006ff */
[----:B------:R-:W3:Y:S01]  /*2a40*/  @P3 LDG.E.U8 R65, [R78.64] ;  /* 0x000000044e413981 */ /* 0x000ee2000c1e1100 */
[C---:B------:R-:W-:Y:S03]  /*2a50*/  LOP3.LUT P2, RZ, R116.reuse, 0x4, RZ, 0xc0, !PT ;  /* 0x0000000474ff7812 */ /* 0x040fe6000784c0ff */
[----:B------:R-:W-:Y:S01]  /*2a60*/  @P3 HADD2.F32 R68, -RZ, R68.H0_H0 ;  /* 0x20000044ff443230 */ /* 0x000fe20000004100 */
[----:B---3--:R-:W-:Y:S05]  /*2a70*/  @P3 F2FP.F16.E4M3.UNPACK_B R65, R65 ;  /* 0x00000041ff41323e */ /* 0x008fea00020006ff */
[----:B------:R-:W-:Y:S05]  /*2a80*/  @P3 HADD2.F32 R65, -RZ, R65.H0_H0 ;  /* 0x20000041ff413230 */ /* 0x000fea0000004100 */
[----:B------:R-:W-:Y:S01]  /*2a90*/  @P3 FFMA R33, R65, R68, R33 ;  /* 0x0000004441213223 */ /* 0x000fe20000000021 */
[----:B------:R-:W-:Y:S01]  /*2aa0*/  @P4 F2FP.F16.E4M3.UNPACK_B R65, R69 ;  /* 0x00000045ff41423e */ /* 0x000fe200020006ff */
[----:B------:R-:W-:Y:S01]  /*2ab0*/  @P4 HADD2.F32 R68, -RZ, R106.H0_H0 ;  /* 0x2000006aff444230 */ /* 0x000fe20000004100 */
[C---:B------:R-:W-:Y:S01]  /*2ac0*/  LOP3.LUT P3, RZ, R116.reuse, 0x20, RZ, 0xc0, !PT ;  /* 0x0000002074ff7812 */ /* 0x040fe2000786c0ff */
[----:B------:R-:W3:Y:S02]  /*2ad0*/  @P6 LDG.E.U8 R69, [R70.64] ;  /* 0x0000000446456981 */ /* 0x000ee4000c1e1100 */
[----:B------:R-:W-:Y:S05]  /*2ae0*/  @P4 HADD2.F32 R65, -RZ, R65.H0_H0 ;  /* 0x20000041ff414230 */ /* 0x000fea0000004100 */
[----:B------:R-:W-:Y:S01]  /*2af0*/  @P4 FFMA R49, R65, R68, R49 ;  /* 0x0000004441314223 */ /* 0x000fe20000000031 */
[C---:B------:R-:W-:Y:S01]  /*2b00*/  LOP3.LUT P4, RZ, R116.reuse, 0x8, RZ, 0xc0, !PT ;  /* 0x0000000874ff7812 */ /* 0x040fe2000788c0ff */
[----:B------:R-:W4:Y:S04]  /*2b10*/  @P5 LDG.E.U8 R65, [R74.64] ;  /* 0x000000044a415981 */ /* 0x000f28000c1e1100 */
[----:B------:R-:W5:Y:S04]  /*2b20*/  @P5 LDG.E.U8 R68, [R70.64] ;  /* 0x0000000446445981 */ /* 0x000f68000c1e1100 */
[----:B------:R0:W2:Y:S01]  /*2b30*/  @P3 LDG.E.U8 R106, [R80.64] ;  /* 0x00000004506a3981 */ /* 0x0000a2000c1e1100 */
[----:B----4-:R-:W-:Y:S02]  /*2b40*/  @P5 F2FP.F16.E4M3.UNPACK_B R65, R65 ;  /* 0x00000041ff41523e */ /* 0x010fe400020006ff */
[----:B-----5:R-:W-:Y:S03]  /*2b50*/  @P5 F2FP.F16.E4M3.UNPACK_B R68, R68 ;  /* 0x00000044ff44523e */ /* 0x020fe600020006ff */
[----:B------:R-:W-:Y:S02]  /*2b60*/  @P5 HADD2.F32 R65, -RZ, R65.H0_H0 ;  /* 0x20000041ff415230 */ /* 0x000fe40000004100 */
[----:B------:R-:W-:Y:S05]  /*2b70*/  @P5 HADD2.F32 R68, -RZ, R68.H0_H0 ;  /* 0x20000044ff445230 */ /* 0x000fea0000004100 */
[----:B------:R-:W-:Y:S01]  /*2b80*/  @P5 FFMA R2, R65, R68, R2 ;  /* 0x0000004441025223 */ /* 0x000fe20000000002 */
[C---:B------:R-:W-:Y:S02]  /*2b90*/  LOP3.LUT P5, RZ, R116.reuse, 0x1, RZ, 0xc0, !PT ;  /* 0x0000000174ff7812 */ /* 0x040fe400078ac0ff */
[----:B--2---:R-:W-:Y:S02]  /*2ba0*/  @P6 F2FP.F16.E4M3.UNPACK_B R65, R100 ;  /* 0x00000064ff41623e */ /* 0x004fe400020006ff */
[----:B---3--:R-:W-:Y:S02]  /*2bb0*/  @P6 F2FP.F16.E4M3.UNPACK_B R68, R69 ;  /* 0x00000045ff44623e */ /* 0x008fe400020006ff */
[----:B------:R-:W2:Y:S01]  /*2bc0*/  @P0 LDG.E.U8 R69, [R76.64] ;  /* 0x000000044c450981 */ /* 0x000ea2000c1e1100 */
[----:B------:R-:W-:Y:S02]  /*2bd0*/  @P6 HADD2.F32 R65, -RZ, R65.H0_H0 ;  /* 0x20000041ff416230 */ /* 0x000fe40000004100 */
[----:B------:R-:W-:Y:S05]  /*2be0*/  @P6 HADD2.F32 R68, -RZ, R68.H0_H0 ;  /* 0x20000044ff446230 */ /* 0x000fea0000004100 */
[----:B------:R-:W-:Y:S01]  /*2bf0*/  @P6 FFMA R18, R65, R68, R18 ;  /* 0x0000004441126223 */ /* 0x000fe20000000012 */
[----:B------:R-:W-:Y:S01]  /*2c00*/  LOP3.LUT P6, RZ, R116, 0x8000, RZ, 0xc0, !PT ;  /* 0x0000800074ff7812 */ /* 0x000fe200078cc0ff */
[----:B------:R1:W3:Y:S04]  /*2c10*/  @P5 LDG.E.U8 R68, [R70.64] ;  /* 0x0000000446445981 */ /* 0x0002e8000c1e1100 */
[----:B------:R-:W4:Y:S04]  /*2c20*/  @P5 LDG.E.U8 R65, [R78.64] ;  /* 0x000000044e415981 */ /* 0x000f28000c1e1100 */
[----:B-1----:R1:W5:Y:S04]  /*2c30*/  @P0 LDG.E.U8 R70, [R70.64] ;  /* 0x0000000446460981 */ /* 0x002368000c1e1100 */
[----:B-1----:R0:W5:Y:S01]  /*2c40*/  @P1 LDG.E.U8 R71, [R80.64] ;  /* 0x0000000450471981 */ /* 0x002162000c1e1100 */
[----:B--2---:R-:W-:Y:S02]  /*2c50*/  @P0 F2FP.F16.E4M3.UNPACK_B R69, R69 ;  /* 0x00000045ff45023e */ /* 0x004fe400020006ff */
[----:B---3--:R-:W-:Y:S02]  /*2c60*/  @P5 F2FP.F16.E4M3.UNPACK_B R68, R68 ;  /* 0x00000044ff44523e */ /* 0x008fe400020006ff */
[----:B----4-:R-:W-:Y:S03]  /*2c70*/  @P5 F2FP.F16.E4M3.UNPACK_B R65, R65 ;  /* 0x00000041ff41523e */ /* 0x010fe600020006ff */
[----:B------:R-:W-:Y:S02]  /*2c80*/  @P5 HADD2.F32 R68, -RZ, R68.H0_H0 ;  /* 0x20000044ff445230 */ /* 0x000fe40000004100 */
[----:B------:R-:W-:Y:S05]  /*2c90*/  @P5 HADD2.F32 R65, -RZ, R65.H0_H0 ;  /* 0x20000041ff415230 */ /* 0x000fea0000004100 */
[----:B------:R-:W-:Y:S01]  /*2ca0*/  @P5 FFMA R34, R65, R68, R34 ;  /* 0x0000004441225223 */ /* 0x000fe20000000022 */
[----:B------:R-:W-:Y:S02]  /*2cb0*/  @P0 HADD2.F32 R65, -RZ, R69.H0_H0 ;  /* 0x20000045ff410230 */ /* 0x000fe40000004100 */
[----:B------:R-:W2:Y:S01]  /*2cc0*/  @P1 LDG.E.U8 R69, [R78.64] ;  /* 0x000000044e451981 */ /* 0x000ea2000c1e1100 */
[----:B-----5:R-:W-:Y:S05]  /*2cd0*/  @P0 F2FP.F16.E4M3.UNPACK_B R70, R70 ;  /* 0x00000046ff46023e */ /* 0x020fea00020006ff */
[----:B------:R-:W-:Y:S02]  /*2ce0*/  @P0 HADD2.F32 R68, -RZ, R70.H0_H0 ;  /* 0x20000046ff440230 */ /* 0x000fe40000004100 */
[----:B------:R0:W3:Y:S03]  /*2cf0*/  @P4 LDG.E.U8 R70, [R80.64] ;  /* 0x0000000450464981 */ /* 0x0000e6000c1e1100 */
[----:B------:R-:W-:Y:S02]  /*2d00*/  @P0 FFMA R50, R65, R68, R50 ;  /* 0x0000004441320223 */ /* 0x000fe40000000032 */
[----:B------:R0:W4:Y:S04]  /*2d10*/  @P2 LDG.E.U8 R68, [R80.64] ;  /* 0x0000000450442981 */ /* 0x000128000c1e1100 */
[----:B------:R-:W5:Y:S01]  /*2d20*/  @P2 LDG.E.U8 R65, [R74.64] ;  /* 0x000000044a412981 */ /* 0x000f62000c1e1100 */
[C-C-:B0-----:R-:W-:Y:S04]  /*2d30*/  IADD3 R80, P5, P0, R117.reuse, R164, R119.reuse ;  /* 0x000000a475507210 */ /* 0x141fe800078be077 */
[C-C-:B------:R-:W-:Y:S02]  /*2d40*/  IADD3.X R81, R118.reuse, R189, R108.reuse, P5, P0 ;  /* 0x000000bd76517210 */ /* 0x140fe40002fe046c */
[----:B------:R-:W-:Y:S02]  /*2d50*/  IADD3 R100, P5, P0, R117, R162, R119 ;  /* 0x000000a275647210 */ /* 0x000fe400078be077 */
[----:B------:R-:W-:Y:S02]  /*2d60*/  IADD3 R119, R119, 0x1, RZ ;  /* 0x0000000177777810 */ /* 0x000fe40007ffe0ff */
[----:B------:R-:W-:Y:S02]  /*2d70*/  IADD3.X R101, R118, R190, R108, P5, P0 ;  /* 0x000000be76657210 */ /* 0x000fe40002fe046c */
[C---:B------:R-:W-:Y:S02]  /*2d80*/  LOP3.LUT P0, RZ, R116.reuse, 0x80, RZ, 0xc0, !PT ;  /* 0x0000008074ff7812 */ /* 0x040fe4000780c0ff */
[C---:B------:R-:W-:Y:S02]  /*2d90*/  LOP3.LUT P5, RZ, R116.reuse, 0x100000, RZ, 0xc0, !PT ;  /* 0x0010000074ff7812 */ /* 0x040fe400078ac0ff */
[----:B----4-:R-:W-:Y:S02]  /*2da0*/  @P2 F2FP.F16.E4M3.UNPACK_B R68, R68 ;  /* 0x00000044ff44223e */ /* 0x010fe400020006ff */
[----:B-----5:R-:W-:Y:S03]  /*2db0*/  @P2 F2FP.F16.E4M3.UNPACK_B R65, R65 ;  /* 0x00000041ff41223e */ /* 0x020fe600020006ff */
[----:B------:R-:W-:Y:S02]  /*2dc0*/  @P2 HADD2.F32 R68, -RZ, R68.H0_H0 ;  /* 0x20000044ff442230 */ /* 0x000fe40000004100 */
[----:B------:R-:W-:Y:S05]  /*2dd0*/  @P2 HADD2.F32 R65, -RZ, R65.H0_H0 ;  /* 0x20000041ff412230 */ /* 0x000fea0000004100 */
[----:B------:R-:W-:Y:S01]  /*2de0*/  @P2 FFMA R3, R65, R68, R3 ;  /* 0x0000004441032223 */ /* 0x000fe20000000003 */
[----:B---3--:R-:W-:Y:S01]  /*2df0*/  @P4 F2FP.F16.E4M3.UNPACK_B R68, R70 ;  /* 0x00000046ff44423e */ /* 0x008fe200020006ff */
[----:B------:R-:W3:Y:S01]  /*2e00*/  @P4 LDG.E.U8 R65, [R72.64] ;  /* 0x0000000448414981 */ /* 0x000ee2000c1e1100 */
[C---:B------:R-:W-:Y:S03]  /*2e10*/  LOP3.LUT P2, RZ, R116.reuse, 0x40, RZ, 0xc0, !PT ;  /* 0x0000004074ff7812 */ /* 0x040fe6000784c0ff */
[----:B------:R-:W-:Y:S10]  /*2e20*/  @P4 HADD2.F32 R68, -RZ, R68.H0_H0 ;  /* 0x20000044ff444230 */ /* 0x000ff40000004100 */
[----:B------:R-:W4:Y:S01]  /*2e30*/  @P2 LDG.E.U8 R70, [R82.64] ;  /* 0x0000000452462981 */ /* 0x000f22000c1e1100 */
[----:B---3--:R-:W-:Y:S05]  /*2e40*/  @P4 F2FP.F16.E4M3.UNPACK_B R65, R65 ;  /* 0x00000041ff41423e */ /* 0x008fea00020006ff */
[----:B------:R-:W-:Y:S05]  /*2e50*/  @P4 HADD2.F32 R65, -RZ, R65.H0_H0 ;  /* 0x20000041ff414230 */ /* 0x000fea0000004100 */
[----:B------:R-:W-:Y:S01]  /*2e60*/  @P4 FFMA R19, R65, R68, R19 ;  /* 0x0000004441134223 */ /* 0x000fe20000000013 */
[----:B------:R-:W-:Y:S02]  /*2e70*/  @P1 F2FP.F16.E4M3.UNPACK_B R68, R71 ;  /* 0x00000047ff44123e */ /* 0x000fe400020006ff */
[----:B--2---:R-:W-:Y:S02]  /*2e80*/  @P1 F2FP.F16.E4M3.UNPACK_B R65, R69 ;  /* 0x00000045ff41123e */ /* 0x004fe400020006ff */
[C---:B------:R-:W-:Y:S01]  /*2e90*/  LOP3.LUT P4, RZ, R116.reuse, 0x2000, RZ, 0xc0, !PT ;  /* 0x0000200074ff7812 */ /* 0x040fe2000788c0ff */
[----:B------:R-:W-:Y:S01]  /*2ea0*/  @P1 HADD2.F32 R68, -RZ, R68.H0_H0 ;  /* 0x20000044ff441230 */ /* 0x000fe20000004100 */
[----:B------:R-:W2:Y:S01]  /*2eb0*/  @P2 LDG.E.U8 R69, [R74.64] ;  /* 0x000000044a452981 */ /* 0x000ea2000c1e1100 */
[----:B------:R-:W-:Y:S05]  /*2ec0*/  @P1 HADD2.F32 R65, -RZ, R65.H0_H0 ;  /* 0x20000041ff411230 */ /* 0x000fea0000004100 */
[----:B------:R-:W-:Y:S01]  /*2ed0*/  @P1 FFMA R35, R65, R68, R35 ;  /* 0x0000004441231223 */ /* 0x000fe20000000023 */
[----:B------:R-:W-:Y:S01]  /*2ee0*/  @P3 F2FP.F16.E4M3.UNPACK_B R68, R106 ;  /* 0x0000006aff44323e */ /* 0x000fe200020006ff */
[----:B------:R-:W3:Y:S01]  /*2ef0*/  @P3 LDG.E.U8 R65, [R76.64] ;  /* 0x000000044c413981 */ /* 0x000ee2000c1e1100 */
[C---:B------:R-:W-:Y:S03]  /*2f00*/  LOP3.LUT P1, RZ, R116.reuse, 0x100, RZ, 0xc0, !PT ;  /* 0x0000010074ff7812 */ /* 0x040fe6000782c0ff */
[----:B------:R-:W-:Y:S01]  /*2f10*/  @P3 HADD2.F32 R68, -RZ, R68.H0_H0 ;  /* 0x20000044ff443230 */ /* 0x000fe20000004100 */
[----:B---3--:R-:W-:Y:S05]  /*2f20*/  @P3 F2FP.F16.E4M3.UNPACK_B R65, R65 ;  /* 0x00000041ff41323e */ /* 0x008fea00020006ff */
[----:B------:R-:W-:Y:S05]  /*2f30*/  @P3 HADD2.F32 R65, -RZ, R65.H0_H0 ;  /* 0x20000041ff413230 */ /* 0x000fea0000004100 */
[----:B------:R-:W-:Y:S01]  /*2f40*/  @P3 FFMA R51, R65, R68, R51 ;  /* 0x0000004441333223 */ /* 0x000fe20000000033 */
[----:B--2---:R-:W-:Y:S02]  /*2f50*/  @P2 F2FP.F16.E4M3.UNPACK_B R65, R69 ;  /* 0x00000045ff41223e */ /* 0x004fe400020006ff */
[----:B----4-:R-:W-:Y:S01]  /*2f60*/  @P2 F2FP.F16.E4M3.UNPACK_B R68, R70 ;  /* 0x00000046ff44223e */ /* 0x010fe200020006ff */
[----:B------:R0:W2:Y:S01]  /*2f70*/  @P1 LDG.E.U8 R69, [R82.64] ;  /* 0x0000000452451981 */ /* 0x0000a2000c1e1100 */
[C---:B------:R-:W-:Y:S01]  /*2f80*/  LOP3.LUT P3, RZ, R116.reuse, 0x200, RZ, 0xc0, !PT ;  /* 0x0000020074ff7812 */ /* 0x040fe2000786c0ff */
[----:B------:R-:W-:Y:S02]  /*2f90*/  @P2 HADD2.F32 R65, -RZ, R65.H0_H0 ;  /* 0x20000041ff412230 */ /* 0x000fe40000004100 */
[----:B------:R-:W-:Y:S01]  /*2fa0*/  @P2 HADD2.F32 R68, -RZ, R68.H0_H0 ;  /* 0x20000044ff442230 */ /* 0x000fe20000004100 */
[----:B------:R-:W3:Y:S04]  /*2fb0*/  @P1 LDG.E.U8 R70, [R78.64] ;  /* 0x000000044e461981 */ /* 0x000ee8000c1e1100 */
[----:B------:R-:W-:Y:S01]  /*2fc0*/  @P2 FFMA R4, R65, R68, R4 ;  /* 0x0000004441042223 */ /* 0x000fe20000000004 */
[C---:B------:R-:W-:Y:S01]  /*2fd0*/  LOP3.LUT P2, RZ, R116.reuse, 0x400, RZ, 0xc0, !PT ;  /* 0x0000040074ff7812 */ /* 0x040fe2000784c0ff */
[----:B------:R-:W4:Y:S04]  /*2fe0*/  @P0 LDG.E.U8 R68, [R72.64] ;  /* 0x0000000448440981 */ /* 0x000f28000c1e1100 */
[----:B------:R0:W5:Y:S04]  /*2ff0*/  @P0 LDG.E.U8 R65, [R82.64] ;  /* 0x0000000452410981 */ /* 0x000168000c1e1100 */
[----:B0-----:R0:W2:Y:S04]  /*3000*/  @P3 LDG.E.U8 R82, [R82.64] ;  /* 0x0000000452523981 */ /* 0x0010a8000c1e1100 */
[----:B0-----:R-:W2:Y:S01]  /*3010*/  @P4 LDG.E.U8 R83, [R76.64] ;  /* 0x000000044c534981 */ /* 0x001ea2000c1e1100 */
[----:B----4-:R-:W-:Y:S02]  /*3020*/  @P0 F2FP.F16.E4M3.UNPACK_B R71, R68 ;  /* 0x00000044ff47023e */ /* 0x010fe400020006ff */
[----:B-----5:R-:W-:Y:S03]  /*3030*/  @P0 F2FP.F16.E4M3.UNPACK_B R68, R65 ;  /* 0x00000041ff44023e */ /* 0x020fe600020006ff */
[----:B------:R-:W-:Y:S02]  /*3040*/  @P0 HADD2.F32 R65, -RZ, R71.H0_H0 ;  /* 0x20000047ff410230 */ /* 0x000fe40000004100 */
[----:B------:R-:W4:Y:S01]  /*3050*/  @P2 LDG.E.U8 R71, [R84.64] ;  /* 0x0000000454472981 */ /* 0x000f22000c1e1100 */
[----:B------:R-:W-:Y:S05]  /*3060*/  @P0 HADD2.F32 R68, -RZ, R68.H0_H0 ;  /* 0x20000044ff440230 */ /* 0x000fea0000004100 */
[----:B------:R-:W-:Y:S01]  /*3070*/  @P0 FFMA R20, R65, R68, R20 ;  /* 0x0000004441140223 */ /* 0x000fe20000000014 */
[----:B---3--:R-:W-:Y:S02]  /*3080*/  @P1 F2FP.F16.E4M3.UNPACK_B R65, R70 ;  /* 0x00000046ff41123e */ /* 0x008fe400020006ff */
[----:B--2---:R-:W-:Y:S01]  /*3090*/  @P1 F2FP.F16.E4M3.UNPACK_B R68, R69 ;  /* 0x00000045ff44123e */ /* 0x004fe200020006ff */
[----:B------:R-:W2:Y:S01]  /*30a0*/  @P3 LDG.E.U8 R70, [R76.64] ;  /* 0x000000044c463981 */ /* 0x000ea2000c1e1100 */
[C---:B------:R-:W-:Y:S01]  /*30b0*/  LOP3.LUT P0, RZ, R116.reuse, 0x800, RZ, 0xc0, !PT ;  /* 0x0000080074ff7812 */ /* 0x040fe2000780c0ff */
[----:B------:R-:W-:Y:S02]  /*30c0*/  @P1 HADD2.F32 R65, -RZ, R65.H0_H0 ;  /* 0x20000041ff411230 */ /* 0x000fe40000004100 */
[----:B------:R-:W3:Y:S01]  /*30d0*/  @P2 LDG.E.U8 R69, [R74.64] ;  /* 0x000000044a452981 */ /* 0x000ee2000c1e1100 */
[----:B------:R-:W-:Y:S05]  /*30e0*/  @P1 HADD2.F32 R68, -RZ, R68.H0_H0 ;  /* 0x20000044ff441230 */ /* 0x000fea0000004100 */
[----:B------:R-:W-:Y:S01]  /*30f0*/  @P1 FFMA R36, R65, R68, R36 ;  /* 0x0000004441241223 */ /* 0x000fe20000000024 */
[----:B------:R-:W-:Y:S02]  /*3100*/  @P3 F2FP.F16.E4M3.UNPACK_B R68, R82 ;  /* 0x00000052ff44323e */ /* 0x000fe400020006ff */
[C---:B------:R-:W-:Y:S01]  /*3110*/  LOP3.LUT P1, RZ, R116.reuse, 0x1000, RZ, 0xc0, !PT ;  /* 0x0000100074ff7812 */ /* 0x040fe2000782c0ff */
[----:B------:R-:W5:Y:S02]  /*3120*/  @P0 LDG.E.U8 R82, [R72.64] ;  /* 0x0000000448520981 */ /* 0x000f64000c1e1100 */
[----:B------:R-:W-:Y:S01]  /*3130*/  @P3 HADD2.F32 R68, -RZ, R68.H0_H0 ;  /* 0x20000044ff443230 */ /* 0x000fe20000004100 */
[----:B--2---:R-:W-:Y:S09]  /*3140*/  @P3 F2FP.F16.E4M3.UNPACK_B R65, R70 ;  /* 0x00000046ff41323e */ /* 0x004ff200020006ff */
[----:B------:R-:W2:Y:S01]  /*3150*/  @P1 LDG.E.U8 R70, [R78.64] ;  /* 0x000000044e461981 */ /* 0x000ea2000c1e1100 */
[----:B------:R-:W-:Y:S05]  /*3160*/  @P3 HADD2.F32 R65, -RZ, R65.H0_H0 ;  /* 0x20000041ff413230 */ /* 0x000fea0000004100 */
[----:B------:R-:W-:Y:S01]  /*3170*/  @P3 FFMA R52, R65, R68, R52 ;  /* 0x0000004441343223 */ /* 0x000fe20000000034 */
[----:B----4-:R-:W-:Y:S02]  /*3180*/  @P2 F2FP.F16.E4M3.UNPACK_B R68, R71 ;  /* 0x00000047ff44223e */ /* 0x010fe400020006ff */
[----:B---3--:R-:W-:Y:S01]  /*3190*/  @P2 F2FP.F16.E4M3.UNPACK_B R65, R69 ;  /* 0x00000045ff41223e */ /* 0x008fe200020006ff */
[----:B------:R0:W3:Y:S01]  /*31a0*/  @P0 LDG.E.U8 R71, [R84.64] ;  /* 0x0000000454470981 */ /* 0x0000e2000c1e1100 */
[C---:B------:R-:W-:Y:S01]  /*31b0*/  LOP3.LUT P3, RZ, R116.reuse, 0x4000, RZ, 0xc0, !PT ;  /* 0x0000400074ff7812 */ /* 0x040fe2000786c0ff */
[----:B------:R-:W-:Y:S02]  /*31c0*/  @P2 HADD2.F32 R68, -RZ, R68.H0_H0 ;  /* 0x20000044ff442230 */ /* 0x000fe40000004100 */
[----:B------:R0:W4:Y:S01]  /*31d0*/  @P1 LDG.E.U8 R69, [R84.64] ;  /* 0x0000000454451981 */ /* 0x000122000c1e1100 */
[----:B------:R-:W-:Y:S05]  /*31e0*/  @P2 HADD2.F32 R65, -RZ, R65.H0_H0 ;  /* 0x20000041ff412230 */ /* 0x000fea0000004100 */
[----:B------:R-:W-:Y:S01]  /*31f0*/  @P2 FFMA R5, R65, R68, R5 ;  /* 0x0000004441052223 */ /* 0x000fe20000000005 */
[----:B-----5:R-:W-:Y:S02]  /*3200*/  @P0 F2FP.F16.E4M3.UNPACK_B R65, R82 ;  /* 0x00000052ff41023e */ /* 0x020fe400020006ff */
[C---:B------:R-:W-:Y:S01]  /*3210*/  LOP3.LUT P2, RZ, R116.reuse, 0x10000, RZ, 0xc0, !PT ;  /* 0x0001000074ff7812 */ /* 0x040fe2000784c0ff */
[----:B------:R-:W5:Y:S02]  /*3220*/  @P3 LDG.E.U8 R82, [R86.64] ;  /* 0x0000000456523981 */ /* 0x000f64000c1e1100 */
[----:B------:R-:W-:Y:S02]  /*3230*/  @P0 HADD2.F32 R65, -RZ, R65.H0_H0 ;  /* 0x20000041ff410230 */ /* 0x000fe40000004100 */
[----:B0-----:R-:W5:Y:S01]  /*3240*/  @P4 LDG.E.U8 R84, [R84.64] ;  /* 0x0000000454544981 */ /* 0x001f62000c1e1100 */
[----:B---3--:R-:W-:Y:S03]  /*3250*/  @P0 F2FP.F16.E4M3.UNPACK_B R68, R71 ;  /* 0x00000047ff44023e */ /* 0x008fe600020006ff */
[----:B------:R-:W3:Y:S02]  /*3260*/  @P3 LDG.E.U8 R71, [R74.64] ;  /* 0x000000044a473981 */ /* 0x000ee4000c1e1100 */
[----:B------:R-:W-:Y:S05]  /*3270*/  @P0 HADD2.F32 R68, -RZ, R68.H0_H0 ;  /* 0x20000044ff440230 */ /* 0x000fea0000004100 */
[----:B------:R-:W-:Y:S01]  /*3280*/  @P0 FFMA R21, R65, R68, R21 ;  /* 0x0000004441150223 */ /* 0x000fe20000000015 */
[----:B----4-:R-:W-:Y:S02]  /*3290*/  @P1 F2FP.F16.E4M3.UNPACK_B R68, R69 ;  /* 0x00000045ff44123e */ /* 0x010fe400020006ff */
[----:B--2---:R-:W-:Y:S01]  /*32a0*/  @P1 F2FP.F16.E4M3.UNPACK_B R65, R70 ;  /* 0x00000046ff41123e */ /* 0x004fe200020006ff */
[----:B------:R0:W2:Y:S01]  /*32b0*/  @P6 LDG.E.U8 R69, [R86.64] ;  /* 0x0000000456456981 */ /* 0x0000a2000c1e1100 */
[C---:B------:R-:W-:Y:S01]  /*32c0*/  LOP3.LUT P0, RZ, R116.reuse, 0x20000, RZ, 0xc0, !PT ;  /* 0x0002000074ff7812 */ /* 0x040fe2000780c0ff */
[----:B------:R-:W-:Y:S02]  /*32d0*/  @P1 HADD2.F32 R68, -RZ, R68.H0_H0 ;  /* 0x20000044ff441230 */ /* 0x000fe40000004100 */
[----:B------:R-:W4:Y:S01]  /*32e0*/  @P6 LDG.E.U8 R70, [R72.64] ;  /* 0x0000000448466981 */ /* 0x000f22000c1e1100 */
[----:B------:R-:W-:Y:S05]  /*32f0*/  @P1 HADD2.F32 R65, -RZ, R65.H0_H0 ;  /* 0x20000041ff411230 */ /* 0x000fea0000004100 */
[----:B------:R-:W-:Y:S01]  /*3300*/  @P1 FFMA R37, R65, R68, R37 ;  /* 0x0000004441251223 */ /* 0x000fe20000000025 */
[----:B------:R-:W-:Y:S02]  /*3310*/  @P4 F2FP.F16.E4M3.UNPACK_B R65, R83 ;  /* 0x00000053ff41423e */ /* 0x000fe400020006ff */
[C---:B------:R-:W-:Y:S01]  /*3320*/  LOP3.LUT P1, RZ, R116.reuse, 0x40000, RZ, 0xc0, !PT ;  /* 0x0004000074ff7812 */ /* 0x040fe2000782c0ff */
[----:B------:R0:W4:Y:S01]  /*3330*/  @P2 LDG.E.U8 R83, [R86.64] ;  /* 0x0000000456532981 */ /* 0x000122000c1e1100 */
[----:B-----5:R-:W-:Y:S01]  /*3340*/  @P4 F2FP.F16.E4M3.UNPACK_B R68, R84 ;  /* 0x00000054ff44423e */ /* 0x020fe200020006ff */
[----:B------:R-:W-:Y:S02]  /*3350*/  @P4 HADD2.F32 R65, -RZ, R65.H0_H0 ;  /* 0x20000041ff414230 */ /* 0x000fe40000004100 */
[----:B------:R-:W5:Y:S02]  /*3360*/  @P2 LDG.E.U8 R84, [R78.64] ;  /* 0x000000044e542981 */ /* 0x000f64000c1e1100 */
[----:B------:R-:W-:Y:S02]  /*3370*/  @P4 HADD2.F32 R68, -RZ, R68.H0_H0 ;  /* 0x20000044ff444230 */ /* 0x000fe40000004100 */
[----:B------:R-:W5:Y:S03]  /*3380*/  @P0 LDG.E.U8 R106, [R76.64] ;  /* 0x000000044c6a0981 */ /* 0x000f66000c1e1100 */
[----:B------:R-:W-:Y:S01]  /*3390*/  @P4 FFMA R53, R65, R68, R53 ;  /* 0x0000004441354223 */ /* 0x000fe20000000035 */
[C---:B------:R-:W-:Y:S01]  /*33a0*/  LOP3.LUT P4, RZ, R116.reuse, 0x80000, RZ, 0xc0, !PT ;  /* 0x0008000074ff7812 */ /* 0x040fe2000788c0ff */
[----:B------:R0:W5:Y:S01]  /*33b0*/  @P0 LDG.E.U8 R85, [R86.64] ;  /* 0x0000000456550981 */ /* 0x000162000c1e1100 */
[----:B------:R-:W-:Y:S03]  /*33c0*/  @P3 F2FP.F16.E4M3.UNPACK_B R68, R82 ;  /* 0x00000052ff44323e */ /* 0x000fe600020006ff */
[----:B------:R1:W5:Y:S02]  /*33d0*/  @P1 LDG.E.U8 R82, [R88.64] ;  /* 0x0000000458521981 */ /* 0x000364000c1e1100 */
[----:B------:R-:W-:Y:S02]  /*33e0*/  @P3 HADD2.F32 R68, -RZ, R68.H0_H0 ;  /* 0x20000044ff443230 */ /* 0x000fe40000004100 */
[----:B0-----:R1:W5:Y:S04]  /*33f0*/  @P5 LDG.E.U8 R86, [R88.64] ;  /* 0x0000000458565981 */ /* 0x001368000c1e1100 */
[----:B------:R-:W5:Y:S01]  /*3400*/  @P5 LDG.E.U8 R87, [R78.64] ;  /* 0x000000044e575981 */ /* 0x000f62000c1e1100 */
[----:B---3--:R-:W-:Y:S03]  /*3410*/  @P3 F2FP.F16.E4M3.UNPACK_B R65, R71 ;  /* 0x00000047ff41323e */ /* 0x008fe600020006ff */
[----:B------:R-:W3:Y:S02]  /*3420*/  @P1 LDG.E.U8 R71, [R74.64] ;  /* 0x000000044a471981 */ /* 0x000ee4000c1e1100 */
[----:B------:R-:W-:Y:S05]  /*3430*/  @P3 HADD2.F32 R65, -RZ, R65.H0_H0 ;  /* 0x20000041ff413230 */ /* 0x000fea0000004100 */
[----:B------:R-:W-:Y:S01]  /*3440*/  @P3 FFMA R6, R65, R68, R6 ;  /* 0x0000004441063223 */ /* 0x000fe20000000006 */
[C---:B------:R-:W-:Y:S02]  /*3450*/  LOP3.LUT P3, RZ, R116.reuse, 0x200000, RZ, 0xc0, !PT ;  /* 0x0020000074ff7812 */ /* 0x040fe4000786c0ff */
[----:B--2---:R-:W-:Y:S02]  /*3460*/  @P6 F2FP.F16.E4M3.UNPACK_B R68, R69 ;  /* 0x00000045ff44623e */ /* 0x004fe400020006ff */
[----:B------:R1:W2:Y:S01]  /*3470*/  @P4 LDG.E.U8 R69, [R88.64] ;  /* 0x0000000458454981 */ /* 0x0002a2000c1e1100 */
[----:B----4-:R-:W-:Y:S02]  /*3480*/  @P6 F2FP.F16.E4M3.UNPACK_B R65, R70 ;  /* 0x00000046ff41623e */ /* 0x010fe400020006ff */
[----:B------:R-:W-:Y:S01]  /*3490*/  @P6 HADD2.F32 R68, -RZ, R68.H0_H0 ;  /* 0x20000044ff446230 */ /* 0x000fe20000004100 */
[----:B------:R-:W4:Y:S02]  /*34a0*/  @P4 LDG.E.U8 R70, [R72.64] ;  /* 0x0000000448464981 */ /* 0x000f24000c1e1100 */
[----:B------:R-:W-:Y:S05]  /*34b0*/  @P6 HADD2.F32 R65, -RZ, R65.H0_H0 ;  /* 0x20000041ff416230 */ /* 0x000fea0000004100 */
[----:B------:R-:W-:Y:S01]  /*34c0*/  @P6 FFMA R22, R65, R68, R22 ;  /* 0x0000004441166223 */ /* 0x000fe20000000016 */
[----:B------:R-:W-:Y:S02]  /*34d0*/  @P2 F2FP.F16.E4M3.UNPACK_B R68, R83 ;  /* 0x00000053ff44223e */ /* 0x000fe400020006ff */
[C---:B------:R-:W-:Y:S01]  /*34e0*/  LOP3.LUT P6, RZ, R116.reuse, 0x400000, RZ, 0xc0, !PT ;  /* 0x0040000074ff7812 */ /* 0x040fe200078cc0ff */
[----:B------:R-:W4:Y:S01]  /*34f0*/  @P3 LDG.E.U8 R83, [R76.64] ;  /* 0x000000044c533981 */ /* 0x000f22000c1e1100 */
[----:B-----5:R-:W-:Y:S01]  /*3500*/  @P2 F2FP.F16.E4M3.UNPACK_B R65, R84 ;  /* 0x00000054ff41223e */ /* 0x020fe200020006ff */
[----:B------:R-:W-:Y:S04]  /*3510*/  @P2 HADD2.F32 R68, -RZ, R68.H0_H0 ;  /* 0x20000044ff442230 */ /* 0x000fe80000004100 */
[----:B------:R-:W-:Y:S01]  /*3520*/  @P2 HADD2.F32 R65, -RZ, R65.H0_H0 ;  /* 0x20000041ff412230 */ /* 0x000fe20000004100 */
[----:B-1----:R0:W5:Y:S01]  /*3530*/  @P3 LDG.E.U8 R88, [R88.64] ;  /* 0x0000000458583981 */ /* 0x002162000c1e1100 */
[C---:B------:R-:W-:Y:S03]  /*3540*/  LOP3.LUT P3, RZ, R116.reuse, 0x1000000, RZ, 0xc0, !PT ;  /* 0x0100000074ff7812 */ /* 0x040fe6000786c0ff */
[----:B------:R-:W-:Y:S01]  /*3550*/  @P2 FFMA R38, R65, R68, R38 ;  /* 0x0000004441262223 */ /* 0x000fe20000000026 */
[----:B------:R-:W-:Y:S01]  /*3560*/  @P0 F2FP.F16.E4M3.UNPACK_B R65, R106 ;  /* 0x0000006aff41023e */ /* 0x000fe200020006ff */
[----:B------:R1:W5:Y:S01]  /*3570*/  @P6 LDG.E.U8 R107, [R90.64] ;  /* 0x000000045a6b6981 */ /* 0x000362000c1e1100 */
[----:B------:R-:W-:Y:S02]  /*3580*/  LOP3.LUT P2, RZ, R116, 0x800000, RZ, 0xc0, !PT ;  /* 0x0080000074ff7812 */ /* 0x000fe4000784c0ff */
[----:B------:R-:W-:Y:S01]  /*3590*/  @P0 F2FP.F16.E4M3.UNPACK_B R68, R85 ;  /* 0x00000055ff44023e */ /* 0x000fe200020006ff */
[----:B------:R-:W5:Y:S01]  /*35a0*/  @P6 LDG.E.U8 R106, [R74.64] ;  /* 0x000000044a6a6981 */ /* 0x000f62000c1e1100 */
[----:B------:R-:W-:Y:S01]  /*35b0*/  @P6 LOP3.LUT R114, R114, 0x20000000, RZ, 0xfc, !PT ;  /* 0x2000000072726812 */ /* 0x000fe200078efcff */
[----:B------:R-:W-:Y:S01]  /*35c0*/  @P0 HADD2.F32 R65, -RZ, R65.H0_H0 ;  /* 0x20000041ff410230 */ /* 0x000fe20000004100 */
[----:B------:R-:W-:Y:S01]  /*35d0*/  LOP3.LUT P6, RZ, R116, 0x200000, RZ, 0xc0, !PT ;  /* 0x0020000074ff7812 */ /* 0x000fe200078cc0ff */
[----:B------:R-:W-:Y:S01]  /*35e0*/  @P0 HADD2.F32 R68, -RZ, R68.H0_H0 ;  /* 0x20000044ff440230 */ /* 0x000fe20000004100 */
[----:B------:R-:W-:Y:S01]  /*35f0*/  LOP3.LUT R114, R114, 0xefffffff, RZ, 0xc0, !PT ;  /* 0xefffffff72727812 */ /* 0x000fe200078ec0ff */
[----:B------:R-:W5:Y:S03]  /*3600*/  @P3 LDG.E.U8 R84, [R78.64] ;  /* 0x000000044e543981 */ /* 0x000f66000c1e1100 */
[----:B------:R-:W-:Y:S01]  /*3610*/  @P0 FFMA R54, R65, R68, R54 ;  /* 0x0000004441360223 */ /* 0x000fe20000000036 */
[----:B------:R-:W-:Y:S01]  /*3620*/  @P1 F2FP.F16.E4M3.UNPACK_B R68, R82 ;  /* 0x00000052ff44123e */ /* 0x000fe200020006ff */
[----:B------:R1:W5:Y:S01]  /*3630*/  @P2 LDG.E.U8 R85, [R90.64] ;  /* 0x000000045a552981 */ /* 0x000362000c1e1100 */
[----:B------:R-:W-:Y:S02]  /*3640*/  LOP3.LUT P0, RZ, R116, 0x2000000, RZ, 0xc0, !PT ;  /* 0x0200000074ff7812 */ /* 0x000fe4000780c0ff */
[----:B------:R-:W-:Y:S01]  /*3650*/  @P2 LOP3.LUT R114, R114, 0x10000000, RZ, 0xfc, !PT ;  /* 0x1000000072722812 */ /* 0x000fe200078efcff */
[----:B------:R-:W-:Y:S01]  /*3660*/  @P1 HADD2.F32 R68, -RZ, R68.H0_H0 ;  /* 0x20000044ff441230 */ /* 0x000fe20000004100 */
[----:B0-----:R-:W5:Y:S01]  /*3670*/  @P2 LDG.E.U8 R89, [R72.64] ;  /* 0x0000000448592981 */ /* 0x001f62000c1e1100 */
[C---:B------:R-:W-:Y:S02]  /*3680*/  LOP3.LUT P2, RZ, R116.reuse, 0x10000000, RZ, 0xc0, !PT ;  /* 0x1000000074ff7812 */ /* 0x040fe4000784c0ff */
[----:B---3--:R-:W-:Y:S02]  /*3690*/  @P1 F2FP.F16.E4M3.UNPACK_B R65, R71 ;  /* 0x00000047ff41123e */ /* 0x008fe400020006ff */
[----:B------:R1:W3:Y:S03]  /*36a0*/  @P3 LDG.E.U8 R71, [R90.64] ;  /* 0x000000045a473981 */ /* 0x0002e6000c1e1100 */
[----:B------:R-:W-:Y:S05]  /*36b0*/  @P1 HADD2.F32 R65, -RZ, R65.H0_H0 ;  /* 0x20000041ff411230 */ /* 0x000fea0000004100 */
[----:B------:R-:W-:Y:S01]  /*36c0*/  @P1 FFMA R7, R65, R68, R7 ;  /* 0x0000004441071223 */ /* 0x000fe20000000007 */
[C---:B------:R-:W-:Y:S02]  /*36d0*/  LOP3.LUT P1, RZ, R116.reuse, 0x4000000, RZ, 0xc0, !PT ;  /* 0x0400000074ff7812 */ /* 0x040fe4000782c0ff */
[----:B--2---:R-:W-:Y:S02]  /*36e0*/  @P4 F2FP.F16.E4M3.UNPACK_B R68, R69 ;  /* 0x00000045ff44423e */ /* 0x004fe400020006ff */
[----:B----4-:R-:W-:Y:S03]  /*36f0*/  @P4 F2FP.F16.E4M3.UNPACK_B R65, R70 ;  /* 0x00000046ff41423e */ /* 0x010fe600020006ff */
[----:B------:R-:W-:Y:S01]  /*3700*/  @P4 HADD2.F32 R68, -RZ, R68.H0_H0 ;  /* 0x20000044ff444230 */ /* 0x000fe20000004100 */
[----:B------:R-:W2:Y:S01]  /*3710*/  @P0 LDG.E.U8 R70, [R76.64] ;  /* 0x000000044c460981 */ /* 0x000ea2000c1e1100 */
[----:B------:R-:W-:Y:S05]  /*3720*/  @P4 HADD2.F32 R65, -RZ, R65.H0_H0 ;  /* 0x20000041ff414230 */ /* 0x000fea0000004100 */
[----:B------:R-:W-:Y:S01]  /*3730*/  @P4 FFMA R23, R65, R68, R23 ;  /* 0x0000004441174223 */ /* 0x000fe20000000017 */
[C---:B------:R-:W-:Y:S01]  /*3740*/  LOP3.LUT P4, RZ, R116.reuse, 0x8000000, RZ, 0xc0, !PT ;  /* 0x0800000074ff7812 */ /* 0x040fe2000788c0ff */
[----:B-1----:R0:W4:Y:S01]  /*3750*/  @P0 LDG.E.U8 R90, [R90.64] ;  /* 0x000000045a5a0981 */ /* 0x002122000c1e1100 */
[----:B------:R-:W-:Y:S02]  /*3760*/  @P5 F2FP.F16.E4M3.UNPACK_B R68, R86 ;  /* 0x00000056ff44523e */ /* 0x000fe400020006ff */
[----:B------:R-:W-:Y:S01]  /*3770*/  @P5 F2FP.F16.E4M3.UNPACK_B R65, R87 ;  /* 0x00000057ff41523e */ /* 0x000fe200020006ff */
[----:B------:R-:W4:Y:S01]  /*3780*/  @P1 LDG.E.U8 R86, [R74.64] ;  /* 0x000000044a561981 */ /* 0x000f22000c1e1100 */
[----:B------:R-:W-:Y:S01]  /*3790*/  @P6 F2FP.F16.E4M3.UNPACK_B R83, R83 ;  /* 0x00000053ff53623e */ /* 0x000fe200020006ff */
[----:B------:R-:W-:Y:S02]  /*37a0*/  @P5 HADD2.F32 R68, -RZ, R68.H0_H0 ;  /* 0x20000044ff445230 */ /* 0x000fe40000004100 */
[----:B------:R-:W-:Y:S01]  /*37b0*/  @P5 HADD2.F32 R65, -RZ, R65.H0_H0 ;  /* 0x20000041ff415230 */ /* 0x000fe20000004100 */
[----:B-----5:R-:W-:Y:S01]  /*37c0*/  @P6 F2FP.F16.E4M3.UNPACK_B R69, R88 ;  /* 0x00000058ff45623e */ /* 0x020fe200020006ff */
[----:B------:R1:W5:Y:S03]  /*37d0*/  @P1 LDG.E.U8 R87, [R92.64] ;  /* 0x000000045c571981 */ /* 0x000366000c1e1100 */
[----:B------:R-:W-:Y:S01]  /*37e0*/  @P5 FFMA R39, R65, R68, R39 ;  /* 0x0000004441275223 */ /* 0x000fe20000000027 */
[C---:B------:R-:W-:Y:S01]  /*37f0*/  LOP3.LUT P5, RZ, R116.reuse, 0x20000000, RZ, 0xc0, !PT ;  /* 0x2000000074ff7812 */ /* 0x040fe200078ac0ff */
[----:B------:R-:W-:Y:S01]  /*3800*/  @P6 HADD2.F32 R65, -RZ, R83.H0_H0 ;  /* 0x20000053ff416230 */ /* 0x000fe20000004100 */
[----:B------:R1:W5:Y:S01]  /*3810*/  @P4 LDG.E.U8 R82, [R92.64] ;  /* 0x000000045c524981 */ /* 0x000362000c1e1100 */
[----:B------:R-:W-:Y:S03]  /*3820*/  @P6 HADD2.F32 R69, -RZ, R69.H0_H0 ;  /* 0x20000045ff456230 */ /* 0x000fe60000004100 */
[----:B------:R-:W5:Y:S01]  /*3830*/  @P4 LDG.E.U8 R83, [R72.64] ;  /* 0x0000000448534981 */ /* 0x000f62000c1e1100 */
[----:B------:R-:W-:Y:S01]  /*3840*/  LOP3.LUT P4, RZ, R116, 0x40000000, RZ, 0xc0, !PT ;  /* 0x4000000074ff7812 */ /* 0x000fe2000788c0ff */
[----:B------:R-:W-:Y:S01]  /*3850*/  @P6 FFMA R55, R65, R69, R55 ;  /* 0x0000004541376223 */ /* 0x000fe20000000037 */
[C---:B------:R-:W-:Y:S01]  /*3860*/  LOP3.LUT P6, RZ, R114.reuse, 0x20000000, RZ, 0xc0, !PT ;  /* 0x2000000072ff7812 */ /* 0x040fe200078cc0ff */
[----:B0-----:R1:W5:Y:S04]  /*3870*/  @P2 LDG.E.U8 R91, [R92.64] ;  /* 0x000000045c5b2981 */ /* 0x001368000c1e1100 */
[----:B------:R-:W5:Y:S08]  /*3880*/  @P5 LDG.E.U8 R108, [R76.64] ;  /* 0x000000044c6c5981 */ /* 0x000f70000c1e1100 */
[----:B------:R-:W-:Y:S02]  /*3890*/  @P6 F2FP.F16.E4M3.UNPACK_B R65, R106 ;  /* 0x0000006aff41623e */ /* 0x000fe400020006ff */
[----:B------:R-:W-:Y:S01]  /*38a0*/  @P6 F2FP.F16.E4M3.UNPACK_B R68, R107 ;  /* 0x0000006bff44623e */ /* 0x000fe200020006ff */
[----:B------:R-:W5:Y:S01]  /*38b0*/  @P2 LDG.E.U8 R106, [R78.64] ;  /* 0x000000044e6a2981 */ /* 0x000f62000c1e1100 */
[C---:B------:R-:W-:Y:S01]  /*38c0*/  LOP3.LUT P2, RZ, R114.reuse, 0x10000000, RZ, 0xc0, !PT ;  /* 0x1000000072ff7812 */ /* 0x040fe2000784c0ff */
[----:B------:R-:W-:Y:S01]  /*38d0*/  @P6 HADD2.F32 R65, -RZ, R65.H0_H0 ;  /* 0x20000041ff416230 */ /* 0x000fe20000004100 */
[----:B------:R-:W-:Y:S01]  /*38e0*/  LOP3.LUT R114, R114, 0xfeffffff, RZ, 0xc0, !PT ;  /* 0xfeffffff72727812 */ /* 0x000fe200078ec0ff */
[----:B------:R1:W5:Y:S01]  /*38f0*/  @P5 LDG.E.U8 R107, [R92.64] ;  /* 0x000000045c6b5981 */ /* 0x000362000c1e1100 */
[----:B------:R-:W-:Y:S01]  /*3900*/  LOP3.LUT P5, RZ, R115, 0x100, RZ, 0xc0, !PT ;  /* 0x0000010073ff7812 */ /* 0x000fe200078ac0ff */
[----:B------:R-:W-:Y:S05]  /*3910*/  @P6 HADD2.F32 R68, -RZ, R68.H0_H0 ;  /* 0x20000044ff446230 */ /* 0x000fea0000004100 */
[----:B------:R-:W-:Y:S01]  /*3920*/  @P6 FFMA R8, R65, R68, R8 ;  /* 0x0000004441086223 */ /* 0x000fe20000000008 */
[----:B------:R-:W-:Y:S02]  /*3930*/  LOP3.LUT P6, RZ, R116, 0x80000000, RZ, 0xc0, !PT ;  /* 0x8000000074ff7812 */ /* 0x000fe400078cc0ff */
[----:B------:R-:W-:Y:S02]  /*3940*/  @P2 F2FP.F16.E4M3.UNPACK_B R65, R89 ;  /* 0x00000059ff41223e */ /* 0x000fe400020006ff */
[----:B------:R-:W-:Y:S01]  /*3950*/  @P2 F2FP.F16.E4M3.UNPACK_B R68, R85 ;  /* 0x00000055ff44223e */ /* 0x000fe200020006ff */
[----:B------:R-:W5:Y:S02]  /*3960*/  @P4 LDG.E.U8 R89, [R74.64] ;  /* 0x000000044a594981 */ /* 0x000f64000c1e1100 */
[----:B------:R-:W-:Y:S02]  /*3970*/  @P2 HADD2.F32 R65, -RZ, R65.H0_H0 ;  /* 0x20000041ff412230 */ /* 0x000fe40000004100 */
[----:B------:R-:W-:Y:S04]  /*3980*/  @P2 HADD2.F32 R68, -RZ, R68.H0_H0 ;  /* 0x20000044ff442230 */ /* 0x000fe80000004100 */
[----:B------:R-:W-:Y:S01]  /*3990*/  @P6 LOP3.LUT R114, R114, 0x1000000, RZ, 0xfc, !PT ;  /* 0x0100000072726812 */ /* 0x000fe200078efcff */
[----:B------:R-:W-:Y:S01]  /*39a0*/  @P2 FFMA R24, R65, R68, R24 ;  /* 0x0000004441182223 */ /* 0x000fe20000000018 */
[----:B------:R-:W-:Y:S02]  /*39b0*/  @P3 F2FP.F16.E4M3.UNPACK_B R65, R84 ;  /* 0x00000054ff41323e */ /* 0x000fe400020006ff */
[C---:B------:R-:W-:Y:S01]  /*39c0*/  LOP3.LUT P2, RZ, R115.reuse, 0x1, RZ, 0xc0, !PT ;  /* 0x0000000173ff7812 */ /* 0x040fe2000784c0ff */
[----:B-1----:R0:W5:Y:S01]  /*39d0*/  @P4 LDG.E.U8 R93, [R94.64] ;  /* 0x000000045e5d4981 */ /* 0x002162000c1e1100 */
[----:B------:R-:W-:Y:S01]  /*39e0*/  LOP3.LUT R114, R114, 0xf7ffffff, RZ, 0xc0, !PT ;  /* 0xf7ffffff72727812 */ /* 0x000fe200078ec0ff */
[----:B------:R-:W-:Y:S01]  /*39f0*/  @P3 HADD2.F32 R65, -RZ, R65.H0_H0 ;  /* 0x20000041ff413230 */ /* 0x000fe20000004100 */
[----:B------:R-:W-:Y:S01]  /*3a00*/  LOP3.LUT P4, RZ, R115, 0x8, RZ, 0xc0, !PT ;  /* 0x0000000873ff7812 */ /* 0x000fe2000788c0ff */
[----:B------:R0:W5:Y:S08]  /*3a10*/  @P6 LDG.E.U8 R84, [R94.64] ;  /* 0x000000045e546981 */ /* 0x000170000c1e1100 */
[----:B------:R-:W5:Y:S04]  /*3a20*/  @P2 LDG.E.U8 R92, [R78.64] ;  /* 0x000000044e5c2981 */ /* 0x000f68000c1e1100 */
[----:B------:R0:W5:Y:S04]  /*3a30*/  @P2 LDG.E.U8 R85, [R94.64] ;  /* 0x000000045e552981 */ /* 0x000168000c1e1100 */
[----:B------:R-:W5:Y:S01]  /*3a40*/  @P4 LDG.E.U8 R88, [R72.64] ;  /* 0x0000000448584981 */ /* 0x000f62000c1e1100 */
[----:B---3--:R-:W-:Y:S03]  /*3a50*/  @P3 F2FP.F16.E4M3.UNPACK_B R68, R71 ;  /* 0x00000047ff44323e */ /* 0x008fe600020006ff */
[----:B------:R-:W3:Y:S01]  /*3a60*/  @P6 LDG.E.U8 R71, [R72.64] ;  /* 0x0000000448476981 */ /* 0x000ee2000c1e1100 */
[----:B------:R-:W-:Y:S01]  /*3a70*/  LOP3.LUT P6, RZ, R116, 0x20000000, RZ, 0xc0, !PT ;  /* 0x2000000074ff7812 */ /* 0x000fe200078cc0ff */
[----:B------:R-:W-:Y:S05]  /*3a80*/  @P3 HADD2.F32 R68, -RZ, R68.H0_H0 ;  /* 0x20000044ff443230 */ /* 0x000fea0000004100 */
[----:B------:R-:W-:Y:S01]  /*3a90*/  @P3 FFMA R40, R65, R68, R40 ;  /* 0x0000004441283223 */ /* 0x000fe20000000028 */
[C---:B------:R-:W-:Y:S06]  /*3aa0*/  LOP3.LUT P3, RZ, R115.reuse, 0x2, RZ, 0xc0, !PT ;  /* 0x0000000273ff7812 */ /* 0x040fec000786c0ff */
[----:B------:R-:W-:Y:S02]  /*3ab0*/  @P6 LOP3.LUT R114, R114, 0x8000000, RZ, 0xfc, !PT ;  /* 0x0800000072726812 */ /* 0x000fe400078efcff */
[----:B------:R-:W-:Y:S02]  /*3ac0*/  LOP3.LUT P6, RZ, R116, 0x8000000, RZ, 0xc0, !PT ;  /* 0x0800000074ff7812 */ /* 0x000fe400078cc0ff */
[----:B------:R-:W-:Y:S02]  /*3ad0*/  LOP3.LUT R114, R114, 0xfdffffff, RZ, 0xc0, !PT ;  /* 0xfdffffff72727812 */ /* 0x000fe400078ec0ff */
[----:B--2---:R-:W-:Y:S02]  /*3ae0*/  @P0 F2FP.F16.E4M3.UNPACK_B R69, R70 ;  /* 0x00000046ff45023e */ /* 0x004fe400020006ff */
[----:B------:R-:W-:Y:S01]  /*3af0*/  @P2 LOP3.LUT R114, R114, 0x2000000, RZ, 0xfc, !PT ;  /* 0x0200000072722812 */ /* 0x000fe200078efcff */
[----:B0-----:R0:W2:Y:S01]  /*3b00*/  @P3 LDG.E.U8 R95, [R94.64] ;  /* 0x000000045e5f3981 */ /* 0x0010a2000c1e1100 */
[C---:B------:R-:W-:Y:S01]  /*3b10*/  LOP3.LUT P2, RZ, R115.reuse, 0x4, RZ, 0xc0, !PT ;  /* 0x0000000473ff7812 */ /* 0x040fe2000784c0ff */
[----:B------:R-:W-:Y:S01]  /*3b20*/  @P0 HADD2.F32 R69, -RZ, R69.H0_H0 ;  /* 0x20000045ff450230 */ /* 0x000fe20000004100 */
[----:B----4-:R-:W-:Y:S01]  /*3b30*/  @P0 F2FP.F16.E4M3.UNPACK_B R90, R90 ;  /* 0x0000005aff5a023e */ /* 0x010fe200020006ff */
[----:B------:R-:W4:Y:S01]  /*3b40*/  @P3 LDG.E.U8 R109, [R76.64] ;  /* 0x000000044c6d3981 */ /* 0x000f22000c1e1100 */
[----:B------:R-:W-:Y:S02]  /*3b50*/  LOP3.LUT R114, R114, 0xfbffffff, RZ, 0xc0, !PT ;  /* 0xfbffffff72727812 */ /* 0x000fe400078ec0ff */
[----:B------:R-:W-:Y:S01]  /*3b60*/  @P1 F2FP.F16.E4M3.UNPACK_B R65, R86 ;  /* 0x00000056ff41123e */ /* 0x000fe200020006ff */
[----:B------:R-:W-:Y:S01]  /*3b70*/  @P0 HADD2.F32 R70, -RZ, R90.H0_H0 ;  /* 0x2000005aff460230 */ /* 0x000fe20000004100 */
[----:B------:R-:W-:Y:S02]  /*3b80*/  LOP3.LUT P3, RZ, R115, 0x20, RZ, 0xc0, !PT ;  /* 0x0000002073ff7812 */ /* 0x000fe4000786c0ff */
[----:B-----5:R-:W-:Y:S02]  /*3b90*/  @P1 F2FP.F16.E4M3.UNPACK_B R68, R87 ;  /* 0x00000057ff44123e */ /* 0x020fe400020006ff */
[----:B------:R-:W-:Y:S01]  /*3ba0*/  @P0 FFMA R56, R69, R70, R56 ;  /* 0x0000004645380223 */ /* 0x000fe20000000038 */
[C---:B------:R-:W-:Y:S01]  /*3bb0*/  LOP3.LUT P0, RZ, R115.reuse, 0x10, RZ, 0xc0, !PT ;  /* 0x0000001073ff7812 */ /* 0x040fe2000780c0ff */
[----:B------:R1:W5:Y:S01]  /*3bc0*/  @P2 LDG.E.U8 R87, [R96.64] ;  /* 0x0000000460572981 */ /* 0x000362000c1e1100 */
[----:B------:R-:W-:Y:S01]  /*3bd0*/  @P1 HADD2.F32 R65, -RZ, R65.H0_H0 ;  /* 0x20000041ff411230 */ /* 0x000fe20000004100 */
[----:B------:R-:W-:Y:S01]  /*3be0*/  @P6 F2FP.F16.E4M3.UNPACK_B R70, R82 ;  /* 0x00000052ff46623e */ /* 0x000fe200020006ff */
[----:B------:R-:W-:Y:S01]  /*3bf0*/  @P1 HADD2.F32 R68, -RZ, R68.H0_H0 ;  /* 0x20000044ff441230 */ /* 0x000fe20000004100 */
[----:B------:R-:W-:Y:S03]  /*3c00*/  @P6 F2FP.F16.E4M3.UNPACK_B R69, R83 ;  /* 0x00000053ff45623e */ /* 0x000fe600020006ff */
[----:B------:R-:W-:Y:S01]  /*3c10*/  @P6 HADD2.F32 R70, -RZ, R70.H0_H0 ;  /* 0x20000046ff466230 */ /* 0x000fe20000004100 */
[----:B------:R-:W2:Y:S01]  /*3c20*/  @P2 LDG.E.U8 R83, [R74.64] ;  /* 0x000000044a532981 */ /* 0x000ea2000c1e1100 */
[----:B------:R-:W-:Y:S01]  /*3c30*/  LOP3.LUT P2, RZ, R115, 0x80, RZ, 0xc0, !PT ;  /* 0x0000008073ff7812 */ /* 0x000fe2000784c0ff */
[----:B------:R-:W-:Y:S01]  /*3c40*/  @P1 FFMA R9, R65, R68, R9 ;  /* 0x0000004441091223 */ /* 0x000fe20000000009 */
[----:B------:R-:W-:Y:S01]  /*3c50*/  LOP3.LUT P1, RZ, R115, 0x40, RZ, 0xc0, !PT ;  /* 0x0000004073ff7812 */ /* 0x000fe2000782c0ff */
[----:B0-----:R1:W2:Y:S01]  /*3c60*/  @P4 LDG.E.U8 R94, [R96.64] ;  /* 0x00000004605e4981 */ /* 0x0012a2000c1e1100 */
[----:B------:R-:W-:Y:S03]  /*3c70*/  @P6 HADD2.F32 R69, -RZ, R69.H0_H0 ;  /* 0x20000045ff456230 */ /* 0x000fe60000004100 */
[----:B------:R-:W2:Y:S02]  /*3c80*/  @P0 LDG.E.U8 R86, [R78.64] ;  /* 0x000000044e560981 */ /* 0x000ea4000c1e1100 */
[----:B------:R-:W-:Y:S06]  /*3c90*/  @P6 FFMA R25, R69, R70, R25 ;  /* 0x0000004645196223 */ /* 0x000fec0000000019 */
[----:B------:R-:W-:Y:S02]  /*3ca0*/  @P1 LOP3.LUT R114, R114, 0x4000000, RZ, 0xfc, !PT ;  /* 0x0400000072721812 */ /* 0x000fe400078efcff */
[----:B------:R-:W-:Y:S02]  /*3cb0*/  LOP3.LUT P1, RZ, R116, 0x10000000, RZ, 0xc0, !PT ;  /* 0x1000000074ff7812 */ /* 0x000fe4000782c0ff */
[C---:B------:R-:W-:Y:S02]  /*3cc0*/  LOP3.LUT P6, RZ, R114.reuse, 0x8000000, RZ, 0xc0, !PT ;  /* 0x0800000072ff7812 */ /* 0x040fe400078cc0ff */
[----:B------:R-:W-:Y:S04]  /*3cd0*/  LOP3.LUT R114, R114, 0xffdfffff, RZ, 0xc0, !PT ;  /* 0xffdfffff72727812 */ /* 0x000fe800078ec0ff */
[----:B------:R-:W-:Y:S02]  /*3ce0*/  @P4 LOP3.LUT R114, R114, 0x200000, RZ, 0xfc, !PT ;  /* 0x0020000072724812 */ /* 0x000fe400078efcff */
[----:B------:R-:W-:Y:S03]  /*3cf0*/  LOP3.LUT P4, RZ, R116, 0x40000000, RZ, 0xc0, !PT ;  /* 0x4000000074ff7812 */ /* 0x000fe6000788c0ff */
[----:B------:R-:W-:Y:S02]  /*3d00*/  @P1 F2FP.F16.E4M3.UNPACK_B R65, R106 ;  /* 0x0000006aff41123e */ /* 0x000fe400020006ff */
[----:B------:R-:W-:Y:S01]  /*3d10*/  @P1 F2FP.F16.E4M3.UNPACK_B R68, R91 ;  /* 0x0000005bff44123e */ /* 0x000fe200020006ff */
[----:B------:R1:W5:Y:S01]  /*3d20*/  @P0 LDG.E.U8 R106, [R96.64] ;  /* 0x00000004606a0981 */ /* 0x000362000c1e1100 */
[----:B------:R-:W-:Y:S01]  /*3d30*/  @P6 F2FP.F16.E4M3.UNPACK_B R69, R107 ;  /* 0x0000006bff45623e */ /* 0x000fe200020006ff */
[----:B------:R-:W-:Y:S02]  /*3d40*/  @P1 HADD2.F32 R65, -RZ, R65.H0_H0 ;  /* 0x20000041ff411230 */ /* 0x000fe40000004100 */
[----:B------:R-:W-:Y:S01]  /*3d50*/  @P1 HADD2.F32 R68, -RZ, R68.H0_H0 ;  /* 0x20000044ff441230 */ /* 0x000fe20000004100 */
[----:B------:R0:W5:Y:S01]  /*3d60*/  @P2 LDG.E.U8 R107, [R98.64] ;  /* 0x00000004626b2981 */ /* 0x000162000c1e1100 */
[C---:B------:R-:W-:Y:S03]  /*3d70*/  LOP3.LUT P2, RZ, R114.reuse, 0x2000000, RZ, 0xc0, !PT ;  /* 0x0200000072ff7812 */ /* 0x040fe6000784c0ff */
[----:B------:R-:W-:Y:S01]  /*3d80*/  @P1 FFMA R41, R65, R68, R41 ;  /* 0x0000004441291223 */ /* 0x000fe20000000029 */
[C---:B------:R-:W-:Y:S01]  /*3d90*/  LOP3.LUT P1, RZ, R114.reuse, 0x4000000, RZ, 0xc0, !PT ;  /* 0x0400000072ff7812 */ /* 0x040fe2000782c0ff */
[----:B------:R-:W-:Y:S01]  /*3da0*/  @P6 HADD2.F32 R68, -RZ, R69.H0_H0 ;  /* 0x20000045ff446230 */ /* 0x000fe20000004100 */
[----:B------:R-:W-:Y:S02]  /*3db0*/  @P6 F2FP.F16.E4M3.UNPACK_B R65, R108 ;  /* 0x0000006cff41623e */ /* 0x000fe400020006ff */
[----:B------:R-:W-:Y:S01]  /*3dc0*/  LOP3.LUT R114, R114, 0xffbfffff, RZ, 0xc0, !PT ;  /* 0xffbfffff72727812 */ /* 0x000fe200078ec0ff */
[----:B------:R0:W5:Y:S02]  /*3dd0*/  @P5 LDG.E.U8 R108, [R98.64] ;  /* 0x00000004626c5981 */ /* 0x000164000c1e1100 */
[----:B------:R-:W-:Y:S01]  /*3de0*/  @P6 HADD2.F32 R65, -RZ, R65.H0_H0 ;  /* 0x20000041ff416230 */ /* 0x000fe20000004100 */
[----:B------:R-:W-:Y:S02]  /*3df0*/  @P5 LOP3.LUT R114, R114, 0x400000, RZ, 0xfc, !PT ;  /* 0x0040000072725812 */ /* 0x000fe400078efcff */
[----:B------:R-:W-:Y:S02]  /*3e00*/  LOP3.LUT P5, RZ, R115, 0x200, RZ, 0xc0, !PT ;  /* 0x0000020073ff7812 */ /* 0x000fe400078ac0ff */
[----:B------:R-:W-:Y:S01]  /*3e10*/  @P6 FFMA R57, R65, R68, R57 ;  /* 0x0000004441396223 */ /* 0x000fe20000000039 */
[----:B------:R-:W-:Y:S01]  /*3e20*/  @P4 F2FP.F16.E4M3.UNPACK_B R65, R89 ;  /* 0x00000059ff41423e */ /* 0x000fe200020006ff */
[----:B------:R0:W5:Y:S01]  /*3e30*/  @P1 LDG.E.U8 R90, [R74.64] ;  /* 0x000000044a5a1981 */ /* 0x000162000c1e1100 */
[C---:B------:R-:W-:Y:S02]  /*3e40*/  LOP3.LUT P6, RZ, R114.reuse, 0x1000000, RZ, 0xc0, !PT ;  /* 0x0100000072ff7812 */ /* 0x040fe400078cc0ff */
[----:B------:R-:W-:Y:S01]  /*3e50*/  LOP3.LUT R114, R114, 0xfffdffff, RZ, 0xc0, !PT ;  /* 0xfffdffff72727812 */ /* 0x000fe200078ec0ff */
[----:B-1----:R1:W5:Y:S01]  /*3e60*/  @P3 LDG.E.U8 R96, [R96.64] ;  /* 0x0000000460603981 */ /* 0x002362000c1e1100 */
[----:B------:R-:W-:Y:S02]  /*3e70*/  @P4 F2FP.F16.E4M3.UNPACK_B R68, R93 ;  /* 0x0000005dff44423e */ /* 0x000fe400020006ff */
[----:B------:R-:W-:Y:S01]  /*3e80*/  @P0 LOP3.LUT R114, R114, 0x20000, RZ, 0xfc, !PT ;  /* 0x0002000072720812 */ /* 0x000fe200078efcff */
[----:B------:R-:W5:Y:S01]  /*3e90*/  @P3 LDG.E.U8 R89, [R76.64] ;  /* 0x000000044c593981 */ /* 0x000f62000c1e1100 */
[C---:B------:R-:W-:Y:S02]  /*3ea0*/  LOP3.LUT P0, RZ, R115.reuse, 0x4, RZ, 0xc0, !PT ;  /* 0x0000000473ff7812 */ /* 0x040fe4000780c0ff */
[----:B------:R-:W-:Y:S02]  /*3eb0*/  LOP3.LUT R114, R114, 0xff7fffff, RZ, 0xc0, !PT ;  /* 0xff7fffff72727812 */ /* 0x000fe400078ec0ff */
[C---:B------:R-:W-:Y:S02]  /*3ec0*/  LOP3.LUT P4, RZ, R115.reuse, 0x800, RZ, 0xc0, !PT ;  /* 0x0000080073ff7812 */ /* 0x040fe4000788c0ff */
[----:B------:R-:W-:Y:S02]  /*3ed0*/  @P6 F2FP.F16.E4M3.UNPACK_B R70, R84 ;  /* 0x00000054ff46623e */ /* 0x000fe400020006ff */
[C---:B------:R-:W-:Y:S02]  /*3ee0*/  LOP3.LUT P3, RZ, R115.reuse, 0x1000, RZ, 0xc0, !PT ;  /* 0x0000100073ff7812 */ /* 0x040fe4000786c0ff */
[----:B------:R-:W-:Y:S01]  /*3ef0*/  @P2 F2FP.F16.E4M3.UNPACK_B R82, R92 ;  /* 0x0000005cff52223e */ /* 0x000fe200020006ff */
[----:B------:R-:W-:Y:S02]  /*3f00*/  @P6 HADD2.F32 R70, -RZ, R70.H0_H0 ;  /* 0x20000046ff466230 */ /* 0x000fe40000004100 */
[----:B------:R-:W-:Y:S02]  /*3f10*/  @P0 LOP3.LUT R114, R114, 0x800000, RZ, 0xfc, !PT ;  /* 0x0080000072720812 */ /* 0x000fe400078efcff */
[----:B------:R-:W-:Y:S02]  /*3f20*/  LOP3.LUT P0, RZ, R116, 0x40000000, RZ, 0xc0, !PT ;  /* 0x4000000074ff7812 */ /* 0x000fe4000780c0ff */
[----:B------:R-:W-:Y:S01]  /*3f30*/  LOP3.LUT R114, R114, 0xfffeffff, RZ, 0xc0, !PT ;  /* 0xfffeffff72727812 */ /* 0x000fe200078ec0ff */
[----:B------:R0:W5:Y:S01]  /*3f40*/  @P4 LDG.E.U8 R93, [R104.64] ;  /* 0x00000004685d4981 */ /* 0x000162000c1e1100 */
[C---:B------:R-:W-:Y:S03]  /*3f50*/  LOP3.LUT P4, RZ, R115.reuse, 0x20000, RZ, 0xc0, !PT ;  /* 0x0002000073ff7812 */ /* 0x040fe6000788c0ff */
[----:B-1----:R0:W5:Y:S01]  /*3f60*/  @P1 LDG.E.U8 R97, [R98.64] ;  /* 0x0000000462611981 */ /* 0x002162000c1e1100 */
[----:B------:R-:W-:Y:S05]  /*3f70*/  LOP3.LUT P1, RZ, R115, 0x2000, RZ, 0xc0, !PT ;  /* 0x0000200073ff7812 */ /* 0x000fea000782c0ff */
[----:B------:R-:W-:Y:S02]  /*3f80*/  @P0 HADD2.F32 R65, -RZ, R65.H0_H0 ;  /* 0x20000041ff410230 */ /* 0x000fe40000004100 */
[----:B------:R-:W-:Y:S02]  /*3f90*/  @P0 HADD2.F32 R68, -RZ, R68.H0_H0 ;  /* 0x20000044ff440230 */ /* 0x000fe40000004100 */
[----:B------:R1:W5:Y:S03]  /*3fa0*/  @P4 LDG.E.U8 R113, [R102.64] ;  /* 0x0000000466714981 */ /* 0x000366000c1e1100 */
[----:B------:R-:W-:Y:S01]  /*3fb0*/  @P0 FFMA R10, R65, R68, R10 ;  /* 0x00000044410a0223 */ /* 0x000fe2000000000a */
[----:B------:R-:W-:Y:S01]  /*3fc0*/  @P1 LOP3.LUT R114, R114, 0x10000, RZ, 0xfc, !PT ;  /* 0x0001000072721812 */ /* 0x000fe200078efcff */
[----:B------:R-:W-:Y:S01]  /*3fd0*/  @P2 HADD2.F32 R65, -RZ, R82.H0_H0 ;  /* 0x20000052ff412230 */ /* 0x000fe20000004100 */
[C---:B------:R-:W-:Y:S02]  /*3fe0*/  LOP3.LUT P0, RZ, R115.reuse, 0x8000, RZ, 0xc0, !PT ;  /* 0x0000800073ff7812 */ /* 0x040fe4000780c0ff */
[----:B------:R-:W-:Y:S01]  /*3ff0*/  LOP3.LUT R114, R114, 0xfffbffff, RZ, 0xc0, !PT ;  /* 0xfffbffff72727812 */ /* 0x000fe200078ec0ff */
[----:B0-----:R0:W5:Y:S01]  /*4000*/  @P5 LDG.E.U8 R99, [R98.64] ;  /* 0x0000000462635981 */ /* 0x001162000c1e1100 */
[C---:B------:R-:W-:Y:S09]  /*4010*/  LOP3.LUT P5, RZ, R115.reuse, 0x400, RZ, 0xc0, !PT ;  /* 0x0000040073ff7812 */ /* 0x040ff200078ac0ff */
[----:B------:R1:W5:Y:S04]  /*4020*/  @P0 LDG.E.U8 R110, [R102.64] ;  /* 0x00000004666e0981 */ /* 0x000368000c1e1100 */
[----:B------:R1:W5:Y:S01]  /*4030*/  @P5 LDG.E.U8 R92, [R104.64] ;  /* 0x00000004685c5981 */ /* 0x000362000c1e1100 */
[C---:B------:R-:W-:Y:S03]  /*4040*/  LOP3.LUT P5, RZ, R115.reuse, 0x10000, RZ, 0xc0, !PT ;  /* 0x0001000073ff7812 */ /* 0x040fe600078ac0ff */
[----:B0-----:R1:W5:Y:S01]  /*4050*/  @P3 LDG.E.U8 R98, [R104.64] ;  /* 0x0000000468623981 */ /* 0x001362000c1e1100 */
[C---:B------:R-:W-:Y:S09]  /*4060*/  LOP3.LUT P3, RZ, R115.reuse, 0x400000, RZ, 0xc0, !PT ;  /* 0x0040000073ff7812 */ /* 0x040ff2000786c0ff */
[----:B------:R0:W5:Y:S04]  /*4070*/  @P5 LDG.E.U8 R112, [R102.64] ;  /* 0x0000000466705981 */ /* 0x000168000c1e1100 */
[----:B-1----:R1:W5:Y:S01]  /*4080*/  @P1 LDG.E.U8 R104, [R104.64] ;  /* 0x0000000468681981 */ /* 0x002362000c1e1100 */
[----:B------:R-:W-:-:S13]  /*4090*/  LOP3.LUT P1, RZ, R115, 0x4000, RZ, 0xc0, !PT ;  /* 0x0000400073ff7812 */ /* 0x000fda000782c0ff */
[----:B------:R0:W5:Y:S04]  /*40a0*/  @P1 LDG.E.U8 R91, [R74.64] ;  /* 0x000000044a5b1981 */ /* 0x000168000c1e1100 */
[----:B-1----:R0:W5:Y:S01]  /*40b0*/  @P1 LDG.E.U8 R105, [R102.64] ;  /* 0x0000000466691981 */ /* 0x002162000c1e1100 */
[----:B------:R-:W-:Y:S02]  /*40c0*/  LOP3.LUT P1, RZ, R115, 0x1000, RZ, 0xc0, !PT ;  /* 0x0000100073ff7812 */ /* 0x000fe4000782c0ff */
[----:B---3--:R-:W-:Y:S02]  /*40d0*/  @P6 F2FP.F16.E4M3.UNPACK_B R69, R71 ;  /* 0x00000047ff45623e */ /* 0x008fe400020006ff */
[----:B------:R-:W-:Y:S03]  /*40e0*/  @P2 F2FP.F16.E4M3.UNPACK_B R71, R85 ;  /* 0x00000055ff47223e */ /* 0x000fe600020006ff */
[----:B------:R-:W-:Y:S02]  /*40f0*/  @P6 HADD2.F32 R69, -RZ, R69.H0_H0 ;  /* 0x20000045ff456230 */ /* 0x000fe40000004100 */
[----:B------:R-:W-:Y:S03]  /*4100*/  @P2 HADD2.F32 R68, -RZ, R71.H0_H0 ;  /* 0x20000047ff442230 */ /* 0x000fe60000004100 */
[----:B------:R-:W-:Y:S01]  /*4110*/  @P6 FFMA R26, R69, R70, R26 ;  /* 0x00000046451a6223 */ /* 0x000fe2000000001a */
[----:B------:R-:W-:Y:S01]  /*4120*/  LOP3.LUT P6, RZ, R115, 0x80000, RZ, 0xc0, !PT ;  /* 0x0008000073ff7812 */ /* 0x000fe200078cc0ff */
[----:B------:R-:W-:Y:S01]  /*4130*/  @P2 FFMA R42, R65, R68, R42 ;  /* 0x00000044412a2223 */ /* 0x000fe2000000002a */
[C---:B------:R-:W-:Y:S11]  /*4140*/  LOP3.LUT P2, RZ, R115.reuse, 0x800000, RZ, 0xc0, !PT ;  /* 0x0080000073ff7812 */ /* 0x040ff6000784c0ff */
[----:B------:R-:W-:Y:S02]  /*4150*/  @P6 LOP3.LUT R114, R114, 0x40000, RZ, 0xfc, !PT ;  /* 0x0004000072726812 */ /* 0x000fe400078efcff */
[C---:B------:R-:W-:Y:S01]  /*4160*/  LOP3.LUT P6, RZ, R115.reuse, 0x80, RZ, 0xc0, !PT ;  /* 0x0000008073ff7812 */ /* 0x040fe200078cc0ff */
[----:B------:R1:W3:Y:S01]  /*4170*/  @P2 LDG.E.U8 R111, [R72.64] ;  /* 0x00000004486f2981 */ /* 0x0002e2000c1e1100 */
[----:B------:R-:W-:Y:S04]  /*4180*/  LOP3.LUT R114, R114, 0xfff7ffff, RZ, 0xc0, !PT ;  /* 0xfff7ffff72727812 */ /* 0x000fe800078ec0ff */
[----:B------:R-:W-:Y:S02]  /*4190*/  @P3 LOP3.LUT R114, R114, 0x80000, RZ, 0xfc, !PT ;  /* 0x0008000072723812 */ /* 0x000fe400078efcff */
[C---:B------:R-:W-:Y:S02]  /*41a0*/  LOP3.LUT P3, RZ, R115.reuse, 0x400, RZ, 0xc0, !PT ;  /* 0x0000040073ff7812 */ /* 0x040fe4000786c0ff */
[----:B------:R-:W-:Y:S03]  /*41b0*/  LOP3.LUT R114, R114, 0xffefffff, RZ, 0xc0, !PT ;  /* 0xffefffff72727812 */ /* 0x000fe600078ec0ff */
[----:B------:R1:W3:Y:S01]  /*41c0*/  @P6 LDG.E.U8 R82, [R72.64] ;  /* 0x0000000448526981 */ /* 0x0002e2000c1e1100 */
[C---:B------:R-:W-:Y:S07]  /*41d0*/  LOP3.LUT P6, RZ, R115.reuse, 0x800, RZ, 0xc0, !PT ;  /* 0x0000080073ff7812 */ /* 0x040fee00078cc0ff */
[----:B------:R-:W-:Y:S02]  /*41e0*/  @P3 LOP3.LUT R114, R114, 0x100000, RZ, 0xfc, !PT ;  /* 0x0010000072723812 */ /* 0x000fe400078efcff */
[C---:B------:R-:W-:Y:S02]  /*41f0*/  LOP3.LUT P3, RZ, R115.reuse, 0x2, RZ, 0xc0, !PT ;  /* 0x0000000273ff7812 */ /* 0x040fe4000786c0ff */
[C---:B------:R-:W-:Y:S02]  /*4200*/  LOP3.LUT P0, RZ, R114.reuse, 0x800000, RZ, 0xc0, !PT ;  /* 0x0080000072ff7812 */ /* 0x040fe4000780c0ff */
[C---:B------:R-:W-:Y:S02]  /*4210*/  LOP3.LUT P4, RZ, R114.reuse, 0x200000, RZ, 0xc0, !PT ;  /* 0x0020000072ff7812 */ /* 0x040fe4000788c0ff */
[C---:B------:R-:W-:Y:S07]  /*4220*/  LOP3.LUT P5, RZ, R114.reuse, 0x400000, RZ, 0xc0, !PT ;  /* 0x0040000072ff7812 */ /* 0x040fee00078ac0ff */
[----:B--2---:R-:W-:Y:S02]  /*4230*/  @P3 F2FP.F16.E4M3.UNPACK_B R68, R95 ;  /* 0x0000005fff44323e */ /* 0x004fe400020006ff */
[----:B----4-:R-:W-:Y:S02]  /*4240*/  @P3 F2FP.F16.E4M3.UNPACK_B R65, R109 ;  /* 0x0000006dff41323e */ /* 0x010fe400020006ff */
[----:B------:R-:W-:Y:S01]  /*4250*/  @P0 F2FP.F16.E4M3.UNPACK_B R69, R83 ;  /* 0x00000053ff45023e */ /* 0x000fe200020006ff */
[----:B------:R-:W-:Y:S01]  /*4260*/  @P3 HADD2.F32 R68, -RZ, R68.H0_H0 ;  /* 0x20000044ff443230 */ /* 0x000fe20000004100 */
[----:B------:R-:W-:Y:S01]  /*4270*/  @P4 F2FP.F16.E4M3.UNPACK_B R83, R88 ;  /* 0x00000058ff53423e */ /* 0x000fe200020006ff */
[----:B------:R-:W-:Y:S01]  /*4280*/  @P3 HADD2.F32 R65, -RZ, R65.H0_H0 ;  /* 0x20000041ff413230 */ /* 0x000fe20000004100 */
[----:B-----5:R-:W-:Y:S01]  /*4290*/  @P0 F2FP.F16.E4M3.UNPACK_B R70, R87 ;  /* 0x00000057ff46023e */ /* 0x020fe200020006ff */
[----:B------:R2:W4:Y:S01]  /*42a0*/  @P5 LDG.E.U8 R84, [R78.64] ;  /* 0x000000044e545981 */ /* 0x000522000c1e1100 */
[----:B------:R-:W-:Y:S01]  /*42b0*/  LOP3.LUT P5, RZ, R115, 0x40000, RZ, 0xc0, !PT ;  /* 0x0004000073ff7812 */ /* 0x000fe200078ac0ff */
[----:B------:R-:W-:Y:S01]  /*42c0*/  @P0 HADD2.F32 R69, -RZ, R69.H0_H0 ;  /* 0x20000045ff450230 */ /* 0x000fe20000004100 */
[----:B------:R-:W-:Y:S01]  /*42d0*/  @P4 F2FP.F16.E4M3.UNPACK_B R71, R94 ;  /* 0x0000005eff47423e */ /* 0x000fe200020006ff */
[----:B------:R-:W-:Y:S01]  /*42e0*/  @P3 FFMA R58, R65, R68, R58 ;  /* 0x00000044413a3223 */ /* 0x000fe2000000003a */
[C---:B------:R-:W-:Y:S01]  /*42f0*/  LOP3.LUT P3, RZ, R114.reuse, 0x100000, RZ, 0xc0, !PT ;  /* 0x0010000072ff7812 */ /* 0x040fe2000786c0ff */
[----:B------:R-:W-:Y:S02]  /*4300*/  @P4 HADD2.F32 R65, -RZ, R83.H0_H0 ;  /* 0x20000053ff414230 */ /* 0x000fe40000004100 */
[----:B------:R-:W-:Y:S02]  /*4310*/  @P0 HADD2.F32 R70, -RZ, R70.H0_H0 ;  /* 0x20000046ff460230 */ /* 0x000fe40000004100 */
[----:B------:R-:W-:Y:S03]  /*4320*/  @P4 HADD2.F32 R68, -RZ, R71.H0_H0 ;  /* 0x20000047ff444230 */ /* 0x000fe60000004100 */
[----:B------:R-:W-:Y:S01]  /*4330*/  @P0 FFMA R11, R69, R70, R11 ;  /* 0x00000046450b0223 */ /* 0x000fe2000000000b */
[C---:B------:R-:W-:Y:S01]  /*4340*/  LOP3.LUT P0, RZ, R115.reuse, 0x200, RZ, 0xc0, !PT ;  /* 0x0000020073ff7812 */ /* 0x040fe2000780c0ff */
[----:B0-----:R0:W5:Y:S01]  /*4350*/  @P5 LDG.E.U8 R102, [R74.64] ;  /* 0x000000044a665981 */ /* 0x001162000c1e1100 */
[----:B------:R-:W-:Y:S01]  /*4360*/  LOP3.LUT P5, RZ, R115, 0x100000, RZ, 0xc0, !PT ;  /* 0x0010000073ff7812 */ /* 0x000fe200078ac0ff */
[----:B------:R-:W-:Y:S01]  /*4370*/  @P4 FFMA R27, R65, R68, R27 ;  /* 0x00000044411b4223 */ /* 0x000fe2000000001b */
[C---:B------:R-:W-:Y:S01]  /*4380*/  LOP3.LUT P4, RZ, R115.reuse, 0x200000, RZ, 0xc0, !PT ;  /* 0x0020000073ff7812 */ /* 0x040fe2000788c0ff */
[----:B------:R0:W5:Y:S01]  /*4390*/  @P3 LDG.E.U8 R83, [R74.64] ;  /* 0x000000044a533981 */ /* 0x000162000c1e1100 */
[C---:B------:R-:W-:Y:S02]  /*43a0*/  LOP3.LUT P3, RZ, R114.reuse, 0x80000, RZ, 0xc0, !PT ;  /* 0x0008000072ff7812 */ /* 0x040fe4000786c0ff */
[----:B------:R-:W-:Y:S05]  /*43b0*/  LOP3.LUT R114, R114, 0xfffffbff, RZ, 0xc0, !PT ;  /* 0xfffffbff72727812 */ /* 0x000fea00078ec0ff */
[----:B------:R0:W5:Y:S06]  /*43c0*/  @P0 LDG.E.U8 R71, [R76.64] ;  /* 0x000000044c470981 */ /* 0x00016c000c1e1100 */
[----:B------:R-:W-:Y:S01]  /*43d0*/  @P3 LOP3.LUT R114, R114, 0x400, RZ, 0xfc, !PT ;  /* 0x0000040072723812 */ /* 0x000fe200078efcff */
[----:B------:R0:W5:Y:S01]  /*43e0*/  @P3 LDG.E.U8 R103, [R74.64] ;  /* 0x000000044a673981 */ /* 0x000162000c1e1100 */
[C---:B------:R-:W-:Y:S02]  /*43f0*/  LOP3.LUT P3, RZ, R115.reuse, 0x8000, RZ, 0xc0, !PT ;  /* 0x0000800073ff7812 */ /* 0x040fe4000786c0ff */
[----:B------:R-:W-:Y:S04]  /*4400*/  LOP3.LUT R114, R114, 0xffffefff, RZ, 0xc0, !PT ;  /* 0xffffefff72727812 */ /* 0x000fe800078ec0ff */
[----:B------:R-:W-:Y:S02]  /*4410*/  @P5 LOP3.LUT R114, R114, 0x1000, RZ, 0xfc, !PT ;  /* 0x0000100072725812 */ /* 0x000fe400078efcff */
[C---:B------:R-:W-:Y:S02]  /*4420*/  LOP3.LUT P5, RZ, R115.reuse, 0x40000, RZ, 0xc0, !PT ;  /* 0x0004000073ff7812 */ /* 0x040fe400078ac0ff */
[----:B------:R-:W-:Y:S03]  /*4430*/  LOP3.LUT R114, R114, 0xffffdfff, RZ, 0xc0, !PT ;  /* 0xffffdfff72727812 */ /* 0x000fe600078ec0ff */
[----:B------:R1:W5:Y:S01]  /*4440*/  @P3 LDG.E.U8 R88, [R72.64] ;  /* 0x0000000448583981 */ /* 0x000362000c1e1100 */
[C---:B------:R-:W-:Y:S07]  /*4450*/  LOP3.LUT P3, RZ, R115.reuse, 0x80, RZ, 0xc0, !PT ;  /* 0x0000008073ff7812 */ /* 0x040fee000786c0ff */
[----:B------:R-:W-:Y:S02]  /*4460*/  @P5 LOP3.LUT R114, R114, 0x2000, RZ, 0xfc, !PT ;  /* 0x0000200072725812 */ /* 0x000fe400078efcff */
[C---:B------:R-:W-:Y:S01]  /*4470*/  LOP3.LUT P5, RZ, R115.reuse, 0x10000, RZ, 0xc0, !PT ;  /* 0x0001000073ff7812 */ /* 0x040fe200078ac0ff */
[----:B0-----:R1:W5:Y:S01]  /*4480*/  @P6 LDG.E.U8 R74, [R72.64] ;  /* 0x00000004484a6981 */ /* 0x001362000c1e1100 */
[----:B------:R-:W-:Y:S03]  /*4490*/  LOP3.LUT R114, R114, 0xffffbfff, RZ, 0xc0, !PT ;  /* 0xffffbfff72727812 */ /* 0x000fe600078ec0ff */
[----:B------:R2:W5:Y:S08]  /*44a0*/  @P1 LDG.E.U8 R75, [R78.64] ;  /* 0x000000044e4b1981 */ /* 0x000570000c1e1100 */
[----:B------:R-:W-:Y:S02]  /*44b0*/  @P5 LOP3.LUT R114, R114, 0x4000, RZ, 0xfc, !PT ;  /* 0x0000400072725812 */ /* 0x000fe400078efcff */
[C---:B------:R-:W-:Y:S02]  /*44c0*/  LOP3.LUT P5, RZ, R115.reuse, 0x40, RZ, 0xc0, !PT ;  /* 0x0000004073ff7812 */ /* 0x040fe400078ac0ff */
[----:B------:R-:W-:Y:S04]  /*44d0*/  LOP3.LUT R114, R114, 0xffff7fff, RZ, 0xc0, !PT ;  /* 0xffff7fff72727812 */ /* 0x000fe800078ec0ff */
[----:B------:R-:W-:Y:S02]  /*44e0*/  @P4 LOP3.LUT R114, R114, 0x8000, RZ, 0xfc, !PT ;  /* 0x0000800072724812 */ /* 0x000fe400078efcff */
[C---:B------:R-:W-:Y:S02]  /*44f0*/  LOP3.LUT P4, RZ, R115.reuse, 0x20, RZ, 0xc0, !PT ;  /* 0x0000002073ff7812 */ /* 0x040fe4000788c0ff */
[C---:B------:R-:W-:Y:S02]  /*4500*/  LOP3.LUT P6, RZ, R114.reuse, 0x40000, RZ, 0xc0, !PT ;  /* 0x0004000072ff7812 */ /* 0x040fe400078cc0ff */
[----:B------:R-:W-:Y:S04]  /*4510*/  LOP3.LUT R114, R114, 0xfffff7ff, RZ, 0xc0, !PT ;  /* 0xfffff7ff72727812 */ /* 0x000fe800078ec0ff */
[----:B------:R-:W-:Y:S02]  /*4520*/  @P3 LOP3.LUT R114, R114, 0x800, RZ, 0xfc, !PT ;  /* 0x0000080072723812 */ /* 0x000fe400078efcff */
[C---:B------:R-:W-:Y:S02]  /*4530*/  LOP3.LUT P3, RZ, R115.reuse, 0x20000, RZ, 0xc0, !PT ;  /* 0x0002000073ff7812 */ /* 0x040fe4000786c0ff */
[C---:B------:R-:W-:Y:S02]  /*4540*/  LOP3.LUT P0, RZ, R114.reuse, 0x20000, RZ, 0xc0, !PT ;  /* 0x0002000072ff7812 */ /* 0x040fe4000780c0ff */
[----:B------:R-:W-:Y:S01]  /*4550*/  @P4 F2FP.F16.E4M3.UNPACK_B R69, R96 ;  /* 0x00000060ff45423e */ /* 0x000fe200020006ff */
[----:B------:R1:W5:Y:S01]  /*4560*/  @P6 LDG.E.U8 R109, [R72.64] ;  /* 0x00000004486d6981 */ /* 0x000362000c1e1100 */
[----:B------:R-:W-:Y:S02]  /*4570*/  @P4 F2FP.F16.E4M3.UNPACK_B R70, R89 ;  /* 0x00000059ff46423e */ /* 0x000fe400020006ff */
[C---:B------:R-:W-:Y:S01]  /*4580*/  LOP3.LUT P1, RZ, R114.reuse, 0x10000, RZ, 0xc0, !PT ;  /* 0x0001000072ff7812 */ /* 0x040fe2000782c0ff */
[----:B------:R0:W5:Y:S06]  /*4590*/  @P6 LDG.E.U8 R89, [R80.64] ;  /* 0x0000000450596981 */ /* 0x00016c000c1e1100 */
[----:B------:R-:W-:Y:S02]  /*45a0*/  @P0 F2FP.F16.E4M3.UNPACK_B R68, R106 ;  /* 0x0000006aff44023e */ /* 0x000fe400020006ff */
[----:B------:R-:W-:Y:S03]  /*45b0*/  @P0 F2FP.F16.E4M3.UNPACK_B R65, R86 ;  /* 0x00000056ff41023e */ /* 0x000fe600020006ff */
[----:B------:R-:W-:Y:S01]  /*45c0*/  @P0 HADD2.F32 R68, -RZ, R68.H0_H0 ;  /* 0x20000044ff440230 */ /* 0x000fe20000004100 */
[----:B------:R0:W5:Y:S01]  /*45d0*/  @P1 LDG.E.U8 R85, [R76.64] ;  /* 0x000000044c551981 */ /* 0x000162000c1e1100 */
[----:B------:R-:W-:Y:S01]  /*45e0*/  LOP3.LUT P1, RZ, R115, 0x1000000, RZ, 0xc0, !PT ;  /* 0x0100000073ff7812 */ /* 0x000fe2000782c0ff */
[----:B------:R-:W-:Y:S05]  /*45f0*/  @P0 HADD2.F32 R65, -RZ, R65.H0_H0 ;  /* 0x20000041ff410230 */ /* 0x000fea0000004100 */
[----:B------:R-:W-:Y:S01]  /*4600*/  @P0 FFMA R43, R65, R68, R43 ;  /* 0x00000044412b0223 */ /* 0x000fe2000000002b */
[----:B------:R-:W-:Y:S01]  /*4610*/  LOP3.LUT P0, RZ, R115, 0x2000000, RZ, 0xc0, !PT ;  /* 0x0200000073ff7812 */ /* 0x000fe2000780c0ff */
[----:B------:R-:W-:Y:S01]  /*4620*/  @P4 HADD2.F32 R68, -RZ, R69.H0_H0 ;  /* 0x20000045ff444230 */ /* 0x000fe20000004100 */
[----:B-1----:R-:W-:Y:S01]  /*4630*/  @P5 F2FP.F16.E4M3.UNPACK_B R72, R90 ;  /* 0x0000005aff48523e */ /* 0x002fe200020006ff */
[----:B------:R-:W-:Y:S01]  /*4640*/  @P4 HADD2.F32 R65, -RZ, R70.H0_H0 ;  /* 0x20000046ff414230 */ /* 0x000fe20000004100 */
[----:B------:R-:W-:Y:S03]  /*4650*/  @P5 F2FP.F16.E4M3.UNPACK_B R73, R97 ;  /* 0x00000061ff49523e */ /* 0x000fe600020006ff */
[----:B------:R-:W-:Y:S01]  /*4660*/  @P5 HADD2.F32 R69, -RZ, R72.H0_H0 ;  /* 0x20000048ff455230 */ /* 0x000fe20000004100 */
[----:B------:R-:W-:Y:S01]  /*4670*/  @P4 FFMA R59, R65, R68, R59 ;  /* 0x00000044413b4223 */ /* 0x000fe2000000003b */
[C---:B------:R-:W-:Y:S01]  /*4680*/  LOP3.LUT P4, RZ, R114.reuse, 0x8000, RZ, 0xc0, !PT ;  /* 0x0000800072ff7812 */ /* 0x040fe2000788c0ff */
[----:B------:R-:W-:Y:S03]  /*4690*/  @P5 HADD2.F32 R70, -RZ, R73.H0_H0 ;  /* 0x20000049ff465230 */ /* 0x000fe60000004100 */
[----:B------:R1:W5:Y:S02]  /*46a0*/  @P0 LDG.E.U8 R95, [R76.64] ;  /* 0x000000044c5f0981 */ /* 0x000364000c1e1100 */
[----:B------:R-:W-:Y:S01]  /*46b0*/  @P5 FFMA R12, R69, R70, R12 ;  /* 0x00000046450c5223 */ /* 0x000fe2000000000c */
[C---:B------:R-:W-:Y:S06]  /*46c0*/  LOP3.LUT P5, RZ, R114.reuse, 0x4000, RZ, 0xc0, !PT ;  /* 0x0000400072ff7812 */ /* 0x040fec00078ac0ff */
[----:B------:R0:W5:Y:S07]  /*46d0*/  @P4 LDG.E.U8 R90, [R80.64] ;  /* 0x00000004505a4981 */ /* 0x00016e000c1e1100 */
[----:B------:R2:W5:Y:S01]  /*46e0*/  @P5 LDG.E.U8 R86, [R78.64] ;  /* 0x000000044e565981 */ /* 0x000562000c1e1100 */
[----:B------:R-:W-:-:S13]  /*46f0*/  LOP3.LUT P5, RZ, R114, 0x2000, RZ, 0xc0, !PT ;  /* 0x0000200072ff7812 */ /* 0x000fda00078ac0ff */
[----:B------:R0:W5:Y:S01]  /*4700*/  @P5 LDG.E.U8 R87, [R80.64] ;  /* 0x0000000450575981 */ /* 0x000162000c1e1100 */
[C---:B------:R-:W-:Y:S02]  /*4710*/  LOP3.LUT P5, RZ, R114.reuse, 0x1000, RZ, 0xc0, !PT ;  /* 0x0000100072ff7812 */ /* 0x040fe400078ac0ff */
[----:B------:R-:W-:Y:S04]  /*4720*/  LOP3.LUT R114, R114, 0xfffffff7, RZ, 0xc0, !PT ;  /* 0xfffffff772727812 */ /* 0x000fe800078ec0ff */
[----:B------:R-:W-:Y:S02]  /*4730*/  @P6 LOP3.LUT R114, R114, 0x8, RZ, 0xfc, !PT ;  /* 0x0000000872726812 */ /* 0x000fe400078efcff */
[----:B------:R-:W-:Y:S05]  /*4740*/  LOP3.LUT P6, RZ, R115, 0x100, RZ, 0xc0, !PT ;  /* 0x0000010073ff7812 */ /* 0x000fea00078cc0ff */
[----:B------:R0:W5:Y:S04]  /*4750*/  @P5 LDG.E.U8 R94, [R80.64] ;  /* 0x00000004505e5981 */ /* 0x000168000c1e1100 */
[----:B0-----:R2:W5:Y:S04]  /*4760*/  @P5 LDG.E.U8 R81, [R78.64] ;  /* 0x000000044e515981 */ /* 0x001568000c1e1100 */
[----:B------:R1:W5:Y:S01]  /*4770*/  @P3 LDG.E.U8 R80, [R76.64] ;  /* 0x000000044c503981 */ /* 0x000362000c1e1100 */
[----:B------:R-:W-:-:S13]  /*4780*/  LOP3.LUT P3, RZ, R114, 0x800, RZ, 0xc0, !PT ;  /* 0x0000080072ff7812 */ /* 0x000fda000786c0ff */
[----:B------:R-:W-:Y:S01]  /*4790*/  @P3 F2FP.F16.E4M3.UNPACK_B R68, R107 ;  /* 0x0000006bff44323e */ /* 0x000fe200020006ff */
[----:B--2---:R0:W2:Y:S04]  /*47a0*/  @P1 LDG.E.U8 R79, [R78.64] ;  /* 0x000000044e4f1981 */ /* 0x0040a8000c1e1100 */
[----:B0-----:R1:W2:Y:S01]  /*47b0*/  @P4 LDG.E.U8 R78, [R76.64] ;  /* 0x000000044c4e4981 */ /* 0x0012a2000c1e1100 */
[----:B---3--:R-:W-:Y:S02]  /*47c0*/  @P3 F2FP.F16.E4M3.UNPACK_B R65, R82 ;  /* 0x00000052ff41323e */ /* 0x008fe400020006ff */
[C---:B------:R-:W-:Y:S01]  /*47d0*/  LOP3.LUT P3, RZ, R114.reuse, 0x400, RZ, 0xc0, !PT ;  /* 0x0000040072ff7812 */ /* 0x040fe2000786c0ff */
[----:B------:R0:W3:Y:S01]  /*47e0*/  @P1 LDG.E.U8 R82, [R100.64] ;  /* 0x0000000464521981 */ /* 0x0000e2000c1e1100 */
[----:B------:R-:W-:Y:S04]  /*47f0*/  LOP3.LUT R114, R114, 0xfffffffd, RZ, 0xc0, !PT ;  /* 0xfffffffd72727812 */ /* 0x000fe800078ec0ff */
[----:B------:R-:W-:Y:S01]  /*4800*/  @P5 LOP3.LUT R114, R114, 0x2, RZ, 0xfc, !PT ;  /* 0x0000000272725812 */ /* 0x000fe200078efcff */
[----:B-1----:R0:W3:Y:S01]  /*4810*/  @P2 LDG.E.U8 R77, [R100.64] ;  /* 0x00000004644d2981 */ /* 0x0020e2000c1e1100 */
[C---:B------:R-:W-:Y:S02]  /*4820*/  LOP3.LUT P5, RZ, R115.reuse, 0x200, RZ, 0xc0, !PT ;  /* 0x0000020073ff7812 */ /* 0x040fe400078ac0ff */
[----:B------:R-:W-:Y:S03]  /*4830*/  LOP3.LUT R114, R114, 0xfffffffb, RZ, 0xc0, !PT ;  /* 0xfffffffb72727812 */ /* 0x000fe600078ec0ff */
[----:B------:R0:W3:Y:S01]  /*4840*/  @P3 LDG.E.U8 R76, [R100.64] ;  /* 0x00000004644c3981 */ /* 0x0000e2000c1e1100 */
[----:B------:R-:W-:Y:S02]  /*4850*/  @P4 LOP3.LUT R114, R114, 0x4, RZ, 0xfc, !PT ;  /* 0x0000000472724812 */ /* 0x000fe400078efcff */
[C---:B------:R-:W-:Y:S02]  /*4860*/  LOP3.LUT P4, RZ, R115.reuse, 0x80, RZ, 0xc0, !PT ;  /* 0x0000008073ff7812 */ /* 0x040fe4000788c0ff */
[----:B------:R-:W-:Y:S03]  /*4870*/  LOP3.LUT R114, R114, 0xffffffef, RZ, 0xc0, !PT ;  /* 0xffffffef72727812 */ /* 0x000fe600078ec0ff */
[----:B------:R-:W-:Y:S02]  /*4880*/  @P5 F2FP.F16.E4M3.UNPACK_B R69, R99 ;  /* 0x00000063ff45523e */ /* 0x000fe400020006ff */
[----:B------:R-:W-:Y:S02]  /*4890*/  @P3 LOP3.LUT R114, R114, 0x10, RZ, 0xfc, !PT ;  /* 0x0000001072723812 */ /* 0x000fe400078efcff */
[----:B------:R-:W-:Y:S02]  /*48a0*/  LOP3.LUT P3, RZ, R115, 0x8000, RZ, 0xc0, !PT ;  /* 0x0000800073ff7812 */ /* 0x000fe4000786c0ff */
[----:B------:R-:W-:Y:S02]  /*48b0*/  LOP3.LUT R114, R114, 0xffffff7f, RZ, 0xc0, !PT ;  /* 0xffffff7f72727812 */ /* 0x000fe400078ec0ff */
[----:B------:R-:W-:Y:S02]  /*48c0*/  @P4 HADD2.F32 R65, -RZ, R65.H0_H0 ;  /* 0x20000041ff414230 */ /* 0x000fe40000004100 */
[----:B------:R-:W-:Y:S05]  /*48d0*/  @P4 HADD2.F32 R68, -RZ, R68.H0_H0 ;  /* 0x20000044ff444230 */ /* 0x000fea0000004100 */
[----:B------:R-:W-:Y:S01]  /*48e0*/  @P4 FFMA R28, R65, R68, R28 ;  /* 0x00000044411c4223 */ /* 0x000fe2000000001c */
[----:B------:R-:W-:Y:S01]  /*48f0*/  @P6 F2FP.F16.E4M3.UNPACK_B R68, R108 ;  /* 0x0000006cff44623e */ /* 0x000fe200020006ff */
[----:B0-----:R-:W3:Y:S01]  /*4900*/  @P0 LDG.E.U8 R100, [R100.64] ;  /* 0x0000000464640981 */ /* 0x001ee2000c1e1100 */
[----:B------:R-:W-:Y:S02]  /*4910*/  @P3 LOP3.LUT R114, R114, 0x80, RZ, 0xfc, !PT ;  /* 0x0000008072723812 */ /* 0x000fe400078efcff */
[----:B----4-:R-:W-:Y:S01]  /*4920*/  @P6 F2FP.F16.E4M3.UNPACK_B R65, R84 ;  /* 0x00000054ff41623e */ /* 0x010fe200020006ff */
[----:B------:R-:W-:Y:S01]  /*4930*/  @P6 HADD2.F32 R68, -RZ, R68.H0_H0 ;  /* 0x20000044ff446230 */ /* 0x000fe20000004100 */
[----:B------:R-:W-:Y:S02]  /*4940*/  LOP3.LUT R114, R114, 0xffffffdf, RZ, 0xc0, !PT ;  /* 0xffffffdf72727812 */ /* 0x000fe400078ec0ff */
[C---:B------:R-:W-:Y:S01]  /*4950*/  LOP3.LUT P3, RZ, R115.reuse, 0x1000, RZ, 0xc0, !PT ;  /* 0x0000100073ff7812 */ /* 0x040fe2000786c0ff */
[----:B------:R-:W-:Y:S01]  /*4960*/  @P6 HADD2.F32 R65, -RZ, R65.H0_H0 ;  /* 0x20000041ff416230 */ /* 0x000fe20000004100 */
[----:B------:R-:W-:Y:S02]  /*4970*/  @P2 LOP3.LUT R114, R114, 0x20, RZ, 0xfc, !PT ;  /* 0x0000002072722812 */ /* 0x000fe400078efcff */
[----:B------:R-:W-:Y:S02]  /*4980*/  LOP3.LUT P2, RZ, R115, 0x4000, RZ, 0xc0, !PT ;  /* 0x0000400073ff7812 */ /* 0x000fe4000784c0ff */
[----:B------:R-:W-:Y:S01]  /*4990*/  LOP3.LUT R114, R114, 0xfffffeff, RZ, 0xc0, !PT ;  /* 0xfffffeff72727812 */ /* 0x000fe200078ec0ff */
[----:B------:R-:W-:Y:S01]  /*49a0*/  @P6 FFMA R44, R65, R68, R44 ;  /* 0x00000044412c6223 */ /* 0x000fe2000000002c */
[C---:B------:R-:W-:Y:S01]  /*49b0*/  LOP3.LUT P6, RZ, R115.reuse, 0x10000, RZ, 0xc0, !PT ;  /* 0x0001000073ff7812 */ /* 0x040fe200078cc0ff */
[----:B------:R-:W-:Y:S01]  /*49c0*/  @P5 HADD2.F32 R68, -RZ, R69.H0_H0 ;  /* 0x20000045ff445230 */ /* 0x000fe20000004100 */
[C---:B------:R-:W-:Y:S02]  /*49d0*/  LOP3.LUT P4, RZ, R115.reuse, 0x20000, RZ, 0xc0, !PT ;  /* 0x0002000073ff7812 */ /* 0x040fe4000788c0ff */
[----:B-----5:R-:W-:Y:S02]  /*49e0*/  @P5 F2FP.F16.E4M3.UNPACK_B R71, R71 ;  /* 0x00000047ff47523e */ /* 0x020fe400020006ff */
[----:B------:R-:W-:Y:S03]  /*49f0*/  @P3 F2FP.F16.E4M3.UNPACK_B R72, R98 ;  /* 0x00000062ff48323e */ /* 0x000fe600020006ff */
[----:B------:R-:W-:Y:S01]  /*4a00*/  @P2 LOP3.LUT R114, R114, 0x100, RZ, 0xfc, !PT ;  /* 0x0000010072722812 */ /* 0x000fe200078efcff */
[----:B------:R-:W-:Y:S01]  /*4a10*/  @P5 HADD2.F32 R65, -RZ, R71.H0_H0 ;  /* 0x20000047ff415230 */ /* 0x000fe20000004100 */
[----:B------:R-:W-:Y:S01]  /*4a20*/  LOP3.LUT P2, RZ, R115, 0x800, RZ, 0xc0, !PT ;  /* 0x0000080073ff7812 */ /* 0x000fe2000784c0ff */
[----:B------:R-:W-:Y:S01]  /*4a30*/  @P3 HADD2.F32 R72, -RZ, R72.H0_H0 ;  /* 0x20000048ff483230 */ /* 0x000fe20000004100 */
[----:B------:R-:W-:Y:S02]  /*4a40*/  LOP3.LUT R114, R114, 0xffffffbf, RZ, 0xc0, !PT ;  /* 0xffffffbf72727812 */ /* 0x000fe400078ec0ff */
[----:B------:R-:W-:Y:S01]  /*4a50*/  @P5 FFMA R60, R65, R68, R60 ;  /* 0x00000044413c5223 */ /* 0x000fe2000000003c */
[C---:B------:R-:W-:Y:S02]  /*4a60*/  LOP3.LUT P5, RZ, R115.reuse, 0x40000, RZ, 0xc0, !PT ;  /* 0x0004000073ff7812 */ /* 0x040fe400078ac0ff */
[----:B------:R-:W-:Y:S02]  /*4a70*/  @P1 LOP3.LUT R114, R114, 0x40, RZ, 0xfc, !PT ;  /* 0x0000004072721812 */ /* 0x000fe400078efcff */
[C---:B------:R-:W-:Y:S02]  /*4a80*/  LOP3.LUT P1, RZ, R115.reuse, 0x2000, RZ, 0xc0, !PT ;  /* 0x0000200073ff7812 */ /* 0x040fe4000782c0ff */
[----:B------:R-:W-:Y:S02]  /*4a90*/  LOP3.LUT R114, R114, 0xfffffdff, RZ, 0xc0, !PT ;  /* 0xfffffdff72727812 */ /* 0x000fe400078ec0ff */
[----:B------:R-:W-:Y:S02]  /*4aa0*/  @P2 F2FP.F16.E4M3.UNPACK_B R70, R93 ;  /* 0x0000005dff46223e */ /* 0x000fe400020006ff */
[----:B------:R-:W-:Y:S02]  /*4ab0*/  @P0 LOP3.LUT R114, R114, 0x200, RZ, 0xfc, !PT ;  /* 0x0000020072720812 */ /* 0x000fe400078efcff */
[----:B------:R-:W-:Y:S01]  /*4ac0*/  LOP3.LUT P0, RZ, R115, 0x400, RZ, 0xc0, !PT ;  /* 0x0000040073ff7812 */ /* 0x000fe2000780c0ff */
[----:B------:R-:W-:Y:S04]  /*4ad0*/  @P2 HADD2.F32 R70, -RZ, R70.H0_H0 ;  /* 0x20000046ff462230 */ /* 0x000fe80000004100 */
[----:B------:R-:W-:Y:S02]  /*4ae0*/  @P1 F2FP.F16.E4M3.UNPACK_B R73, R104 ;  /* 0x00000068ff49123e */ /* 0x000fe400020006ff */
[----:B------:R-:W-:Y:S06]  /*4af0*/  @P3 F2FP.F16.E4M3.UNPACK_B R71, R75 ;  /* 0x0000004bff47323e */ /* 0x000fec00020006ff */
[----:B------:R-:W-:Y:S02]  /*4b00*/  @P0 F2FP.F16.E4M3.UNPACK_B R69, R83 ;  /* 0x00000053ff45023e */ /* 0x000fe400020006ff */
[----:B------:R-:W-:Y:S01]  /*4b10*/  @P0 F2FP.F16.E4M3.UNPACK_B R68, R92 ;  /* 0x0000005cff44023e */ /* 0x000fe200020006ff */
[----:B------:R-:W-:Y:S02]  /*4b20*/  @P3 HADD2.F32 R71, -RZ, R71.H0_H0 ;  /* 0x20000047ff473230 */ /* 0x000fe40000004100 */
[----:B------:R-:W-:Y:S01]  /*4b30*/  @P0 HADD2.F32 R65, -RZ, R69.H0_H0 ;  /* 0x20000045ff410230 */ /* 0x000fe20000004100 */
[----:B------:R-:W-:Y:S01]  /*4b40*/  @P2 F2FP.F16.E4M3.UNPACK_B R69, R74 ;  /* 0x0000004aff45223e */ /* 0x000fe200020006ff */
[----:B------:R-:W-:Y:S04]  /*4b50*/  @P0 HADD2.F32 R68, -RZ, R68.H0_H0 ;  /* 0x20000044ff440230 */ /* 0x000fe80000004100 */
[----:B------:R-:W-:Y:S01]  /*4b60*/  @P2 HADD2.F32 R69, -RZ, R69.H0_H0 ;  /* 0x20000045ff452230 */ /* 0x000fe20000004100 */
[----:B------:R-:W-:Y:S01]  /*4b70*/  @P0 FFMA R13, R65, R68, R13 ;  /* 0x00000044410d0223 */ /* 0x000fe2000000000d */
[C---:B------:R-:W-:Y:S01]  /*4b80*/  LOP3.LUT P0, RZ, R114.reuse, 0x200, RZ, 0xc0, !PT ;  /* 0x0000020072ff7812 */ /* 0x040fe2000780c0ff */
[----:B------:R-:W-:Y:S02]  /*4b90*/  @P1 HADD2.F32 R68, -RZ, R73.H0_H0 ;  /* 0x20000049ff441230 */ /* 0x000fe40000004100 */
[----:B------:R-:W-:Y:S01]  /*4ba0*/  @P2 FFMA R29, R69, R70, R29 ;  /* 0x00000046451d2223 */ /* 0x000fe2000000001d */
[C---:B------:R-:W-:Y:S01]  /*4bb0*/  LOP3.LUT P2, RZ, R114.reuse, 0x100, RZ, 0xc0, !PT ;  /* 0x0000010072ff7812 */ /* 0x040fe2000784c0ff */
[----:B------:R-:W-:Y:S01]  /*4bc0*/  @P3 FFMA R45, R71, R72, R45 ;  /* 0x00000048472d3223 */ /* 0x000fe2000000002d */
[C---:B------:R-:W-:Y:S11]  /*4bd0*/  LOP3.LUT P3, RZ, R114.reuse, 0x80, RZ, 0xc0, !PT ;  /* 0x0000008072ff7812 */ /* 0x040ff6000786c0ff */
[----:B------:R-:W-:Y:S02]  /*4be0*/  @P2 F2FP.F16.E4M3.UNPACK_B R69, R91 ;  /* 0x0000005bff45223e */ /* 0x000fe400020006ff */
[----:B------:R-:W-:Y:S02]  /*4bf0*/  @P2 F2FP.F16.E4M3.UNPACK_B R70, R105 ;  /* 0x00000069ff46223e */ /* 0x000fe400020006ff */
[----:B------:R-:W-:Y:S02]  /*4c00*/  @P3 F2FP.F16.E4M3.UNPACK_B R71, R88 ;  /* 0x00000058ff47323e */ /* 0x000fe400020006ff */
[----:B------:R-:W-:Y:S02]  /*4c10*/  @P3 F2FP.F16.E4M3.UNPACK_B R72, R110 ;  /* 0x0000006eff48323e */ /* 0x000fe400020006ff */
[----:B------:R-:W-:Y:S05]  /*4c20*/  @P1 F2FP.F16.E4M3.UNPACK_B R74, R85 ;  /* 0x00000055ff4a123e */ /* 0x000fea00020006ff */
[----:B------:R-:W-:Y:S05]  /*4c30*/  @P1 HADD2.F32 R65, -RZ, R74.H0_H0 ;  /* 0x2000004aff411230 */ /* 0x000fea0000004100 */
[----:B------:R-:W-:Y:S01]  /*4c40*/  @P1 FFMA R61, R65, R68, R61 ;  /* 0x00000044413d1223 */ /* 0x000fe2000000003d */
[C---:B------:R-:W-:Y:S01]  /*4c50*/  LOP3.LUT P1, RZ, R114.reuse, 0x40, RZ, 0xc0, !PT ;  /* 0x0000004072ff7812 */ /* 0x040fe2000782c0ff */
[----:B------:R-:W-:Y:S02]  /*4c60*/  @P2 HADD2.F32 R65, -RZ, R69.H0_H0 ;  /* 0x20000045ff412230 */ /* 0x000fe40000004100 */
[----:B------:R-:W-:Y:S02]  /*4c70*/  @P2 HADD2.F32 R68, -RZ, R70.H0_H0 ;  /* 0x20000046ff442230 */ /* 0x000fe40000004100 */
[----:B------:R-:W-:Y:S01]  /*4c80*/  @P3 HADD2.F32 R69, -RZ, R71.H0_H0 ;  /* 0x20000047ff453230 */ /* 0x000fe20000004100 */
[----:B------:R-:W-:Y:S01]  /*4c90*/  @P4 F2FP.F16.E4M3.UNPACK_B R71, R113 ;  /* 0x00000071ff47423e */ /* 0x000fe200020006ff */
[----:B------:R-:W-:Y:S01]  /*4ca0*/  @P3 HADD2.F32 R70, -RZ, R72.H0_H0 ;  /* 0x20000048ff463230 */ /* 0x000fe20000004100 */
[----:B------:R-:W-:Y:S01]  /*4cb0*/  @P6 F2FP.F16.E4M3.UNPACK_B R72, R112 ;  /* 0x00000070ff48623e */ /* 0x000fe200020006ff */
[----:B------:R-:W-:Y:S01]  /*4cc0*/  @P2 FFMA R14, R65, R68, R14 ;  /* 0x00000044410e2223 */ /* 0x000fe2000000000e */
[C---:B------:R-:W-:Y:S02]  /*4cd0*/  LOP3.LUT P2, RZ, R114.reuse, 0x20, RZ, 0xc0, !PT ;  /* 0x0000002072ff7812 */ /* 0x040fe4000784c0ff */
[----:B------:R-:W-:Y:S01]  /*4ce0*/  @P3 FFMA R30, R69, R70, R30 ;  /* 0x00000046451e3223 */ /* 0x000fe2000000001e */
[C---:B------:R-:W-:Y:S01]  /*4cf0*/  LOP3.LUT P3, RZ, R114.reuse, 0x10, RZ, 0xc0, !PT ;  /* 0x0000001072ff7812 */ /* 0x040fe2000786c0ff */
[----:B------:R-:W-:Y:S02]  /*4d00*/  @P6 HADD2.F32 R68, -RZ, R72.H0_H0 ;  /* 0x20000048ff446230 */ /* 0x000fe40000004100 */
[----:B------:R-:W-:Y:S01]  /*4d10*/  @P4 HADD2.F32 R69, -RZ, R71.H0_H0 ;  /* 0x20000047ff454230 */ /* 0x000fe20000004100 */
[----:B------:R-:W-:Y:S06]  /*4d20*/  @P5 F2FP.F16.E4M3.UNPACK_B R71, R102 ;  /* 0x00000066ff47523e */ /* 0x000fec00020006ff */
[----:B------:R-:W-:Y:S02]  /*4d30*/  @P2 F2FP.F16.E4M3.UNPACK_B R74, R111 ;  /* 0x0000006fff4a223e */ /* 0x000fe400020006ff */
[----:B------:R-:W-:Y:S03]  /*4d40*/  @P6 F2FP.F16.E4M3.UNPACK_B R73, R86 ;  /* 0x00000056ff49623e */ /* 0x000fe600020006ff */
[----:B------:R-:W-:Y:S02]  /*4d50*/  @P2 HADD2.F32 R74, -RZ, R74.H0_H0 ;  /* 0x2000004aff4a2230 */ /* 0x000fe40000004100 */
[----:B------:R-:W-:Y:S01]  /*4d60*/  @P6 HADD2.F32 R65, -RZ, R73.H0_H0 ;  /* 0x20000049ff416230 */ /* 0x000fe20000004100 */
[----:B------:R-:W-:Y:S04]  /*4d70*/  @P3 F2FP.F16.E4M3.UNPACK_B R73, R103 ;  /* 0x00000067ff49323e */ /* 0x000fe800020006ff */
[----:B------:R-:W-:Y:S01]  /*4d80*/  @P6 FFMA R46, R65, R68, R46 ;  /* 0x00000044412e6223 */ /* 0x000fe2000000002e */
[C---:B------:R-:W-:Y:S01]  /*4d90*/  LOP3.LUT P6, RZ, R114.reuse, 0x8, RZ, 0xc0, !PT ;  /* 0x0000000872ff7812 */ /* 0x040fe200078cc0ff */
[----:B------:R-:W-:Y:S01]  /*4da0*/  @P5 HADD2.F32 R68, -RZ, R71.H0_H0 ;  /* 0x20000047ff445230 */ /* 0x000fe20000004100 */
[----:B------:R-:W-:Y:S01]  /*4db0*/  @P5 F2FP.F16.E4M3.UNPACK_B R72, R87 ;  /* 0x00000057ff48523e */ /* 0x000fe200020006ff */
[----:B------:R-:W-:Y:S10]  /*4dc0*/  @P3 HADD2.F32 R73, -RZ, R73.H0_H0 ;  /* 0x20000049ff493230 */ /* 0x000ff40000004100 */
[----:B------:R-:W-:Y:S02]  /*4dd0*/  @P6 F2FP.F16.E4M3.UNPACK_B R71, R89 ;  /* 0x00000059ff47623e */ /* 0x000fe400020006ff */
[----:B------:R-:W-:Y:S05]  /*4de0*/  @P4 F2FP.F16.E4M3.UNPACK_B R70, R80 ;  /* 0x00000050ff46423e */ /* 0x000fea00020006ff */
[----:B------:R-:W-:Y:S02]  /*4df0*/  @P4 HADD2.F32 R65, -RZ, R70.H0_H0 ;  /* 0x20000046ff414230 */ /* 0x000fe40000004100 */
[----:B------:R-:W-:Y:S01]  /*4e00*/  @P5 HADD2.F32 R70, -RZ, R72.H0_H0 ;  /* 0x20000048ff465230 */ /* 0x000fe20000004100 */
[----:B------:R-:W-:Y:S02]  /*4e10*/  @P6 F2FP.F16.E4M3.UNPACK_B R72, R109 ;  /* 0x0000006dff48623e */ /* 0x000fe400020006ff */
[----:B------:R-:W-:Y:S01]  /*4e20*/  @P4 FFMA R62, R65, R69, R62 ;  /* 0x00000045413e4223 */ /* 0x000fe2000000003e */
[----:B------:R-:W-:Y:S01]  /*4e30*/  LOP3.LUT P4, RZ, R114, 0x4, RZ, 0xc0, !PT ;  /* 0x0000000472ff7812 */ /* 0x000fe2000788c0ff */
[----:B------:R-:W-:Y:S01]  /*4e40*/  @P5 FFMA R15, R68, R70, R15 ;  /* 0x00000046440f5223 */ /* 0x000fe2000000000f */
[C---:B------:R-:W-:Y:S01]  /*4e50*/  LOP3.LUT P5, RZ, R114.reuse, 0x2, RZ, 0xc0, !PT ;  /* 0x0000000272ff7812 */ /* 0x040fe200078ac0ff */
[----:B------:R-:W-:Y:S02]  /*4e60*/  @P6 HADD2.F32 R65, -RZ, R72.H0_H0 ;  /* 0x20000048ff416230 */ /* 0x000fe40000004100 */
[----:B------:R-:W-:Y:S01]  /*4e70*/  @P6 HADD2.F32 R68, -RZ, R71.H0_H0 ;  /* 0x20000047ff446230 */ /* 0x000fe20000004100 */
[----:B--2---:R-:W-:Y:S04]  /*4e80*/  @P1 F2FP.F16.E4M3.UNPACK_B R75, R79 ;  /* 0x0000004fff4b123e */ /* 0x004fe800020006ff */
[----:B------:R-:W-:Y:S01]  /*4e90*/  @P6 FFMA R31, R65, R68, R31 ;  /* 0x00000044411f6223 */ /* 0x000fe2000000001f */
[----:B------:R-:W-:Y:S02]  /*4ea0*/  LOP3.LUT P6, RZ, R114, 0x1, RZ, 0xc0, !PT ;  /* 0x0000000172ff7812 */ /* 0x000fe400078cc0ff */
[----:B------:R-:W-:Y:S01]  /*4eb0*/  @P4 F2FP.F16.E4M3.UNPACK_B R72, R90 ;  /* 0x0000005aff48423e */ /* 0x000fe200020006ff */
[----:B------:R-:W-:Y:S01]  /*4ec0*/  @P1 HADD2.F32 R75, -RZ, R75.H0_H0 ;  /* 0x2000004bff4b1230 */ /* 0x000fe20000004100 */
[----:B------:R-:W-:Y:S02]  /*4ed0*/  @P5 F2FP.F16.E4M3.UNPACK_B R69, R81 ;  /* 0x00000051ff45523e */ /* 0x000fe400020006ff */
[----:B------:R-:W-:Y:S01]  /*4ee0*/  @P5 F2FP.F16.E4M3.UNPACK_B R70, R94 ;  /* 0x0000005eff46523e */ /* 0x000fe200020006ff */
[----:B------:R-:W-:Y:S02]  /*4ef0*/  @P4 HADD2.F32 R72, -RZ, R72.H0_H0 ;  /* 0x20000048ff484230 */ /* 0x000fe40000004100 */
[----:B------:R-:W-:Y:S02]  /*4f00*/  @P5 HADD2.F32 R69, -RZ, R69.H0_H0 ;  /* 0x20000045ff455230 */ /* 0x000fe40000004100 */
[----:B------:R-:W-:Y:S05]  /*4f10*/  @P5 HADD2.F32 R70, -RZ, R70.H0_H0 ;  /* 0x20000046ff465230 */ /* 0x000fea0000004100 */
[----:B------:R-:W-:Y:S01]  /*4f20*/  @P5 FFMA R47, R69, R70, R47 ;  /* 0x00000046452f5223 */ /* 0x000fe2000000002f */
[----:B------:R-:W-:Y:S02]  /*4f30*/  @P0 F2FP.F16.E4M3.UNPACK_B R70, R95 ;  /* 0x0000005fff46023e */ /* 0x000fe400020006ff */
[----:B------:R-:W-:Y:S03]  /*4f40*/  LOP3.LUT P5, RZ, R115, 0x80000000, RZ, 0xc0, !PT ;  /* 0x8000000073ff7812 */ /* 0x000fe600078ac0ff */
[----:B------:R-:W-:Y:S01]  /*4f50*/  @P0 HADD2.F32 R70, -RZ, R70.H0_H0 ;  /* 0x20000046ff460230 */ /* 0x000fe20000004100 */
[----:B------:R-:W-:Y:S05]  /*4f60*/  @P4 F2FP.F16.E4M3.UNPACK_B R71, R78 ;  /* 0x0000004eff47423e */ /* 0x000fea00020006ff */
[----:B------:R-:W-:Y:S05]  /*4f70*/  @P4 HADD2.F32 R71, -RZ, R71.H0_H0 ;  /* 0x20000047ff474230 */ /* 0x000fea0000004100 */
[----:B------:R-:W-:Y:S01]  /*4f80*/  @P4 FFMA R63, R71, R72, R63 ;  /* 0x00000048473f4223 */ /* 0x000fe2000000003f */
[----:B------:R-:W-:Y:S02]  /*4f90*/  LOP3.LUT P4, RZ, R115, 0x40000000, RZ, 0xc0, !PT ;  /* 0x4000000073ff7812 */ /* 0x000fe4000788c0ff */
[----:B---3--:R-:W-:Y:S05]  /*4fa0*/  @P1 F2FP.F16.E4M3.UNPACK_B R69, R82 ;  /* 0x00000052ff45123e */ /* 0x008fea00020006ff */
[----:B------:R-:W-:Y:S01]  /*4fb0*/  @P1 HADD2.F32 R69, -RZ, R69.H0_H0 ;  /* 0x20000045ff451230 */ /* 0x000fe20000004100 */
[----:B------:R-:W-:Y:S05]  /*4fc0*/  @P2 F2FP.F16.E4M3.UNPACK_B R68, R77 ;  /* 0x0000004dff44223e */ /* 0x000fea00020006ff */
[----:B------:R-:W-:Y:S01]  /*4fd0*/  @P2 HADD2.F32 R68, -RZ, R68.H0_H0 ;  /* 0x20000044ff442230 */ /* 0x000fe20000004100 */
[----:B------:R-:W-:Y:S05]  /*4fe0*/  @P3 F2FP.F16.E4M3.UNPACK_B R65, R76 ;  /* 0x0000004cff41323e */ /* 0x000fea00020006ff */
[----:B------:R-:W-:Y:S05]  /*4ff0*/  @P3 HADD2.F32 R65, -RZ, R65.H0_H0 ;  /* 0x20000041ff413230 */ /* 0x000fea0000004100 */
[----:B------:R-:W-:Y:S01]  /*5000*/  @P3 FFMA R16, R73, R65, R16 ;  /* 0x0000004149103223 */ /* 0x000fe20000000010 */
[C---:B------:R-:W-:Y:S01]  /*5010*/  LOP3.LUT P3, RZ, R115.reuse, 0x20000000, RZ, 0xc0, !PT ;  /* 0x2000000073ff7812 */ /* 0x040fe2000786c0ff */
[----:B------:R-:W-:Y:S01]  /*5020*/  @P2 FFMA R32, R74, R68, R32 ;  /* 0x000000444a202223 */ /* 0x000fe20000000020 */
[----:B------:R-:W-:Y:S01]  /*5030*/  LOP3.LUT P2, RZ, R115, 0x10000000, RZ, 0xc0, !PT ;  /* 0x1000000073ff7812 */ /* 0x000fe2000784c0ff */
[----:B------:R-:W-:Y:S01]  /*5040*/  @P1 FFMA R48, R75, R69, R48 ;  /* 0x000000454b301223 */ /* 0x000fe20000000030 */
[----:B------:R-:W-:Y:S02]  /*5050*/  LOP3.LUT P1, RZ, R115, 0x8000000, RZ, 0xc0, !PT ;  /* 0x0800000073ff7812 */ /* 0x000fe4000782c0ff */
[----:B------:R-:W-:Y:S05]  /*5060*/  @P0 F2FP.F16.E4M3.UNPACK_B R71, R100 ;  /* 0x00000064ff47023e */ /* 0x000fea00020006ff */
[----:B------:R-:W-:Y:S05]  /*5070*/  @P0 HADD2.F32 R71, -RZ, R71.H0_H0 ;  /* 0x20000047ff470230 */ /* 0x000fea0000004100 */
[----:B------:R-:W-:Y:S01]  /*5080*/  @P0 FFMA R64, R70, R71, R64 ;  /* 0x0000004746400223 */ /* 0x000fe20000000040 */
[----:B------:R-:W-:-:S13]  /*5090*/  ISETP.GE.AND P0, PT, R119, c[0x0][0x168], PT ;  /* 0x00005a0077007a0c */ /* 0x000fda0003f06270 */
[----:B------:R-:W-:-:S05]  /*50a0*/  @!P0 BRA `(.L_x_1) ;  /* 0xffffd4e000008947 */ /* 0x000fca000383ffff */
.L_x_0:
[----:B------:R-:W-:Y:S01]  /*50b0*/  ISETP.GE.AND P0, PT, R158, c[0x0][0x160], PT ;  /* 0x000058009e007a0c */ /* 0x000fe20003f06270 */
[----:B------:R-:W-:Y:S01]  /*50c0*/  BSSY B1, `(.L_x_2) ;  /* 0x000046c000017945 */ /* 0x000fe20003800000 */
[C---:B------:R-:W-:Y:S02]  /*50d0*/  IADD3 R68, R66.reuse, 0x4, RZ ;  /* 0x0000000442447810 */ /* 0x040fe40007ffe0ff */
[----:B------:R-:W-:Y:S02]  /*50e0*/  IADD3 R70, R66, 0x2, RZ ;  /* 0x0000000242467810 */ /* 0x000fe40007ffe0ff */
[----:B------:R-:W-:Y:S02]  /*50f0*/  ISETP.LT.AND P3, PT, R68, c[0x0][0x164], !P0 ;  /* 0x0000590044007a0c */ /* 0x000fe40004761270 */
[----:B------:R-:W-:Y:S02]  /*5100*/  ISETP.LT.AND P2, PT, R70, c[0x0][0x164], !P0 ;  /* 0x0000590046007a0c */ /* 0x000fe40004741270 */
[----:B------:R-:W-:-:S02]  /*5110*/  LOP3.LUT R116, R116, 0xffffdfff, RZ, 0xc0, !PT ;  /* 0xffffdfff74747812 */ /* 0x000fc400078ec0ff */
[C---:B------:R-:W-:Y:S02]  /*5120*/  IADD3 R69, R66.reuse, 0x1, RZ ;  /* 0x0000000142457810 */ /* 0x040fe40007ffe0ff */
[----:B------:R-:W-:Y:S02]  /*5130*/  IADD3 R65, R66, 0x3, RZ ;  /* 0x0000000342417810 */ /* 0x000fe40007ffe0ff */
[----:B------:R-:W-:Y:S02]  /*5140*/  ISETP.LT.AND P1, PT, R69, c[0x0][0x164], !P0 ;  /* 0x0000590045007a0c */ /* 0x000fe40004721270 */
[----:B------:R-:W-:Y:S02]  /*5150*/  LOP3.LUT R115, R115, 0xfffffffd, RZ, 0xc0, !PT ;  /* 0xfffffffd73737812 */ /* 0x000fe400078ec0ff */
[----:B------:R-:W-:Y:S02]  /*5160*/  @P3 LOP3.LUT R116, R116, 0x2000, RZ, 0xfc, !PT ;  /* 0x0000200074743812 */ /* 0x000fe400078efcff */
[----:B------:R-:W-:-:S02]  /*5170*/  ISETP.LT.AND P3, PT, R65, c[0x0][0x164], !P0 ;  /* 0x0000590041007a0c */ /* 0x000fc40004761270 */
[----:B------:R-:W-:Y:S02]  /*5180*/  LOP3.LUT R116, R116, 0xffffffdf, RZ, 0xc0, !PT ;  /* 0xffffffdf74747812 */ /* 0x000fe400078ec0ff */
[----:B------:R-:W-:Y:S02]  /*5190*/  ISETP.LT.AND P4, PT, R66, c[0x0][0x164], !P0 ;  /* 0x0000590042007a0c */ /* 0x000fe40004781270 */
[----:B------:R-:W-:Y:S02]  /*51a0*/  @P2 LOP3.LUT R116, R116, 0x20, RZ, 0xfc, !PT ;  /* 0x0000002074742812 */ /* 0x000fe400078efcff */
[----:B------:R-:W-:Y:S02]  /*51b0*/  ISETP.LT.AND P2, PT, R201, c[0x0][0x164], !P0 ;  /* 0x00005900c9007a0c */ /* 0x000fe40004741270 */
[----:B------:R-:W-:Y:S02]  /*51c0*/  LOP3.LUT R116, R116, 0xfffffffd, RZ, 0xc0, !PT ;  /* 0xfffffffd74747812 */ /* 0x000fe400078ec0ff */
[----:B------:R-:W-:-:S02]  /*51d0*/  IADD3 R72, R158, 0x1, RZ ;  /* 0x000000019e487810 */ /* 0x000fc40007ffe0ff */
[----:B------:R-:W-:Y:S02]  /*51e0*/  @P1 LOP3.LUT R116, R116, 0x2, RZ, 0xfc, !PT ;  /* 0x0000000274741812 */ /* 0x000fe400078efcff */
[----:B------:R-:W-:Y:S02]  /*51f0*/  ISETP.LT.AND P1, PT, R200, c[0x0][0x164], !P0 ;  /* 0x00005900c8007a0c */ /* 0x000fe40004721270 */
[----:B------:R-:W-:Y:S02]  /*5200*/  LOP3.LUT R116, R116, 0xfffffdff, RZ, 0xc0, !PT ;  /* 0xfffffdff74747812 */ /* 0x000fe400078ec0ff */
[----:B------:R-:W-:Y:S02]  /*5210*/  IADD3 R73, R158, 0x2, RZ ;  /* 0x000000029e497810 */ /* 0x000fe40007ffe0ff */
[----:B------:R-:W-:Y:S02]  /*5220*/  @P3 LOP3.LUT R116, R116, 0x200, RZ, 0xfc, !PT ;  /* 0x0000020074743812 */ /* 0x000fe400078efcff */
[----:B------:R-:W-:-:S02]  /*5230*/  ISETP.LT.AND P3, PT, R191, c[0x0][0x164], !P0 ;  /* 0x00005900bf007a0c */ /* 0x000fc40004761270 */
[----:B------:R-:W-:Y:S02]  /*5240*/  LOP3.LUT R116, R116, 0xdfffffff, RZ, 0xc0, !PT ;  /* 0xdfffffff74747812 */ /* 0x000fe400078ec0ff */
[----:B------:R-:W-:Y:S02]  /*5250*/  P2R R71, PR, RZ, 0x10 ;  /* 0x00000010ff477803 */ /* 0x000fe40000000000 */
[----:B------:R-:W-:Y:S02]  /*5260*/  @P2 LOP3.LUT R116, R116, 0x20000000, RZ, 0xfc, !PT ;  /* 0x2000000074742812 */ /* 0x000fe400078efcff */
[----:B------:R-:W-:Y:S02]  /*5270*/  ISETP.LT.AND P2, PT, R199, c[0x0][0x164], !P0 ;  /* 0x00005900c7007a0c */ /* 0x000fe40004741270 */
[----:B------:R-:W-:Y:S02]  /*5280*/  @P1 LOP3.LUT R115, R115, 0x2, RZ, 0xfc, !PT ;  /* 0x0000000273731812 */ /* 0x000fe400078efcff */
[----:B------:R-:W-:-:S02]  /*5290*/  ISETP.LT.AND P1, PT, R198, c[0x0][0x164], !P0 ;  /* 0x00005900c6007a0c */ /* 0x000fc40004721270 */
[----:B------:R-:W-:Y:S02]  /*52a0*/  LOP3.LUT R115, R115, 0xffffffdf, RZ, 0xc0, !PT ;  /* 0xffffffdf73737812 */ /* 0x000fe400078ec0ff */
[----:B------:R-:W-:Y:S02]  /*52b0*/  LOP3.LUT R116, R116, 0xfffdffff, RZ, 0xc0, !PT ;  /* 0xfffdffff74747812 */ /* 0x000fe400078ec0ff */
[----:B------:R-:W-:Y:S02]  /*52c0*/  IADD3 R74, R158, 0x3, RZ ;  /* 0x000000039e4a7810 */ /* 0x000fe40007ffe0ff */
[----:B------:R-:W-:Y:S02]  /*52d0*/  @P3 LOP3.LUT R116, R116, 0x20000, RZ, 0xfc, !PT ;  /* 0x0002000074743812 */ /* 0x000fe400078efcff */
[----:B------:R-:W-:Y:S02]  /*52e0*/  @P2 LOP3.LUT R115, R115, 0x20, RZ, 0xfc, !PT ;  /* 0x0000002073732812 */ /* 0x000fe400078efcff */
[----:B------:R-:W-:-:S02]  /*52f0*/  ISETP.LT.AND P2, PT, R197, c[0x0][0x164], !P0 ;  /* 0x00005900c5007a0c */ /* 0x000fc40004741270 */
[----:B------:R-:W-:Y:S02]  /*5300*/  LOP3.LUT R115, R115, 0xfffffbff, RZ, 0xc0, !PT ;  /* 0xfffffbff73737812 */ /* 0x000fe400078ec0ff */
[----:B------:R-:W-:Y:S02]  /*5310*/  ISETP.LT.AND P3, PT, R203, c[0x0][0x164], !P0 ;  /* 0x00005900cb007a0c */ /* 0x000fe40004761270 */
[----:B------:R-:W-:Y:S02]  /*5320*/  @P1 LOP3.LUT R115, R115, 0x400, RZ, 0xfc, !PT ;  /* 0x0000040073731812 */ /* 0x000fe400078efcff */
[----:B------:R-:W-:Y:S02]  /*5330*/  ISETP.LT.AND P1, PT, R196, c[0x0][0x164], !P0 ;  /* 0x00005900c4007a0c */ /* 0x000fe40004721270 */
[----:B------:R-:W-:Y:S02]  /*5340*/  LOP3.LUT R115, R115, 0xffffbfff, RZ, 0xc0, !PT ;  /* 0xffffbfff73737812 */ /* 0x000fe400078ec0ff */
[----:B------:R-:W-:-:S02]  /*5350*/  LOP3.LUT R116, R116, 0xffdfffff, RZ, 0xc0, !PT ;  /* 0xffdfffff74747812 */ /* 0x000fc400078ec0ff */
[----:B------:R-:W-:Y:S02]  /*5360*/  @P2 LOP3.LUT R115, R115, 0x4000, RZ, 0xfc, !PT ;  /* 0x0000400073732812 */ /* 0x000fe400078efcff */
[----:B------:R-:W-:Y:S02]  /*5370*/  ISETP.LT.AND P2, PT, R195, c[0x0][0x164], !P0 ;  /* 0x00005900c3007a0c */ /* 0x000fe40004741270 */
[----:B------:R-:W-:Y:S02]  /*5380*/  LOP3.LUT R115, R115, 0xfffbffff, RZ, 0xc0, !PT ;  /* 0xfffbffff73737812 */ /* 0x000fe400078ec0ff */
[----:B------:R-:W-:Y:S02]  /*5390*/  @P3 LOP3.LUT R116, R116, 0x200000, RZ, 0xfc, !PT ;  /* 0x0020000074743812 */ /* 0x000fe400078efcff */
[----:B------:R-:W-:Y:S02]  /*53a0*/  @P1 LOP3.LUT R115, R115, 0x40000, RZ, 0xfc, !PT ;  /* 0x0004000073731812 */ /* 0x000fe400078efcff */
[----:B------:R-:W-:-:S02]  /*53b0*/  ISETP.LT.AND P1, PT, R194, c[0x0][0x164], !P0 ;  /* 0x00005900c2007a0c */ /* 0x000fc40004721270 */
[----:B------:R-:W-:Y:S02]  /*53c0*/  LOP3.LUT R115, R115, 0xfdffffff, RZ, 0xc0, !PT ;  /* 0xfdffffff73737812 */ /* 0x000fe400078ec0ff */
[----:B------:R-:W-:Y:S02]  /*53d0*/  ISETP.LT.AND P3, PT, R202, c[0x0][0x164], !P0 ;  /* 0x00005900ca007a0c */ /* 0x000fe40004761270 */
[----:B------:R-:W-:Y:S02]  /*53e0*/  @P2 LOP3.LUT R115, R115, 0x2000000, RZ, 0xfc, !PT ;  /* 0x0200000073732812 */ /* 0x000fe400078efcff */
[----:B------:R-:W-:Y:S02]  /*53f0*/  ISETP.NE.U32.AND P0, PT, R221, RZ, PT ;  /* 0x000000ffdd00720c */ /* 0x000fe40003f05070 */
[----:B------:R-:W-:Y:S02]  /*5400*/  LOP3.LUT R115, R115, 0xfbffffff, RZ, 0xc0, !PT ;  /* 0xfbffffff73737812 */ /* 0x000fe400078ec0ff */
[----:B------:R-:W-:-:S02]  /*5410*/  ISETP.NE.AND.EX P2, PT, R224, RZ, PT, P0 ;  /* 0x000000ffe000720c */ /* 0x000fc40003f45300 */
[----:B------:R-:W-:Y:S02]  /*5420*/  ISETP.GE.AND P0, PT, R72, c[0x0][0x160], PT ;  /* 0x0000580048007a0c */ /* 0x000fe40003f06270 */
[----:B------:R-:W-:Y:S02]  /*5430*/  @P1 LOP3.LUT R115, R115, 0x4000000, RZ, 0xfc, !PT ;  /* 0x0400000073731812 */ /* 0x000fe400078efcff */
[----:B------:R-:W-:Y:S02]  /*5440*/  ISETP.LT.AND P1, PT, R68, c[0x0][0x164], !P0 ;  /* 0x0000590044007a0c */ /* 0x000fe40004721270 */
[----:B------:R-:W-:Y:S02]  /*5450*/  LOP3.LUT R116, R116, 0xfdffffff, RZ, 0xc0, !PT ;  /* 0xfdffffff74747812 */ /* 0x000fe400078ec0ff */
[----:B------:R-:W-:Y:S02]  /*5460*/  LOP3.LUT R115, R115, 0xffffffbf, RZ, 0xc0, !PT ;  /* 0xffffffbf73737812 */ /* 0x000fe400078ec0ff */
[----:B------:R-:W-:-:S02]  /*5470*/  @P3 LOP3.LUT R116, R116, 0x2000000, RZ, 0xfc, !PT ;  /* 0x0200000074743812 */ /* 0x000fc400078efcff */
[----:B------:R-:W-:Y:S02]  /*5480*/  ISETP.LT.AND P3, PT, R70, c[0x0][0x164], !P0 ;  /* 0x0000590046007a0c */ /* 0x000fe40004761270 */
[----:B------:R-:W-:Y:S02]  /*5490*/  LOP3.LUT R116, R116, 0xffffefff, RZ, 0xc0, !PT ;  /* 0xffffefff74747812 */ /* 0x000fe400078ec0ff */
[----:B------:R-:W-:Y:S02]  /*54a0*/  @P2 LOP3.LUT R115, R115, 0x40, RZ, 0xfc, !PT ;  /* 0x0000004073732812 */ /* 0x000fe400078efcff */
[----:B------:R-:W-:Y:S02]  /*54b0*/  @P1 LOP3.LUT R116, R116, 0x1000, RZ, 0xfc, !PT ;  /* 0x0000100074741812 */ /* 0x000fe400078efcff */
[----:B------:R-:W-:Y:S02]  /*54c0*/  ISETP.LT.AND P2, PT, R69, c[0x0][0x164], !P0 ;  /* 0x0000590045007a0c */ /* 0x000fe40004741270 */
[----:B------:R-:W-:-:S02]  /*54d0*/  LOP3.LUT R116, R116, 0xffffffef, RZ, 0xc0, !PT ;  /* 0xffffffef74747812 */ /* 0x000fc400078ec0ff */
[----:B------:R-:W-:Y:S02]  /*54e0*/  ISETP.LT.AND P1, PT, R65, c[0x0][0x164], !P0 ;  /* 0x0000590041007a0c */ /* 0x000fe40004721270 */
[----:B------:R-:W-:Y:S02]  /*54f0*/  @P3 LOP3.LUT R116, R116, 0x10, RZ, 0xfc, !PT ;  /* 0x0000001074743812 */ /* 0x000fe400078efcff */
[----:B------:R-:W-:Y:S02]  /*5500*/  ISETP.LT.AND P3, PT, R199, c[0x0][0x164], !P0 ;  /* 0x00005900c7007a0c */ /* 0x000fe40004761270 */
[----:B------:R-:W-:Y:S02]  /*5510*/  LOP3.LUT R116, R116, 0xfffffffe, RZ, 0xc0, !PT ;  /* 0xfffffffe74747812 */ /* 0x000fe400078ec0ff */
[----:B------:R-:W-:Y:S02]  /*5520*/  LOP3.LUT R115, R115, 0xfffffffe, RZ, 0xc0, !PT ;  /* 0xfffffffe73737812 */ /* 0x000fe400078ec0ff */
[----:B------:R-:W-:-:S02]  /*5530*/  @P2 LOP3.LUT R116, R116, 0x1, RZ, 0xfc, !PT ;  /* 0x0000000174742812 */ /* 0x000fc400078efcff */
[----:B------:R-:W-:Y:S02]  /*5540*/  ISETP.LT.AND P2, PT, R201, c[0x0][0x164], !P0 ;  /* 0x00005900c9007a0c */ /* 0x000fe40004741270 */
[----:B------:R-:W-:Y:S02]  /*5550*/  LOP3.LUT R116, R116, 0xfffffeff, RZ, 0xc0, !PT ;  /* 0xfffffeff74747812 */ /* 0x000fe400078ec0ff */
[----:B------:R-:W-:Y:S02]  /*5560*/  ISETP.LT.AND P5, PT, R66, c[0x0][0x164], !P0 ;  /* 0x0000590042007a0c */ /* 0x000fe400047a1270 */
        /* <DEDUP_REMOVED lines=11> */
[----:B------:R-:W-:Y:S02]  /*5620*/  @P2 LOP3.LUT R116, R116, 0x10000, RZ, 0xfc, !PT ;  /* 0x0001000074742812 */ /* 0x000fe400078efcff */
[----:B------:R-:W-:Y:S02]  /*5630*/  LOP3.LUT R115, R115, 0xfffffdff, RZ, 0xc0, !PT ;  /* 0xfffffdff73737812 */ /* 0x000fe400078ec0ff */
[----:B------:R-:W-:Y:S02]  /*5640*/  ISETP.LT.AND P2, PT, R203, c[0x0][0x164], !P0 ;  /* 0x00005900cb007a0c */ /* 0x000fe40004741270 */
[----:B------:R-:W-:-:S02]  /*5650*/  @P1 LOP3.LUT R115, R115, 0x200, RZ, 0xfc, !PT ;  /* 0x0000020073731812 */ /* 0x000fc400078efcff */
[----:B------:R-:W-:Y:S02]  /*5660*/  ISETP.LT.AND P1, PT, R196, c[0x0][0x164], !P0 ;  /* 0x00005900c4007a0c */ /* 0x000fe40004721270 */
[----:B------:R-:W-:Y:S02]  /*5670*/  LOP3.LUT R115, R115, 0xffffdfff, RZ, 0xc0, !PT ;  /* 0xffffdfff73737812 */ /* 0x000fe400078ec0ff */
[----:B------:R-:W-:Y:S02]  /*5680*/  LOP3.LUT R116, R116, 0xffefffff, RZ, 0xc0, !PT ;  /* 0xffefffff74747812 */ /* 0x000fe400078ec0ff */
[----:B------:R-:W-:Y:S02]  /*5690*/  @P3 LOP3.LUT R115, R115, 0x2000, RZ, 0xfc, !PT ;  /* 0x0000200073733812 */ /* 0x000fe400078efcff */
[----:B------:R-:W-:Y:S02]  /*56a0*/  ISETP.LT.AND P3, PT, R195, c[0x0][0x164], !P0 ;  /* 0x00005900c3007a0c */ /* 0x000fe40004761270 */
[----:B------:R-:W-:-:S02]  /*56b0*/  @P2 LOP3.LUT R116, R116, 0x100000, RZ, 0xfc, !PT ;  /* 0x0010000074742812 */ /* 0x000fc400078efcff */
[----:B------:R-:W-:Y:S02]  /*56c0*/  ISETP.LT.AND P2, PT, R202, c[0x0][0x164], !P0 ;  /* 0x00005900ca007a0c */ /* 0x000fe40004741270 */
[----:B------:R-:W-:Y:S02]  /*56d0*/  LOP3.LUT R115, R115, 0xfffdffff, RZ, 0xc0, !PT ;  /* 0xfffdffff73737812 */ /* 0x000fe400078ec0ff */
[----:B------:R-:W-:Y:S02]  /*56e0*/  LOP3.LUT R116, R116, 0xfeffffff, RZ, 0xc0, !PT ;  /* 0xfeffffff74747812 */ /* 0x000fe400078ec0ff */
[----:B------:R-:W-:Y:S02]  /*56f0*/  @P1 LOP3.LUT R115, R115, 0x20000, RZ, 0xfc, !PT ;  /* 0x0002000073731812 */ /* 0x000fe400078efcff */
[----:B------:R-:W-:Y:S02]  /*5700*/  ISETP.LT.AND P1, PT, R194, c[0x0][0x164], !P0 ;  /* 0x00005900c2007a0c */ /* 0x000fe40004721270 */
[----:B------:R-:W-:-:S02]  /*5710*/  LOP3.LUT R115, R115, 0xfeffffff, RZ, 0xc0, !PT ;  /* 0xfeffffff73737812 */ /* 0x000fc400078ec0ff */
[----:B------:R-:W-:Y:S02]  /*5720*/  ISETP.GE.AND P0, PT, R73, c[0x0][0x160], PT ;  /* 0x0000580049007a0c */ /* 0x000fe40003f06270 */
[----:B------:R-:W-:Y:S02]  /*5730*/  @P3 LOP3.LUT R115, R115, 0x1000000, RZ, 0xfc, !PT ;  /* 0x0100000073733812 */ /* 0x000fe400078efcff */
[----:B------:R-:W-:Y:S02]  /*5740*/  @P2 LOP3.LUT R116, R116, 0x1000000, RZ, 0xfc, !PT ;  /* 0x0100000074742812 */ /* 0x000fe400078efcff */
[----:B------:R-:W-:Y:S02]  /*5750*/  ISETP.LT.AND P2, PT, R68, c[0x0][0x164], !P0 ;  /* 0x0000590044007a0c */ /* 0x000fe40004741270 */
[----:B------:R-:W-:Y:S02]  /*5760*/  LOP3.LUT R115, R115, 0xffbfffff, RZ, 0xc0, !PT ;  /* 0xffbfffff73737812 */ /* 0x000fe400078ec0ff */
[----:B------:R-:W-:-:S02]  /*5770*/  LOP3.LUT R116, R116, 0xfffff7ff, RZ, 0xc0, !PT ;  /* 0xfffff7ff74747812 */ /* 0x000fc400078ec0ff */
[----:B------:R-:W-:Y:S02]  /*5780*/  @P1 LOP3.LUT R115, R115, 0x400000, RZ, 0xfc, !PT ;  /* 0x0040000073731812 */ /* 0x000fe400078efcff */
[----:B------:R-:W-:Y:S02]  /*5790*/  ISETP.LT.AND P1, PT, R70, c[0x0][0x164], !P0 ;  /* 0x0000590046007a0c */ /* 0x000fe40004721270 */
        /* <DEDUP_REMOVED lines=9> */
[----:B------:R-:W-:-:S02]  /*5830*/  ISETP.LT.AND P6, PT, R69, c[0x0][0x164], !P0 ;  /* 0x0000590045007a0c */ /* 0x000fc400047c1270 */
[----:B------:R-:W-:Y:S02]  /*5840*/  @P3 LOP3.LUT R116, R116, 0x80, RZ, 0xfc, !PT ;  /* 0x0000008074743812 */ /* 0x000fe400078efcff */
[----:B------:R-:W-:Y:S02]  /*5850*/  ISETP.LT.AND P3, PT, R199, c[0x0][0x164], !P0 ;  /* 0x00005900c7007a0c */ /* 0x000fe40004761270 */
[----:B------:R-:W-:-:S04]  /*5860*/  LOP3.LUT R116, R116, 0xf7ffffff, RZ, 0xc0, !PT ;  /* 0xf7ffffff74747812 */ /* 0x000fc800078ec0ff */
[----:B------:R-:W-:Y:S02]  /*5870*/  @P2 LOP3.LUT R116, R116, 0x8000000, RZ, 0xfc, !PT ;  /* 0x0800000074742812 */ /* 0x000fe400078efcff */
[----:B------:R-:W-:Y:S02]  /*5880*/  ISETP.LT.AND P2, PT, R191, c[0x0][0x164], !P0 ;  /* 0x00005900bf007a0c */ /* 0x000fe40004741270 */
[----:B------:R-:W-:-:S03]  /*5890*/  LOP3.LUT R116, R116, 0x7fffffff, RZ, 0xc0, !PT ;  /* 0x7fffffff74747812 */ /* 0x000fc600078ec0ff */
[----:B------:R-:W-:Y:S02]  /*58a0*/  @P3 LOP3.LUT R115, R115, 0x8, RZ, 0xfc, !PT ;  /* 0x0000000873733812 */ /* 0x000fe400078efcff */
[----:B------:R-:W-:Y:S02]  /*58b0*/  @P1 LOP3.LUT R116, R116, 0x80000000, RZ, 0xfc, !PT ;  /* 0x8000000074741812 */ /* 0x000fe400078efcff */
[----:B------:R-:W-:Y:S02]  /*58c0*/  ISETP.LT.AND P1, PT, R198, c[0x0][0x164], !P0 ;  /* 0x00005900c6007a0c */ /* 0x000fe40004721270 */
[----:B------:R-:W-:Y:S02]  /*58d0*/  LOP3.LUT R115, R115, 0xfffffeff, RZ, 0xc0, !PT ;  /* 0xfffffeff73737812 */ /* 0x000fe400078ec0ff */
[----:B------:R-:W-:Y:S02]  /*58e0*/  LOP3.LUT R116, R116, 0xffff7fff, RZ, 0xc0, !PT ;  /* 0xffff7fff74747812 */ /* 0x000fe400078ec0ff */
[----:B------:R-:W-:-:S02]  /*58f0*/  ISETP.LT.AND P3, PT, R66, c[0x0][0x164], !P0 ;  /* 0x0000590042007a0c */ /* 0x000fc40004761270 */
[----:B------:R-:W-:Y:S02]  /*5900*/  @P2 LOP3.LUT R116, R116, 0x8000, RZ, 0xfc, !PT ;  /* 0x0000800074742812 */ /* 0x000fe400078efcff */
[----:B------:R-:W-:Y:S02]  /*5910*/  ISETP.LT.AND P2, PT, R203, c[0x0][0x164], !P0 ;  /* 0x00005900cb007a0c */ /* 0x000fe40004741270 */
[----:B------:R-:W-:Y:S02]  /*5920*/  LOP3.LUT R116, R116, 0xfff7ffff, RZ, 0xc0, !PT ;  /* 0xfff7ffff74747812 */ /* 0x000fe400078ec0ff */
[----:B------:R-:W-:Y:S02]  /*5930*/  @P1 LOP3.LUT R115, R115, 0x100, RZ, 0xfc, !PT ;  /* 0x0000010073731812 */ /* 0x000fe400078efcff */
[----:B------:R-:W-:Y:S02]  /*5940*/  ISETP.LT.AND P1, PT, R196, c[0x0][0x164], !P0 ;  /* 0x00005900c4007a0c */ /* 0x000fe40004721270 */
[----:B------:R-:W-:-:S04]  /*5950*/  LOP3.LUT R115, R115, 0xffffefff, RZ, 0xc0, !PT ;  /* 0xffffefff73737812 */ /* 0x000fc800078ec0ff */
[----:B------:R-:W-:Y:S02]  /*5960*/  @P4 LOP3.LUT R115, R115, 0x1000, RZ, 0xfc, !PT ;  /* 0x0000100073734812 */ /* 0x000fe400078efcff */
[----:B------:R-:W-:Y:S02]  /*5970*/  ISETP.LT.AND P4, PT, R195, c[0x0][0x164], !P0 ;  /* 0x00005900c3007a0c */ /* 0x000fe40004781270 */
[----:B------:R-:W-:Y:S02]  /*5980*/  LOP3.LUT R115, R115, 0xfffeffff, RZ, 0xc0, !PT ;  /* 0xfffeffff73737812 */ /* 0x000fe400078ec0ff */
[----:B------:R-:W-:Y:S02]  /*5990*/  @P2 LOP3.LUT R116, R116, 0x80000, RZ, 0xfc, !PT ;  /* 0x0008000074742812 */ /* 0x000fe400078efcff */
[----:B------:R-:W-:Y:S02]  /*59a0*/  @P1 LOP3.LUT R115, R115, 0x10000, RZ, 0xfc, !PT ;  /* 0x0001000073731812 */ /* 0x000fe400078efcff */
[----:B------:R-:W-:-:S02]  /*59b0*/  ISETP.LT.AND P2, PT, R202, c[0x0][0x164], !P0 ;  /* 0x00005900ca007a0c */ /* 0x000fc40004741270 */
[----:B------:R-:W-:Y:S02]  /*59c0*/  ISETP.LT.AND P1, PT, R194, c[0x0][0x164], !P0 ;  /* 0x00005900c2007a0c */ /* 0x000fe40004721270 */
[----:B------:R-:W-:Y:S02]  /*59d0*/  LOP3.LUT R115, R115, 0xff7fffff, RZ, 0xc0, !PT ;  /* 0xff7fffff73737812 */ /* 0x000fe400078ec0ff */
[----:B------:R-:W-:Y:S02]  /*59e0*/  ISETP.GE.AND P0, PT, R74, c[0x0][0x160], PT ;  /* 0x000058004a007a0c */ /* 0x000fe40003f06270 */
[----:B------:R-:W-:Y:S02]  /*59f0*/  @P4 LOP3.LUT R115, R115, 0x800000, RZ, 0xfc, !PT ;  /* 0x0080000073734812 */ /* 0x000fe400078efcff */
[----:B------:R-:W-:Y:S02]  /*5a00*/  ISETP.LT.AND P4, PT, R68, c[0x0][0x164], !P0 ;  /* 0x0000590044007a0c */ /* 0x000fe40004781270 */
[----:B------:R-:W-:-:S02]  /*5a10*/  LOP3.LUT R116, R116, 0xff7fffff, RZ, 0xc0, !PT ;  /* 0xff7fffff74747812 */ /* 0x000fc400078ec0ff */
[----:B------:R-:W-:Y:S02]  /*5a20*/  LOP3.LUT R115, R115, 0xffefffff, RZ, 0xc0, !PT ;  /* 0xffefffff73737812 */ /* 0x000fe400078ec0ff */
[----:B------:R-:W-:Y:S02]  /*5a30*/  @P2 LOP3.LUT R116, R116, 0x800000, RZ, 0xfc, !PT ;  /* 0x0080000074742812 */ /* 0x000fe400078efcff */
[----:B------:R-:W-:Y:S02]  /*5a40*/  @P1 LOP3.LUT R115, R115, 0x100000, RZ, 0xfc, !PT ;  /* 0x0010000073731812 */ /* 0x000fe400078efcff */
[----:B------:R-:W-:Y:S02]  /*5a50*/  ISETP.LT.AND P1, PT, R70, c[0x0][0x164], !P0 ;  /* 0x0000590046007a0c */ /* 0x000fe40004721270 */
[----:B------:R-:W-:Y:S02]  /*5a60*/  LOP3.LUT R116, R116, 0xfffffbff, RZ, 0xc0, !PT ;  /* 0xfffffbff74747812 */ /* 0x000fe400078ec0ff */
[----:B------:R-:W-:-:S02]  /*5a70*/  LOP3.LUT R115, R115, 0xfffffffb, RZ, 0xc0, !PT ;  /* 0xfffffffb73737812 */ /* 0x000fc400078ec0ff */
[----:B------:R-:W-:Y:S02]  /*5a80*/  @P4 LOP3.LUT R116, R116, 0x400, RZ, 0xfc, !PT ;  /* 0x0000040074744812 */ /* 0x000fe400078efcff */
[----:B------:R-:W-:Y:S02]  /*5a90*/  ISETP.LT.AND P4, PT, R65, c[0x0][0x164], !P0 ;  /* 0x0000590041007a0c */ /* 0x000fe40004781270 */
[----:B------:R-:W-:Y:S02]  /*5aa0*/  LOP3.LUT R116, R116, 0xfffffffb, RZ, 0xc0, !PT ;  /* 0xfffffffb74747812 */ /* 0x000fe400078ec0ff */
[----:B------:R-:W-:Y:S02]  /*5ab0*/  ISETP.LT.AND P2, PT, R69, c[0x0][0x164], !P0 ;  /* 0x0000590045007a0c */ /* 0x000fe40004741270 */
[----:B------:R-:W-:Y:S02]  /*5ac0*/  @P1 LOP3.LUT R116, R116, 0x4, RZ, 0xfc, !PT ;  /* 0x0000000474741812 */ /* 0x000fe400078efcff */
[----:B------:R-:W-:-:S02]  /*5ad0*/  ISETP.LT.AND P1, PT, R201, c[0x0][0x164], !P0 ;  /* 0x00005900c9007a0c */ /* 0x000fc40004721270 */
        /* <DEDUP_REMOVED lines=33> */
[----:B------:R-:W-:Y:S02]  /*5cf0*/  @P0 LOP3.LUT R115, R115, 0x80000, RZ, 0xfc, !PT ;  /* 0x0008000073730812 */ /* 0x000fe400078efcff */
[----:B------:R-:W-:Y:S02]  /*5d00*/  ISETP.NE.AND P4, PT, R71, RZ, PT ;  /* 0x000000ff4700720c */ /* 0x000fe40003f85270 */
[----:B------:R-:W-:-:S13]  /*5d10*/  LOP3.LUT P0, RZ, R115, 0x40, RZ, 0xc0, !PT ;  /* 0x0000004073ff7812 */ /* 0x000fda000780c0ff */
[----:B------:R-:W-:Y:S05]  /*5d20*/  @!P0 BRA `(.L_x_3) ;  /* 0x0000287000008947 */ /* 0x000fea0003800000 */
[----:B------:R-:W2:Y:S04]  /*5d30*/  LDL R78, [R1+0x24] ;  /* 0x00002400014e7983 */ /* 0x000ea80000100800 */
[----:B------:R-:W3:Y:S01]  /*5d40*/  LDL R77, [R1+0x2c] ;  /* 0x00002c00014d7983 */ /* 0x000ee20000100800 */
[----:B------:R-:W-:-:S03]  /*5d50*/  @P4 LEA R68, P0, R218, R160, 0x1 ;  /* 0x000000a0da444211 */ /* 0x000fc600078008ff */
[----:B------:R-:W4:Y:S01]  /*5d60*/  LDL R76, [R1+0x1c] ;  /* 0x00001c00014c7983 */ /* 0x000f220000100800 */
[----:B------:R-:W-:Y:S02]  /*5d70*/  @P4 LEA.HI.X R69, R218, R159, R232, 0x1, P0 ;  /* 0x0000009fda454211 */ /* 0x000fe400000f0ce8 */
[-C--:B------:R-:W-:Y:S01]  /*5d80*/  @P5 LEA R74, P0, R246, R193.reuse, 0x1 ;  /* 0x000000c1f64a5211 */ /* 0x080fe200078008ff */
[----:B------:R-:W5:Y:S04]  /*5d90*/  LDL R79, [R1+0x28] ;  /* 0x00002800014f7983 */ /* 0x000f680000100800 */
[----:B--2---:R-:W-:Y:S01]  /*5da0*/  @P5 IMAD.X R75, R192, 0x1, R78, P0 ;  /* 0x00000001c04b5824 */ /* 0x004fe200000e064e */
[----:B------:R-:W-:Y:S01]  /*5db0*/  @P4 LEA R70, P0, R248, R193, 0x1 ;  /* 0x000000c1f8464211 */ /* 0x000fe200078008ff */
[----:B------:R-:W2:Y:S04]  /*5dc0*/  LDL R78, [R1+0x20] ;  /* 0x00002000014e7983 */ /* 0x000ea80000100800 */
[----:B---3--:R-:W-:-:S05]  /*5dd0*/  @P4 IMAD.X R71, R192, 0x1, R77, P0 ;  /* 0x00000001c0474824 */ /* 0x008fca00000e064d */
[----:B------:R-:W3:Y:S02]  /*5de0*/  @P4 LDG.E.U16 R65, [R70.64] ;  /* 0x0000000446414981 */ /* 0x000ee4000c1e1500 */
[----:B---3--:R-:W-:-:S04]  /*5df0*/  @P4 IMAD.U32 R65, R65, 0x10000, RZ ;  /* 0x0001000041414824 */ /* 0x008fc800078e00ff */
[----:B------:R-:W-:-:S04]  /*5e00*/  @P4 FMUL R65, R65, c[0x0][0x19c] ;  /* 0x0000670041414a20 */ /* 0x000fc80000400000 */
[----:B------:R-:W-:Y:S01]  /*5e10*/  @P4 FFMA R0, R0, c[0x0][0x16c], R65 ;  /* 0x00005b0000004a23 */ /* 0x000fe20000000041 */
[----:B------:R-:W-:Y:S01]  /*5e20*/  @P5 LEA R72, P0, R216, R160, 0x1 ;  /* 0x000000a0d8485211 */ /* 0x000fe200078008ff */
[----:B------:R-:W3:Y:S03]  /*5e30*/  LDL R65, [R1+0x18] ;  /* 0x0000180001417983 */ /* 0x000ee60000100800 */
[----:B------:R-:W-:-:S05]  /*5e40*/  @P4 F2FP.BF16.F32.PACK_AB R0, RZ, R0 ;  /* 0x00000000ff00423e */ /* 0x000fca00000010ff */
[----:B------:R0:W-:Y:S04]  /*5e50*/  @P4 STG.E.U16 [R68.64], R0 ;  /* 0x0000000044004986 */ /* 0x0001e8000c101504 */
[----:B0-----:R-:W2:Y:S01]  /*5e60*/  @P5 LDG.E.U16 R0, [R74.64] ;  /* 0x000000044a005981 */ /* 0x001ea2000c1e1500 */
[----:B------:R-:W-:Y:S02]  /*5e70*/  @P5 LEA.HI.X R73, R216, R159, R230, 0x1, P0 ;  /* 0x0000009fd8495211 */ /* 0x000fe400000f0ce6 */
[----:B------:R-:W-:-:S05]  /*5e80*/  @P3 LEA R70, P0, R244, R193, 0x1 ;  /* 0x000000c1f4463211 */ /* 0x000fca00078008ff */
[----:B----4-:R-:W-:Y:S02]  /*5e90*/  @P3 IMAD.X R71, R192, 0x1, R76, P0 ;  /* 0x00000001c0473824 */ /* 0x010fe400000e064c */
[----:B--2---:R-:W-:-:S04]  /*5ea0*/  @P5 IMAD.U32 R0, R0, 0x10000, RZ ;  /* 0x0001000000005824 */ /* 0x004fc800078e00ff */
[----:B------:R-:W-:-:S04]  /*5eb0*/  @P5 FMUL R0, R0, c[0x0][0x19c] ;  /* 0x0000670000005a20 */ /* 0x000fc80000400000 */
[----:B------:R-:W-:-:S05]  /*5ec0*/  @P5 FFMA R17, R17, c[0x0][0x16c], R0 ;  /* 0x00005b0011115a23 */ /* 0x000fca0000000000 */
[----:B------:R-:W-:-:S05]  /*5ed0*/  @P5 F2FP.BF16.F32.PACK_AB R17, RZ, R17 ;  /* 0x00000011ff11523e */ /* 0x000fca00000010ff */
[----:B------:R0:W-:Y:S04]  /*5ee0*/  @P5 STG.E.U16 [R72.64], R17 ;  /* 0x0000001148005986 */ /* 0x0001e8000c101504 */
[----:B------:R-:W2:Y:S01]  /*5ef0*/  @P3 LDG.E.U16 R0, [R70.64] ;  /* 0x0000000446003981 */ /* 0x000ea2000c1e1500 */
[----:B------:R-:W-:-:S04]  /*5f00*/  @P3 LEA R68, P0, R214, R160, 0x1 ;  /* 0x000000a0d6443211 */ /* 0x000fc800078008ff */
[----:B------:R-:W-:Y:S02]  /*5f10*/  @P3 LEA.HI.X R69, R214, R159, R228, 0x1, P0 ;  /* 0x0000009fd6453211 */ /* 0x000fe400000f0ce4 */
[----:B------:R-:W-:-:S05]  /*5f20*/  @P1 LEA R76, P0, R242, R193, 0x1 ;  /* 0x000000c1f24c1211 */ /* 0x000fca00078008ff */
[----:B------:R-:W-:Y:S02]  /*5f30*/  @P1 IMAD.X R77, R192, 0x1, R252, P0 ;  /* 0x00000001c04d1824 */ /* 0x000fe400000e06fc */
[----:B--2---:R-:W-:-:S04]  /*5f40*/  @P3 IMAD.U32 R0, R0, 0x10000, RZ ;  /* 0x0001000000003824 */ /* 0x004fc800078e00ff */
[----:B------:R-:W-:-:S04]  /*5f50*/  @P3 FMUL R0, R0, c[0x0][0x19c] ;  /* 0x0000670000003a20 */ /* 0x000fc80000400000 */
[----:B------:R-:W-:-:S05]  /*5f60*/  @P3 FFMA R33, R33, c[0x0][0x16c], R0 ;  /* 0x00005b0021213a23 */ /* 0x000fca0000000000 */
[----:B------:R-:W-:-:S05]  /*5f70*/  @P3 F2FP.BF16.F32.PACK_AB R33, RZ, R33 ;  /* 0x00000021ff21323e */ /* 0x000fca00000010ff */
[----:B------:R1:W-:Y:S04]  /*5f80*/  @P3 STG.E.U16 [R68.64], R33 ;  /* 0x0000002144003986 */ /* 0x0003e8000c101504 */
[----:B------:R-:W2:Y:S01]  /*5f90*/  @P1 LDG.E.U16 R0, [R76.64] ;  /* 0x000000044c001981 */ /* 0x000ea2000c1e1500 */
[----:B0-----:R-:W-:Y:S02]  /*5fa0*/  @P1 LEA R72, P0, R212, R160, 0x1 ;  /* 0x000000a0d4481211 */ /* 0x001fe400078008ff */
[----:B------:R-:W-:Y:S02]  /*5fb0*/  LOP3.LUT P4, RZ, R116, 0x2, RZ, 0xc0, !PT ;  /* 0x0000000274ff7812 */ /* 0x000fe4000788c0ff */
[----:B------:R-:W-:Y:S02]  /*5fc0*/  @P1 LEA.HI.X R73, R212, R159, R226, 0x1, P0 ;  /* 0x0000009fd4491211 */ /* 0x000fe400000f0ce2 */
[----:B------:R-:W-:-:S05]  /*5fd0*/  LEA R74, P0, R234, R193, 0x1 ;  /* 0x000000c1ea4a7211 */ /* 0x000fca00078008ff */
[----:B-----5:R-:W-:Y:S02]  /*5fe0*/  IMAD.X R75, R192, 0x1, R79, P0 ;  /* 0x00000001c04b7824 */ /* 0x020fe400000e064f */
[----:B--2---:R-:W-:-:S04]  /*5ff0*/  @P1 IMAD.U32 R0, R0, 0x10000, RZ ;  /* 0x0001000000001824 */ /* 0x004fc800078e00ff */
[----:B------:R-:W-:-:S04]  /*6000*/  @P1 FMUL R0, R0, c[0x0][0x19c] ;  /* 0x0000670000001a20 */ /* 0x000fc80000400000 */
[----:B------:R-:W-:-:S05]  /*6010*/  @P1 FFMA R49, R49, c[0x0][0x16c], R0 ;  /* 0x00005b0031311a23 */ /* 0x000fca0000000000 */
[----:B------:R-:W-:-:S05]  /*6020*/  @P1 F2FP.BF16.F32.PACK_AB R49, RZ, R49 ;  /* 0x00000031ff31123e */ /* 0x000fca00000010ff */
[----:B------:R0:W-:Y:S04]  /*6030*/  @P1 STG.E.U16 [R72.64], R49 ;  /* 0x0000003148001986 */ /* 0x0001e8000c101504 */
[----:B------:R-:W2:Y:S01]  /*6040*/  @P4 LDG.E.U16 R0, [R74.64] ;  /* 0x000000044a004981 */ /* 0x000ea2000c1e1500 */
[----:B-1----:R-:W-:Y:S02]  /*6050*/  @P4 LEA R68, P0, R210, R160, 0x1 ;  /* 0x000000a0d2444211 */ /* 0x002fe400078008ff */
[----:B------:R-:W-:Y:S02]  /*6060*/  LOP3.LUT P5, RZ, R116, 0x1, RZ, 0xc0, !PT ;  /* 0x0000000174ff7812 */ /* 0x000fe400078ac0ff */
[----:B------:R-:W-:Y:S02]  /*6070*/  @P4 LEA.HI.X R69, R210, R159, R231, 0x1, P0 ;  /* 0x0000009fd2454211 */ /* 0x000fe400000f0ce7 */
[----:B0-----:R-:W-:-:S05]  /*6080*/  LEA R72, P0, R240, R193, 0x1 ;  /* 0x000000c1f0487211 */ /* 0x001fca00078008ff */
[----:B------:R-:W-:Y:S02]  /*6090*/  IMAD.X R73, R192, 0x1, R78, P0 ;  /* 0x00000001c0497824 */ /* 0x000fe400000e064e */
        /* <DEDUP_REMOVED lines=8> */
[----:B------:R-:W-:-:S05]  /*6120*/  LEA R70, P0, R238, R193, 0x1 ;  /* 0x000000c1ee467211 */ /* 0x000fca00078008ff */
[----:B---3--:R-:W-:Y:S02]  /*6130*/  IMAD.X R71, R192, 0x1, R65, P0 ;  /* 0x00000001c0477824 */ /* 0x008fe400000e0641 */
        /* <DEDUP_REMOVED lines=16> */
[----:B-1----:R-:W-:-:S04]  /*6240*/  @P2 LEA R76, P0, R204, R160, 0x1 ;  /* 0x000000a0cc4c2211 */ /* 0x002fc800078008ff */
[----:B------:R-:W-:Y:S02]  /*6250*/  @P2 LEA.HI.X R77, R204, R159, R225, 0x1, P0 ;  /* 0x0000009fcc4d2211 */ /* 0x000fe400000f0ce1 */
[----:B------:R-:W-:Y:S01]  /*6260*/  LOP3.LUT P4, RZ, R116, 0x20, RZ, 0xc0, !PT ;  /* 0x0000002074ff7812 */ /* 0x000fe2000788c0ff */
[----:B------:R-:W-:Y:S01]  /*6270*/  BSSY B0, `(.L_x_4) ;  /* 0x000000d000007945 */ /* 0x000fe20003800000 */
[----:B--2---:R-:W-:-:S04]  /*6280*/  @P2 IMAD.U32 R0, R0, 0x10000, RZ ;  /* 0x0001000000002824 */ /* 0x004fc800078e00ff */
[----:B------:R-:W-:-:S04]  /*6290*/  @P2 FMUL R0, R0, c[0x0][0x19c] ;  /* 0x0000670000002a20 */ /* 0x000fc80000400000 */
[----:B------:R-:W-:-:S05]  /*62a0*/  @P2 FFMA R50, R50, c[0x0][0x16c], R0 ;  /* 0x00005b0032322a23 */ /* 0x000fca0000000000 */
[----:B------:R-:W-:-:S05]  /*62b0*/  @P2 F2FP.BF16.F32.PACK_AB R50, RZ, R50 ;  /* 0x00000032ff32223e */ /* 0x000fca00000010ff */
[----:B------:R0:W-:Y:S01]  /*62c0*/  @P2 STG.E.U16 [R76.64], R50 ;  /* 0x000000324c002986 */ /* 0x0001e2000c101504 */
[----:B------:R-:W-:Y:S05]  /*62d0*/  @!P4 BRA `(.L_x_5) ;  /* 0x000000600000c947 */ /* 0x000fea0003800000 */
[----:B------:R-:W2:Y:S02]  /*62e0*/  LDG.E.U16 R0, [R74.64+0x2] ;  /* 0x000002044a007981 */ /* 0x000ea4000c1e1500 */
[----:B--2---:R-:W-:-:S05]  /*62f0*/  SHF.L.U32 R0, R0, 0x10, RZ ;  /* 0x0000001000007819 */ /* 0x004fca00000006ff */
[----:B------:R-:W-:-:S04]  /*6300*/  FMUL R0, R0, c[0x0][0x19c] ;  /* 0x0000670000007a20 */ /* 0x000fc80000400000 */
[----:B------:R-:W-:-:S05]  /*6310*/  FFMA R3, R3, c[0x0][0x16c], R0 ;  /* 0x00005b0003037a23 */ /* 0x000fca0000000000 */
[----:B------:R-:W-:-:S05]  /*6320*/  F2FP.BF16.F32.PACK_AB R3, RZ, R3 ;  /* 0x00000003ff03723e */ /* 0x000fca00000010ff */
[----:B------:R1:W-:Y:S02]  /*6330*/  STG.E.U16 [R122.64+-0x1a], R3 ;  /* 0xffffe6037a007986 */ /* 0x0003e4000c101504 */
.L_x_5:
[----:B------:R-:W-:Y:S05]  /*6340*/  BSYNC B0 ;  /* 0x0000000000007941 */ /* 0x000fea0003800000 */
.L_x_4:
[----:B------:R-:W-:Y:S01]  /*6350*/  LOP3.LUT P0, RZ, R116, 0x10, RZ, 0xc0, !PT ;  /* 0x0000001074ff7812 */ /* 0x000fe2000780c0ff */
[----:B------:R-:W-:-:S12]  /*6360*/  BSSY B0, `(.L_x_6) ;  /* 0x0000008000007945 */ /* 0x000fd80003800000 */
[----:B------:R-:W-:Y:S05]  /*6370*/  @!P0 BRA `(.L_x_7) ;  /* 0x0000006000008947 */ /* 0x000fea0003800000 */
[----:B------:R-:W2:Y:S02]  /*6380*/  LDG.E.U16 R0, [R72.64+0x2] ;  /* 0x0000020448007981 */ /* 0x000ea4000c1e1500 */
[----:B--2---:R-:W-:-:S05]  /*6390*/  SHF.L.U32 R0, R0, 0x10, RZ ;  /* 0x0000001000007819 */ /* 0x004fca00000006ff */
[----:B------:R-:W-:-:S04]  /*63a0*/  FMUL R0, R0, c[0x0][0x19c] ;  /* 0x0000670000007a20 */ /* 0x000fc80000400000 */
[----:B------:R-:W-:-:S05]  /*63b0*/  FFMA R19, R19, c[0x0][0x16c], R0 ;  /* 0x00005b0013137a23 */ /* 0x000fca0000000000 */
[----:B------:R-:W-:-:S05]  /*63c0*/  F2FP.BF16.F32.PACK_AB R19, RZ, R19 ;  /* 0x00000013ff13723e */ /* 0x000fca00000010ff */
[----:B------:R2:W-:Y:S02]  /*63d0*/  STG.E.U16 [R124.64+-0x1a], R19 ;  /* 0xffffe6137c007986 */ /* 0x0005e4000c101504 */
.L_x_7:
[----:B------:R-:W-:Y:S05]  /*63e0*/  BSYNC B0 ;  /* 0x0000000000007941 */ /* 0x000fea0003800000 */
.L_x_6:
[----:B------:R-:W-:Y:S01]  /*63f0*/  LOP3.LUT P0, RZ, R116, 0x8, RZ, 0xc0, !PT ;  /* 0x0000000874ff7812 */ /* 0x000fe2000780c0ff */
[----:B------:R-:W-:-:S12]  /*6400*/  BSSY B0, `(.L_x_8) ;  /* 0x0000008000007945 */ /* 0x000fd80003800000 */
[----:B------:R-:W-:Y:S05]  /*6410*/  @!P0 BRA `(.L_x_9) ;  /* 0x0000006000008947 */ /* 0x000fea0003800000 */
[----:B------:R-:W3:Y:S02]  /*6420*/  LDG.E.U16 R0, [R70.64+0x2] ;  /* 0x0000020446007981 */ /* 0x000ee4000c1e1500 */
[----:B---3--:R-:W-:-:S05]  /*6430*/  SHF.L.U32 R0, R0, 0x10, RZ ;  /* 0x0000001000007819 */ /* 0x008fca00000006ff */
[----:B------:R-:W-:-:S04]  /*6440*/  FMUL R0, R0, c[0x0][0x19c] ;  /* 0x0000670000007a20 */ /* 0x000fc80000400000 */
[----:B------:R-:W-:-:S05]  /*6450*/  FFMA R35, R35, c[0x0][0x16c], R0 ;  /* 0x00005b0023237a23 */ /* 0x000fca0000000000 */
[----:B------:R-:W-:-:S05]  /*6460*/  F2FP.BF16.F32.PACK_AB R35, RZ, R35 ;  /* 0x00000023ff23723e */ /* 0x000fca00000010ff */
[----:B------:R3:W-:Y:S02]  /*6470*/  STG.E.U16 [R126.64+-0x1a], R35 ;  /* 0xffffe6237e007986 */ /* 0x0007e4000c101504 */
.L_x_9:
[----:B------:R-:W-:Y:S05]  /*6480*/  BSYNC B0 ;  /* 0x0000000000007941 */ /* 0x000fea0003800000 */
.L_x_8:
[----:B------:R-:W-:Y:S01]  /*6490*/  LOP3.LUT P0, RZ, R116, 0x4, RZ, 0xc0, !PT ;  /* 0x0000000474ff7812 */ /* 0x000fe2000780c0ff */
[----:B------:R-:W-:-:S12]  /*64a0*/  BSSY B0, `(.L_x_10) ;  /* 0x0000008000007945 */ /* 0x000fd80003800000 */
[----:B------:R-:W-:Y:S05]  /*64b0*/  @!P0 BRA `(.L_x_11) ;  /* 0x0000006000008947 */ /* 0x000fea0003800000 */
[----:B------:R-:W4:Y:S02]  /*64c0*/  LDG.E.U16 R0, [R68.64+0x2] ;  /* 0x0000020444007981 */ /* 0x000f24000c1e1500 */
[----:B----4-:R-:W-:-:S05]  /*64d0*/  SHF.L.U32 R0, R0, 0x10, RZ ;  /* 0x0000001000007819 */ /* 0x010fca00000006ff */
[----:B------:R-:W-:-:S04]  /*64e0*/  FMUL R0, R0, c[0x0][0x19c] ;  /* 0x0000670000007a20 */ /* 0x000fc80000400000 */
[----:B------:R-:W-:-:S05]  /*64f0*/  FFMA R51, R51, c[0x0][0x16c], R0 ;  /* 0x00005b0033337a23 */ /* 0x000fca0000000000 */
[----:B------:R-:W-:-:S05]  /*6500*/  F2FP.BF16.F32.PACK_AB R51, RZ, R51 ;  /* 0x00000033ff33723e */ /* 0x000fca00000010ff */
[----:B------:R4:W-:Y:S02]  /*6510*/  STG.E.U16 [R128.64+-0x1a], R51 ;  /* 0xffffe63380007986 */ /* 0x0009e4000c101504 */
.L_x_11:
[----:B------:R-:W-:Y:S05]  /*6520*/  BSYNC B0 ;  /* 0x0000000000007941 */ /* 0x000fea0003800000 */
.L_x_10:
[----:B------:R-:W-:Y:S01]  /*6530*/  LOP3.LUT P0, RZ, R116, 0x200, RZ, 0xc0, !PT ;  /* 0x0000020074ff7812 */ /* 0x000fe2000780c0ff */
[----:B------:R-:W-:-:S12]  /*6540*/  BSSY B0, `(.L_x_12) ;  /* 0x0000008000007945 */ /* 0x000fd80003800000 */
[----:B------:R-:W-:Y:S05]  /*6550*/  @!P0 BRA `(.L_x_13) ;  /* 0x0000006000008947 */ /* 0x000fea0003800000 */
[----:B------:R-:W5:Y:S02]  /*6560*/  LDG.E.U16 R0, [R74.64+0x4] ;  /* 0x000004044a007981 */ /* 0x000f64000c1e1500 */
[----:B-----5:R-:W-:-:S05]  /*6570*/  SHF.L.U32 R0, R0, 0x10, RZ ;  /* 0x0000001000007819 */ /* 0x020fca00000006ff */
[----:B------:R-:W-:-:S04]  /*6580*/  FMUL R0, R0, c[0x0][0x19c] ;  /* 0x0000670000007a20 */ /* 0x000fc80000400000 */
[----:B------:R-:W-:-:S05]  /*6590*/  FFMA R4, R4, c[0x0][0x16c], R0 ;  /* 0x00005b0004047a23 */ /* 0x000fca0000000000 */
[----:B------:R-:W-:-:S05]  /*65a0*/  F2FP.BF16.F32.PACK_AB R4, RZ, R4 ;  /* 0x00000004ff04723e */ /* 0x000fca00000010ff */
[----:B------:R0:W-:Y:S02]  /*65b0*/  STG.E.U16 [R122.64+-0x18], R4 ;  /* 0xffffe8047a007986 */ /* 0x0001e4000c101504 */
.L_x_13:
[----:B------:R-:W-:Y:S05]  /*65c0*/  BSYNC B0 ;  /* 0x0000000000007941 */ /* 0x000fea0003800000 */
.L_x_12:
        /* <DEDUP_REMOVED lines=9> */
.L_x_15:
[----:B------:R-:W-:Y:S05]  /*6660*/  BSYNC B0 ;  /* 0x0000000000007941 */ /* 0x000fea0003800000 */
.L_x_14:
        /* <DEDUP_REMOVED lines=9> */
.L_x_17:
[----:B------:R-:W-:Y:S05]  /*6700*/  BSYNC B0 ;  /* 0x0000000000007941 */ /* 0x000fea0003800000 */
.L_x_16:
        /* <DEDUP_REMOVED lines=9> */
.L_x_19:
[----:B------:R-:W-:Y:S05]  /*67a0*/  BSYNC B0 ;  /* 0x0000000000007941 */ /* 0x000fea0003800000 */
.L_x_18:
        /* <DEDUP_REMOVED lines=9> */
.L_x_21:
[----:B------:R-:W-:Y:S05]  /*6840*/  BSYNC B0 ;  /* 0x0000000000007941 */ /* 0x000fea0003800000 */
.L_x_20:
        /* <DEDUP_REMOVED lines=9> */
.L_x_23:
[----:B------:R-:W-:Y:S05]  /*68e0*/  BSYNC B0 ;  /* 0x0000000000007941 */ /* 0x000fea0003800000 */
.L_x_22:
        /* <DEDUP_REMOVED lines=9> */
.L_x_25:
[----:B------:R-:W-:Y:S05]  /*6980*/  BSYNC B0 ;  /* 0x0000000000007941 */ /* 0x000fea0003800000 */
.L_x_24:
        /* <DEDUP_REMOVED lines=9> */
.L_x_27:
[----:B------:R-:W-:Y:S05]  /*6a20*/  BSYNC B0 ;  /* 0x0000000000007941 */ /* 0x000fea0003800000 */
.L_x_26:
        /* <DEDUP_REMOVED lines=9> */
.L_x_29:
[----:B------:R-:W-:Y:S05]  /*6ac0*/  BSYNC B0 ;  /* 0x0000000000007941 */ /* 0x000fea0003800000 */
.L_x_28:
        /* <DEDUP_REMOVED lines=9> */
.L_x_31:
[----:B------:R-:W-:Y:S05]  /*6b60*/  BSYNC B0 ;  /* 0x0000000000007941 */ /* 0x000fea0003800000 */
.L_x_30:
        /* <DEDUP_REMOVED lines=9> */
.L_x_33:
[----:B------:R-:W-:Y:S05]  /*6c00*/  BSYNC B0 ;  /* 0x0000000000007941 */ /* 0x000fea0003800000 */
.L_x_32:
        /* <DEDUP_REMOVED lines=9> */
.L_x_35:
[----:B------:R-:W-:Y:S05]  /*6ca0*/  BSYNC B0 ;  /* 0x0000000000007941 */ /* 0x000fea0003800000 */
.L_x_34:
        /* <DEDUP_REMOVED lines=9> */
.L_x_37:
[----:B------:R-:W-:Y:S05]  /*6d40*/  BSYNC B0 ;  /* 0x0000000000007941 */ /* 0x000fea0003800000 */
.L_x_36:
        /* <DEDUP_REMOVED lines=9> */
.L_x_39:
[----:B------:R-:W-:Y:S05]  /*6de0*/  BSYNC B0 ;  /* 0x0000000000007941 */ /* 0x000fea0003800000 */
.L_x_38:
        /* <DEDUP_REMOVED lines=9> */
.L_x_41:
[----:B------:R-:W-:Y:S05]  /*6e80*/  BSYNC B0 ;  /* 0x0000000000007941 */ /* 0x000fea0003800000 */
.L_x_40:
        /* <DEDUP_REMOVED lines=9> */
.L_x_43:
[----:B------:R-:W-:Y:S05]  /*6f20*/  BSYNC B0 ;  /* 0x0000000000007941 */ /* 0x000fea0003800000 */
.L_x_42:
        /* <DEDUP_REMOVED lines=9> */
.L_x_45:
[----:B------:R-:W-:Y:S05]  /*6fc0*/  BSYNC B0 ;  /* 0x0000000000007941 */ /* 0x000fea0003800000 */
.L_x_44:
        /* <DEDUP_REMOVED lines=9> */
.L_x_47:
[----:B------:R-:W-:Y:S05]  /*7060*/  BSYNC B0 ;  /* 0x0000000000007941 */ /* 0x000fea0003800000 */
.L_x_46:
        /* <DEDUP_REMOVED lines=9> */
.L_x_49:
[----:B------:R-:W-:Y:S05]  /*7100*/  BSYNC B0 ;  /* 0x0000000000007941 */ /* 0x000fea0003800000 */
.L_x_48:
        /* <DEDUP_REMOVED lines=9> */
.L_x_51:
[----:B------:R-:W-:Y:S05]  /*71a0*/  BSYNC B0 ;  /* 0x0000000000007941 */ /* 0x000fea0003800000 */
.L_x_50:
        /* <DEDUP_REMOVED lines=9> */
.L_x_53:
[----:B------:R-:W-:Y:S05]  /*7240*/  BSYNC B0 ;  /* 0x0000000000007941 */ /* 0x000fea0003800000 */
.L_x_52:
        /* <DEDUP_REMOVED lines=9> */
.L_x_55:
[----:B------:R-:W-:Y:S05]  /*72e0*/  BSYNC B0 ;  /* 0x0000000000007941 */ /* 0x000fea0003800000 */
.L_x_54:
        /* <DEDUP_REMOVED lines=9> */
.L_x_57:
[----:B------:R-:W-:Y:S05]  /*7380*/  BSYNC B0 ;  /* 0x0000000000007941 */ /* 0x000fea0003800000 */
.L_x_56:
        /* <DEDUP_REMOVED lines=9> */
.L_x_59:
[----:B------:R-:W-:Y:S05]  /*7420*/  BSYNC B0 ;  /* 0x0000000000007941 */ /* 0x000fea0003800000 */
.L_x_58:
        /* <DEDUP_REMOVED lines=9> */
.L_x_61:
[----:B------:R-:W-:Y:S05]  /*74c0*/  BSYNC B0 ;  /* 0x0000000000007941 */ /* 0x000fea0003800000 */
.L_x_60:
        /* <DEDUP_REMOVED lines=9> */
.L_x_63:
[----:B------:R-:W-:Y:S05]  /*7560*/  BSYNC B0 ;  /* 0x0000000000007941 */ /* 0x000fea0003800000 */
.L_x_62:
        /* <DEDUP_REMOVED lines=9> */
.L_x_65:
[----:B------:R-:W-:Y:S05]  /*7600*/  BSYNC B0 ;  /* 0x0000000000007941 */ /* 0x000fea0003800000 */
.L_x_64:
        /* <DEDUP_REMOVED lines=9> */
.L_x_67:
[----:B------:R-:W-:Y:S05]  /*76a0*/  BSYNC B0 ;  /* 0x0000000000007941 */ /* 0x000fea0003800000 */
.L_x_66:
        /* <DEDUP_REMOVED lines=9> */
.L_x_69:
[----:B------:R-:W-:Y:S05]  /*7740*/  BSYNC B0 ;  /* 0x0000000000007941 */ /* 0x000fea0003800000 */
.L_x_68:
        /* <DEDUP_REMOVED lines=9> */
.L_x_71:
[----:B------:R-:W-:Y:S05]  /*77e0*/  BSYNC B0 ;  /* 0x0000000000007941 */ /* 0x000fea0003800000 */
.L_x_70:
        /* <DEDUP_REMOVED lines=9> */
.L_x_73:
[----:B------:R-:W-:Y:S05]  /*7880*/  BSYNC B0 ;  /* 0x0000000000007941 */ /* 0x000fea0003800000 */
.L_x_72:
        /* <DEDUP_REMOVED lines=9> */
.L_x_75:
[----:B------:R-:W-:Y:S05]  /*7920*/  BSYNC B0 ;  /* 0x0000000000007941 */ /* 0x000fea0003800000 */
.L_x_74:
        /* <DEDUP_REMOVED lines=9> */
.L_x_77:
[----:B------:R-:W-:Y:S05]  /*79c0*/  BSYNC B0 ;  /* 0x0000000000007941 */ /* 0x000fea0003800000 */
.L_x_76:
        /* <DEDUP_REMOVED lines=9> */
.L_x_79:
[----:B------:R-:W-:Y:S05]  /*7a60*/  BSYNC B0 ;  /* 0x0000000000007941 */ /* 0x000fea0003800000 */
.L_x_78:
        /* <DEDUP_REMOVED lines=9> */
.L_x_81:
[----:B------:R-:W-:Y:S05]  /*7b00*/  BSYNC B0 ;  /* 0x0000000000007941 */ /* 0x000fea0003800000 */
.L_x_80:
        /* <DEDUP_REMOVED lines=9> */
.L_x_83:
[----:B------:R-:W-:Y:S05]  /*7ba0*/  BSYNC B0 ;  /* 0x0000000000007941 */ /* 0x000fea0003800000 */
.L_x_82:
        /* <DEDUP_REMOVED lines=9> */
.L_x_85:
[----:B------:R-:W-:Y:S05]  /*7c40*/  BSYNC B0 ;  /* 0x0000000000007941 */ /* 0x000fea0003800000 */
.L_x_84:
        /* <DEDUP_REMOVED lines=9> */
.L_x_87:
[----:B------:R-:W-:Y:S05]  /*7ce0*/  BSYNC B0 ;  /* 0x0000000000007941 */ /* 0x000fea0003800000 */
.L_x_86:
        /* <DEDUP_REMOVED lines=9> */
.L_x_89:
[----:B------:R-:W-:Y:S05]  /*7d80*/  BSYNC B0 ;  /* 0x0000000000007941 */ /* 0x000fea0003800000 */
.L_x_88:
        /* <DEDUP_REMOVED lines=9> */
.L_x_91:
[----:B------:R-:W-:Y:S05]  /*7e20*/  BSYNC B0 ;  /* 0x0000000000007941 */ /* 0x000fea0003800000 */
.L_x_90:
        /* <DEDUP_REMOVED lines=9> */
.L_x_93:
[----:B------:R-:W-:Y:S05]  /*7ec0*/  BSYNC B0 ;  /* 0x0000000000007941 */ /* 0x000fea0003800000 */
.L_x_92:
        /* <DEDUP_REMOVED lines=9> */
.L_x_95:
[----:B------:R-:W-:Y:S05]  /*7f60*/  BSYNC B0 ;  /* 0x0000000000007941 */ /* 0x000fea0003800000 */
.L_x_94:
        /* <DEDUP_REMOVED lines=9> */
.L_x_97:
[----:B------:R-:W-:Y:S05]  /*8000*/  BSYNC B0 ;  /* 0x0000000000007941 */ /* 0x000fea0003800000 */
.L_x_96:
        /* <DEDUP_REMOVED lines=9> */
.L_x_99:
[----:B------:R-:W-:Y:S05]  /*80a0*/  BSYNC B0 ;  /* 0x0000000000007941 */ /* 0x000fea0003800000 */
.L_x_98:
        /* <DEDUP_REMOVED lines=9> */
.L_x_101:
[----:B------:R-:W-:Y:S05]  /*8140*/  BSYNC B0 ;  /* 0x0000000000007941 */ /* 0x000fea0003800000 */
.L_x_100:
        /* <DEDUP_REMOVED lines=9> */
.L_x_103:
[----:B------:R-:W-:Y:S05]  /*81e0*/  BSYNC B0 ;  /* 0x0000000000007941 */ /* 0x000fea0003800000 */
.L_x_102:
        /* <DEDUP_REMOVED lines=9> */
.L_x_105:
[----:B------:R-:W-:Y:S05]  /*8280*/  BSYNC B0 ;  /* 0x0000000000007941 */ /* 0x000fea0003800000 */
.L_x_104:
        /* <DEDUP_REMOVED lines=9> */
.L_x_107:
[----:B------:R-:W-:Y:S05]  /*8320*/  BSYNC B0 ;  /* 0x0000000000007941 */ /* 0x000fea0003800000 */
.L_x_106:
        /* <DEDUP_REMOVED lines=8> */
[----:B------:R0:W-:Y:S02]  /*83b0*/  STG.E.U16 [R122.64], R16 ;  /* 0x000000107a007986 */ /* 0x0001e4000c101504 */
.L_x_109:
[----:B------:R-:W-:Y:S05]  /*83c0*/  BSYNC B0 ;  /* 0x0000000000007941 */ /* 0x000fea0003800000 */
.L_x_108:
        /* <DEDUP_REMOVED lines=9> */
.L_x_111:
[----:B------:R-:W-:Y:S05]  /*8460*/  BSYNC B0 ;  /* 0x0000000000007941 */ /* 0x000fea0003800000 */
.L_x_110:
        /* <DEDUP_REMOVED lines=9> */
.L_x_113:
[----:B------:R-:W-:Y:S05]  /*8500*/  BSYNC B0 ;  /* 0x0000000000007941 */ /* 0x000fea0003800000 */
.L_x_112:
[----:B------:R-:W-:-:S13]  /*8510*/  LOP3.LUT P0, RZ, R115, 0x80000, RZ, 0xc0, !PT ;  /* 0x0008000073ff7812 */ /* 0x000fda000780c0ff */
[----:B------:R-:W-:Y:S05]  /*8520*/  @!P0 BRA `(.L_x_114) ;  /* 0x0000125000008947 */ /* 0x000fea0003800000 */
[----:B------:R-:W5:Y:S02]  /*8530*/  LDG.E.U16 R68, [R68.64+0x1c] ;  /* 0x00001c0444447981 */ /* 0x000f64000c1e1500 */
[----:B-----5:R-:W-:-:S05]  /*8540*/  SHF.L.U32 R0, R68, 0x10, RZ ;  /* 0x0000001044007819 */ /* 0x020fca00000006ff */
[----:B------:R-:W-:-:S04]  /*8550*/  FMUL R0, R0, c[0x0][0x19c] ;  /* 0x0000670000007a20 */ /* 0x000fc80000400000 */
[----:B------:R-:W-:-:S05]  /*8560*/  FFMA R64, R64, c[0x0][0x16c], R0 ;  /* 0x00005b0040407a23 */ /* 0x000fca0000000000 */
[----:B------:R-:W-:-:S05]  /*8570*/  F2FP.BF16.F32.PACK_AB R64, RZ, R64 ;  /* 0x00000040ff40723e */ /* 0x000fca00000010ff */
[----:B------:R0:W-:Y:S01]  /*8580*/  STG.E.U16 [R128.64], R64 ;  /* 0x0000004080007986 */ /* 0x0001e2000c101504 */
[----:B------:R-:W-:Y:S05]  /*8590*/  BRA `(.L_x_114) ;  /* 0x000011e000007947 */ /* 0x000fea0003800000 */
.L_x_3:
[----:B------:R-:W-:Y:S01]  /*85a0*/  @P4 FMUL R0, R0, c[0x0][0x16c] ;  /* 0x00005b0000004a20 */ /* 0x000fe20000400000 */
[C---:B------:R-:W-:Y:S01]  /*85b0*/  @P4 LEA R68, P0, R218.reuse, R160, 0x1 ;  /* 0x000000a0da444211 */ /* 0x040fe200078008ff */
[----:B------:R-:W-:Y:S01]  /*85c0*/  @P5 FMUL R17, R17, c[0x0][0x16c] ;  /* 0x00005b0011115a20 */ /* 0x000fe20000400000 */
[----:B------:R-:W-:Y:S01]  /*85d0*/  @P3 FMUL R33, R33, c[0x0][0x16c] ;  /* 0x00005b0021213a20 */ /* 0x000fe20000400000 */
[----:B------:R-:W-:Y:S01]  /*85e0*/  @P1 FMUL R49, R49, c[0x0][0x16c] ;  /* 0x00005b0031311a20 */ /* 0x000fe20000400000 */
[----:B------:R-:W-:Y:S01]  /*85f0*/  @P4 LEA.HI.X R69, R218, R159, R232, 0x1, P0 ;  /* 0x0000009fda454211 */ /* 0x000fe200000f0ce8 */
[----:B------:R-:W-:Y:S01]  /*8600*/  @P6 FMUL R34, R34, c[0x0][0x16c] ;  /* 0x00005b0022226a20 */ /* 0x000fe20000400000 */
[----:B------:R-:W-:Y:S01]  /*8610*/  @P4 F2FP.BF16.F32.PACK_AB R0, RZ, R0 ;  /* 0x00000000ff00423e */ /* 0x000fe200000010ff */
[----:B------:R-:W-:Y:S01]  /*8620*/  @P2 FMUL R50, R50, c[0x0][0x16c] ;  /* 0x00005b0032322a20 */ /* 0x000fe20000400000 */
[----:B------:R-:W-:-:S02]  /*8630*/  @P5 LEA R72, P0, R216, R160, 0x1 ;  /* 0x000000a0d8485211 */ /* 0x000fc400078008ff */
[----:B------:R-:W-:Y:S01]  /*8640*/  @P5 F2FP.BF16.F32.PACK_AB R17, RZ, R17 ;  /* 0x00000011ff11523e */ /* 0x000fe200000010ff */
[----:B------:R0:W-:Y:S01]  /*8650*/  @P4 STG.E.U16 [R68.64], R0 ;  /* 0x0000000044004986 */ /* 0x0001e2000c101504 */
[----:B------:R-:W-:Y:S02]  /*8660*/  LOP3.LUT P4, RZ, R116, 0x20, RZ, 0xc0, !PT ;  /* 0x0000002074ff7812 */ /* 0x000fe4000788c0ff */
[----:B------:R-:W-:Y:S02]  /*8670*/  @P5 LEA.HI.X R73, R216, R159, R230, 0x1, P0 ;  /* 0x0000009fd8495211 */ /* 0x000fe400000f0ce6 */
[----:B------:R-:W-:Y:S02]  /*8680*/  @P3 LEA R74, P0, R214, R160, 0x1 ;  /* 0x000000a0d64a3211 */ /* 0x000fe400078008ff */
[----:B------:R-:W-:Y:S01]  /*8690*/  @P3 F2FP.BF16.F32.PACK_AB R33, RZ, R33 ;  /* 0x00000021ff21323e */ /* 0x000fe200000010ff */
[----:B------:R1:W-:Y:S01]  /*86a0*/  @P5 STG.E.U16 [R72.64], R17 ;  /* 0x0000001148005986 */ /* 0x0003e2000c101504 */
[----:B------:R-:W-:-:S02]  /*86b0*/  LOP3.LUT P5, RZ, R116, 0x1, RZ, 0xc0, !PT ;  /* 0x0000000174ff7812 */ /* 0x000fc400078ac0ff */
[----:B------:R-:W-:Y:S02]  /*86c0*/  @P3 LEA.HI.X R75, R214, R159, R228, 0x1, P0 ;  /* 0x0000009fd64b3211 */ /* 0x000fe400000f0ce4 */
[C---:B------:R-:W-:Y:S02]  /*86d0*/  @P1 LEA R70, P0, R212.reuse, R160, 0x1 ;  /* 0x000000a0d4461211 */ /* 0x040fe400078008ff */
[----:B------:R-:W-:Y:S01]  /*86e0*/  @P1 F2FP.BF16.F32.PACK_AB R49, RZ, R49 ;  /* 0x00000031ff31123e */ /* 0x000fe200000010ff */
[----:B------:R-:W-:Y:S01]  /*86f0*/  @P3 STG.E.U16 [R74.64], R33 ;  /* 0x000000214a003986 */ /* 0x000fe2000c101504 */
[----:B------:R-:W-:Y:S02]  /*8700*/  @P1 LEA.HI.X R71, R212, R159, R226, 0x1, P0 ;  /* 0x0000009fd4471211 */ /* 0x000fe400000f0ce2 */
[----:B------:R-:W-:Y:S02]  /*8710*/  @P6 F2FP.BF16.F32.PACK_AB R34, RZ, R34 ;  /* 0x00000022ff22623e */ /* 0x000fe400000010ff */
[----:B------:R-:W-:Y:S01]  /*8720*/  @P2 F2FP.BF16.F32.PACK_AB R50, RZ, R50 ;  /* 0x00000032ff32223e */ /* 0x000fe200000010ff */
[----:B------:R2:W-:Y:S01]  /*8730*/  @P1 STG.E.U16 [R70.64], R49 ;  /* 0x0000003146001986 */ /* 0x0005e2000c101504 */
[----:B------:R-:W-:Y:S01]  /*8740*/  @P5 FMUL R18, R18, c[0x0][0x16c] ;  /* 0x00005b0012125a20 */ /* 0x000fe20000400000 */
[----:B------:R-:W-:-:S02]  /*8750*/  LOP3.LUT P1, RZ, R116, 0x4, RZ, 0xc0, !PT ;  /* 0x0000000474ff7812 */ /* 0x000fc4000782c0ff */
[C---:B------:R-:W-:Y:S02]  /*8760*/  LOP3.LUT P3, RZ, R116.reuse, 0x200, RZ, 0xc0, !PT ;  /* 0x0000020074ff7812 */ /* 0x040fe4000786c0ff */
[----:B0-----:R-:W-:Y:S02]  /*8770*/  P2R R0, PR, RZ, 0x10 ;  /* 0x00000010ff007803 */ /* 0x001fe40000000000 */
[----:B------:R-:W-:Y:S02]  /*8780*/  LOP3.LUT P4, RZ, R116, 0x2, RZ, 0xc0, !PT ;  /* 0x0000000274ff7812 */ /* 0x000fe4000788c0ff */
[----:B------:R-:W-:-:S05]  /*8790*/  @P5 F2FP.BF16.F32.PACK_AB R18, RZ, R18 ;  /* 0x00000012ff12523e */ /* 0x000fca00000010ff */
[----:B------:R-:W-:Y:S02]  /*87a0*/  @P1 FMUL R51, R51, c[0x0][0x16c] ;  /* 0x00005b0033331a20 */ /* 0x000fe40000400000 */
[----:B------:R-:W-:-:S03]  /*87b0*/  @P3 FMUL R4, R4, c[0x0][0x16c] ;  /* 0x00005b0004043a20 */ /* 0x000fc60000400000 */
[----:B------:R-:W-:Y:S01]  /*87c0*/  @P1 F2FP.BF16.F32.PACK_AB R51, RZ, R51 ;  /* 0x00000033ff33123e */ /* 0x000fe200000010ff */
[----:B------:R-:W-:Y:S01]  /*87d0*/  @P4 FMUL R2, R2, c[0x0][0x16c] ;  /* 0x00005b0002024a20 */ /* 0x000fe20000400000 */
[C---:B------:R-:W-:Y:S02]  /*87e0*/  @P4 LEA R68, P0, R210.reuse, R160, 0x1 ;  /* 0x000000a0d2444211 */ /* 0x040fe400078008ff */
[----:B------:R-:W-:Y:S02]  /*87f0*/  @P3 F2FP.BF16.F32.PACK_AB R4, RZ, R4 ;  /* 0x00000004ff04323e */ /* 0x000fe400000010ff */
[----:B------:R-:W-:Y:S02]  /*8800*/  @P4 LEA.HI.X R69, R210, R159, R231, 0x1, P0 ;  /* 0x0000009fd2454211 */ /* 0x000fe400000f0ce7 */
[----:B-1----:R-:W-:Y:S02]  /*8810*/  @P5 LEA R72, P0, R208, R160, 0x1 ;  /* 0x000000a0d0485211 */ /* 0x002fe400078008ff */
[----:B------:R-:W-:-:S02]  /*8820*/  @P4 F2FP.BF16.F32.PACK_AB R2, RZ, R2 ;  /* 0x00000002ff02423e */ /* 0x000fc400000010ff */
[-C--:B------:R-:W-:Y:S02]  /*8830*/  @P5 LEA.HI.X R73, R208, R159.reuse, R229, 0x1, P0 ;  /* 0x0000009fd0495211 */ /* 0x080fe400000f0ce5 */
[----:B--2---:R-:W-:Y:S01]  /*8840*/  @P6 LEA R70, P0, R206, R160, 0x1 ;  /* 0x000000a0ce466211 */ /* 0x004fe200078008ff */
[----:B------:R0:W-:Y:S01]  /*8850*/  @P4 STG.E.U16 [R68.64], R2 ;  /* 0x0000000244004986 */ /* 0x0001e2000c101504 */
[----:B------:R-:W-:Y:S02]  /*8860*/  ISETP.NE.AND P4, PT, R0, RZ, PT ;  /* 0x000000ff0000720c */ /* 0x000fe40003f85270 */
[----:B------:R-:W-:Y:S01]  /*8870*/  @P6 LEA.HI.X R71, R206, R159, R227, 0x1, P0 ;  /* 0x0000009fce476211 */ /* 0x000fe200000f0ce3 */
[----:B------:R-:W-:Y:S01]  /*8880*/  @P5 STG.E.U16 [R72.64], R18 ;  /* 0x0000001248005986 */ /* 0x000fe2000c101504 */
[----:B------:R-:W-:-:S03]  /*8890*/  LOP3.LUT P5, RZ, R116, 0x100, RZ, 0xc0, !PT ;  /* 0x0000010074ff7812 */ /* 0x000fc600078ac0ff */
[----:B------:R-:W-:Y:S01]  /*88a0*/  @P6 STG.E.U16 [R70.64], R34 ;  /* 0x0000002246006986 */ /* 0x000fe2000c101504 */
[----:B------:R-:W-:-:S05]  /*88b0*/  LOP3.LUT P6, RZ, R116, 0x80, RZ, 0xc0, !PT ;  /* 0x0000008074ff7812 */ /* 0x000fca00078cc0ff */
[----:B------:R-:W-:-:S04]  /*88c0*/  @P4 FMUL R3, R3, c[0x0][0x16c] ;  /* 0x00005b0003034a20 */ /* 0x000fc80000400000 */
[----:B------:R-:W-:Y:S01]  /*88d0*/  @P5 FMUL R20, R20, c[0x0][0x16c] ;  /* 0x00005b0014145a20 */ /* 0x000fe20000400000 */
[----:B------:R-:W-:-:S03]  /*88e0*/  @P4 F2FP.BF16.F32.PACK_AB R3, RZ, R3 ;  /* 0x00000003ff03423e */ /* 0x000fc600000010ff */
[----:B------:R-:W-:Y:S01]  /*88f0*/  @P6 FMUL R36, R36, c[0x0][0x16c] ;  /* 0x00005b0024246a20 */ /* 0x000fe20000400000 */
[----:B------:R-:W-:Y:S02]  /*8900*/  @P5 F2FP.BF16.F32.PACK_AB R20, RZ, R20 ;  /* 0x00000014ff14523e */ /* 0x000fe400000010ff */
[C---:B0-----:R-:W-:Y:S02]  /*8910*/  @P2 LEA R68, P0, R204.reuse, R160, 0x1 ;  /* 0x000000a0cc442211 */ /* 0x041fe400078008ff */
[----:B------:R-:W-:Y:S02]  /*8920*/  @P6 F2FP.BF16.F32.PACK_AB R36, RZ, R36 ;  /* 0x00000024ff24623e */ /* 0x000fe400000010ff */
[----:B------:R-:W-:Y:S02]  /*8930*/  @P2 LEA.HI.X R69, R204, R159, R225, 0x1, P0 ;  /* 0x0000009fcc452211 */ /* 0x000fe400000f0ce1 */
[----:B------:R-:W-:-:S03]  /*8940*/  LOP3.LUT P0, RZ, R116, 0x10, RZ, 0xc0, !PT ;  /* 0x0000001074ff7812 */ /* 0x000fc6000780c0ff */
[----:B------:R-:W-:Y:S01]  /*8950*/  @P2 STG.E.U16 [R68.64], R50 ;  /* 0x0000003244002986 */ /* 0x000fe2000c101504 */
[----:B------:R-:W-:-:S03]  /*8960*/  LOP3.LUT P2, RZ, R116, 0x8, RZ, 0xc0, !PT ;  /* 0x0000000874ff7812 */ /* 0x000fc6000784c0ff */
[----:B------:R-:W-:Y:S01]  /*8970*/  @P4 STG.E.U16 [R122.64+-0x1a], R3 ;  /* 0xffffe6037a004986 */ /* 0x000fe2000c101504 */
[----:B------:R-:W-:-:S05]  /*8980*/  LOP3.LUT P4, RZ, R116, 0x40, RZ, 0xc0, !PT ;  /* 0x0000004074ff7812 */ /* 0x000fca000788c0ff */
[----:B------:R-:W-:-:S04]  /*8990*/  @P0 FMUL R19, R19, c[0x0][0x16c] ;  /* 0x00005b0013130a20 */ /* 0x000fc80000400000 */
[----:B------:R-:W-:Y:S01]  /*89a0*/  @P2 FMUL R35, R35, c[0x0][0x16c] ;  /* 0x00005b0023232a20 */ /* 0x000fe20000400000 */
[----:B------:R-:W-:-:S03]  /*89b0*/  @P0 F2FP.BF16.F32.PACK_AB R19, RZ, R19 ;  /* 0x00000013ff13023e */ /* 0x000fc600000010ff */
[----:B------:R-:W-:Y:S01]  /*89c0*/  @P4 FMUL R52, R52, c[0x0][0x16c] ;  /* 0x00005b0034344a20 */ /* 0x000fe20000400000 */
[----:B------:R-:W-:Y:S01]  /*89d0*/  @P2 F2FP.BF16.F32.PACK_AB R35, RZ, R35 ;  /* 0x00000023ff23223e */ /* 0x000fe200000010ff */
[----:B------:R-:W-:Y:S01]  /*89e0*/  @P0 STG.E.U16 [R124.64+-0x1a], R19 ;  /* 0xffffe6137c000986 */ /* 0x000fe2000c101504 */
[C---:B------:R-:W-:Y:S02]  /*89f0*/  LOP3.LUT P0, RZ, R116.reuse, 0x2000, RZ, 0xc0, !PT ;  /* 0x0000200074ff7812 */ /* 0x040fe4000780c0ff */
[----:B------:R-:W-:Y:S01]  /*8a00*/  @P4 F2FP.BF16.F32.PACK_AB R52, RZ, R52 ;  /* 0x00000034ff34423e */ /* 0x000fe200000010ff */
[----:B------:R-:W-:Y:S01]  /*8a10*/  @P2 STG.E.U16 [R126.64+-0x1a], R35 ;  /* 0xffffe6237e002986 */ /* 0x000fe2000c101504 */
[----:B------:R-:W-:-:S03]  /*8a20*/  LOP3.LUT P2, RZ, R116, 0x4000, RZ, 0xc0, !PT ;  /* 0x0000400074ff7812 */ /* 0x000fc6000784c0ff */
[----:B------:R-:W-:Y:S01]  /*8a30*/  @P1 STG.E.U16 [R128.64+-0x1a], R51 ;  /* 0xffffe63380001986 */ /* 0x000fe2000c101504 */
[----:B------:R-:W-:-:S03]  /*8a40*/  LOP3.LUT P1, RZ, R116, 0x800, RZ, 0xc0, !PT ;  /* 0x0000080074ff7812 */ /* 0x000fc6000782c0ff */
[----:B------:R-:W-:Y:S01]  /*8a50*/  @P3 STG.E.U16 [R122.64+-0x18], R4 ;  /* 0xffffe8047a003986 */ /* 0x000fe2000c101504 */
[----:B------:R-:W-:Y:S01]  /*8a60*/  P2R R0, PR, RZ, 0x2 ;  /* 0x00000002ff007803 */ /* 0x000fe20000000000 */
[----:B------:R-:W-:Y:S01]  /*8a70*/  @P0 FMUL R5, R5, c[0x0][0x16c] ;  /* 0x00005b0005050a20 */ /* 0x000fe20000400000 */
[C---:B------:R-:W-:Y:S01]  /*8a80*/  LOP3.LUT P1, RZ, R116.reuse, 0x1000, RZ, 0xc0, !PT ;  /* 0x0000100074ff7812 */ /* 0x040fe2000782c0ff */
[----:B------:R-:W-:Y:S01]  /*8a90*/  @P5 STG.E.U16 [R124.64+-0x18], R20 ;  /* 0xffffe8147c005986 */ /* 0x000fe2000c101504 */
[----:B------:R-:W-:Y:S01]  /*8aa0*/  LOP3.LUT P3, RZ, R116, 0x400, RZ, 0xc0, !PT ;  /* 0x0000040074ff7812 */ /* 0x000fe2000786c0ff */
[----:B------:R-:W-:Y:S01]  /*8ab0*/  @P2 FMUL R54, R54, c[0x0][0x16c] ;  /* 0x00005b0036362a20 */ /* 0x000fe20000400000 */
[----:B------:R-:W-:Y:S01]  /*8ac0*/  @P0 F2FP.BF16.F32.PACK_AB R5, RZ, R5 ;  /* 0x00000005ff05023e */ /* 0x000fe200000010ff */
[----:B------:R-:W-:Y:S01]  /*8ad0*/  @P6 STG.E.U16 [R126.64+-0x18], R36 ;  /* 0xffffe8247e006986 */ /* 0x000fe2000c101504 */
[C---:B------:R-:W-:Y:S02]  /*8ae0*/  LOP3.LUT P5, RZ, R116.reuse, 0x20000, RZ, 0xc0, !PT ;  /* 0x0002000074ff7812 */ /* 0x040fe400078ac0ff */
[C---:B------:R-:W-:Y:S01]  /*8af0*/  LOP3.LUT P6, RZ, R116.reuse, 0x10000, RZ, 0xc0, !PT ;  /* 0x0001000074ff7812 */ /* 0x040fe200078cc0ff */
[----:B------:R-:W-:Y:S01]  /*8b00*/  @P4 STG.E.U16 [R128.64+-0x18], R52 ;  /* 0xffffe83480004986 */ /* 0x000fe2000c101504 */
[----:B------:R-:W-:-:S02]  /*8b10*/  LOP3.LUT P4, RZ, R116, 0x8000, RZ, 0xc0, !PT ;  /* 0x0000800074ff7812 */ /* 0x000fc4000788c0ff */
[----:B------:R-:W-:Y:S01]  /*8b20*/  @P2 F2FP.BF16.F32.PACK_AB R54, RZ, R54 ;  /* 0x00000036ff36223e */ /* 0x000fe200000010ff */
[----:B------:R-:W-:Y:S01]  /*8b30*/  @P1 FMUL R21, R21, c[0x0][0x16c] ;  /* 0x00005b0015151a20 */ /* 0x000fe20000400000 */
[----:B------:R0:W-:Y:S01]  /*8b40*/  @P0 STG.E.U16 [R122.64+-0x16], R5 ;  /* 0xffffea057a000986 */ /* 0x0001e2000c101504 */
[----:B------:R-:W-:Y:S01]  /*8b50*/  LOP3.LUT P0, RZ, R116, 0x200000, RZ, 0xc0, !PT ;  /* 0x0020000074ff7812 */ /* 0x000fe2000780c0ff */
[----:B------:R-:W-:Y:S02]  /*8b60*/  @P3 FMUL R53, R53, c[0x0][0x16c] ;  /* 0x00005b0035353a20 */ /* 0x000fe40000400000 */
[----:B------:R-:W-:Y:S01]  /*8b70*/  @P1 F2FP.BF16.F32.PACK_AB R21, RZ, R21 ;  /* 0x00000015ff15123e */ /* 0x000fe200000010ff */
[----:B------:R-:W-:Y:S02]  /*8b80*/  @P5 FMUL R6, R6, c[0x0][0x16c] ;  /* 0x00005b0006065a20 */ /* 0x000fe40000400000 */
[----:B------:R-:W-:Y:S01]  /*8b90*/  @P6 FMUL R22, R22, c[0x0][0x16c] ;  /* 0x00005b0016166a20 */ /* 0x000fe20000400000 */
[----:B------:R-:W-:Y:S01]  /*8ba0*/  @P3 F2FP.BF16.F32.PACK_AB R53, RZ, R53 ;  /* 0x00000035ff35323e */ /* 0x000fe200000010ff */
[----:B------:R1:W-:Y:S01]  /*8bb0*/  @P1 STG.E.U16 [R124.64+-0x16], R21 ;  /* 0xffffea157c001986 */ /* 0x0003e2000c101504 */
[----:B------:R-:W-:Y:S01]  /*8bc0*/  ISETP.NE.AND P1, PT, R0, RZ, PT ;  /* 0x000000ff0000720c */ /* 0x000fe20003f25270 */
[----:B------:R-:W-:Y:S01]  /*8bd0*/  @P4 FMUL R38, R38, c[0x0][0x16c] ;  /* 0x00005b0026264a20 */ /* 0x000fe20000400000 */
[----:B------:R-:W-:-:S02]  /*8be0*/  @P5 F2FP.BF16.F32.PACK_AB R6, RZ, R6 ;  /* 0x00000006ff06523e */ /* 0x000fc400000010ff */
[----:B------:R-:W-:Y:S01]  /*8bf0*/  @P0 FMUL R7, R7, c[0x0][0x16c] ;  /* 0x00005b0007070a20 */ /* 0x000fe20000400000 */
[----:B------:R-:W-:Y:S02]  /*8c00*/  @P6 F2FP.BF16.F32.PACK_AB R22, RZ, R22 ;  /* 0x00000016ff16623e */ /* 0x000fe400000010ff */
[----:B------:R-:W-:Y:S02]  /*8c10*/  @P4 F2FP.BF16.F32.PACK_AB R38, RZ, R38 ;  /* 0x00000026ff26423e */ /* 0x000fe400000010ff */
[----:B------:R-:W-:-:S04]  /*8c20*/  @P0 F2FP.BF16.F32.PACK_AB R7, RZ, R7 ;  /* 0x00000007ff07023e */ /* 0x000fc800000010ff */
[----:B------:R-:W-:-:S05]  /*8c30*/  @P1 FMUL R37, R37, c[0x0][0x16c] ;  /* 0x00005b0025251a20 */ /* 0x000fca0000400000 */
[----:B------:R-:W-:-:S05]  /*8c40*/  @P1 F2FP.BF16.F32.PACK_AB R37, RZ, R37 ;  /* 0x00000025ff25123e */ /* 0x000fca00000010ff */
[----:B------:R1:W-:Y:S01]  /*8c50*/  @P1 STG.E.U16 [R126.64+-0x16], R37 ;  /* 0xffffea257e001986 */ /* 0x0003e2000c101504 */
[----:B------:R-:W-:-:S03]  /*8c60*/  LOP3.LUT P1, RZ, R116, 0x100000, RZ, 0xc0, !PT ;  /* 0x0010000074ff7812 */ /* 0x000fc6000782c0ff */
[----:B------:R1:W-:Y:S01]  /*8c70*/  @P3 STG.E.U16 [R128.64+-0x16], R53 ;  /* 0xffffea3580003986 */ /* 0x0003e2000c101504 */
[----:B------:R-:W-:-:S03]  /*8c80*/  LOP3.LUT P3, RZ, R116, 0x80000, RZ, 0xc0, !PT ;  /* 0x0008000074ff7812 */ /* 0x000fc6000786c0ff */
[----:B------:R1:W-:Y:S01]  /*8c90*/  @P5 STG.E.U16 [R122.64+-0x14], R6 ;  /* 0xffffec067a005986 */ /* 0x0003e2000c101504 */
[----:B------:R-:W-:-:S03]  /*8ca0*/  LOP3.LUT P5, RZ, R116, 0x40000, RZ, 0xc0, !PT ;  /* 0x0004000074ff7812 */ /* 0x000fc600078ac0ff */
[----:B------:R1:W-:Y:S01]  /*8cb0*/  @P6 STG.E.U16 [R124.64+-0x14], R22 ;  /* 0xffffec167c006986 */ /* 0x0003e2000c101504 */
[C---:B------:R-:W-:Y:S01]  /*8cc0*/  LOP3.LUT P6, RZ, R116.reuse, 0x2000000, RZ, 0xc0, !PT ;  /* 0x0200000074ff7812 */ /* 0x040fe200078cc0ff */
[----:B------:R-:W-:Y:S02]  /*8cd0*/  @P1 FMUL R23, R23, c[0x0][0x16c] ;  /* 0x00005b0017171a20 */ /* 0x000fe40000400000 */
[----:B------:R1:W-:Y:S01]  /*8ce0*/  @P4 STG.E.U16 [R126.64+-0x14], R38 ;  /* 0xffffec267e004986 */ /* 0x0003e2000c101504 */
[C---:B------:R-:W-:Y:S01]  /*8cf0*/  LOP3.LUT P4, RZ, R116.reuse, 0x1000000, RZ, 0xc0, !PT ;  /* 0x0100000074ff7812 */ /* 0x040fe2000788c0ff */
[----:B------:R-:W-:Y:S01]  /*8d00*/  @P3 FMUL R39, R39, c[0x0][0x16c] ;  /* 0x00005b0027273a20 */ /* 0x000fe20000400000 */
[----:B------:R-:W-:Y:S01]  /*8d10*/  @P1 F2FP.BF16.F32.PACK_AB R23, RZ, R23 ;  /* 0x00000017ff17123e */ /* 0x000fe200000010ff */
[----:B------:R1:W-:Y:S01]  /*8d20*/  @P2 STG.E.U16 [R128.64+-0x14], R54 ;  /* 0xffffec3680002986 */ /* 0x0003e2000c101504 */
[C---:B------:R-:W-:Y:S01]  /*8d30*/  LOP3.LUT P2, RZ, R116.reuse, 0x4000000, RZ, 0xc0, !PT ;  /* 0x0400000074ff7812 */ /* 0x040fe2000784c0ff */
[----:B------:R-:W-:Y:S01]  /*8d40*/  @P5 FMUL R55, R55, c[0x0][0x16c] ;  /* 0x00005b0037375a20 */ /* 0x000fe20000400000 */
[----:B------:R-:W-:Y:S01]  /*8d50*/  @P3 F2FP.BF16.F32.PACK_AB R39, RZ, R39 ;  /* 0x00000027ff27323e */ /* 0x000fe200000010ff */
[----:B------:R1:W-:Y:S01]  /*8d60*/  @P0 STG.E.U16 [R122.64+-0x12], R7 ;  /* 0xffffee077a000986 */ /* 0x0003e2000c101504 */
[----:B------:R-:W-:Y:S01]  /*8d70*/  LOP3.LUT P0, RZ, R116, 0x400000, RZ, 0xc0, !PT ;  /* 0x0040000074ff7812 */ /* 0x000fe2000780c0ff */
[----:B------:R-:W-:Y:S01]  /*8d80*/  @P6 FMUL R8, R8, c[0x0][0x16c] ;  /* 0x00005b0008086a20 */ /* 0x000fe20000400000 */
[----:B------:R-:W-:Y:S01]  /*8d90*/  @P5 F2FP.BF16.F32.PACK_AB R55, RZ, R55 ;  /* 0x00000037ff37523e */ /* 0x000fe200000010ff */
[----:B------:R1:W-:Y:S01]  /*8da0*/  @P1 STG.E.U16 [R124.64+-0x12], R23 ;  /* 0xffffee177c001986 */ /* 0x0003e2000c101504 */
[----:B------:R-:W-:Y:S01]  /*8db0*/  P2R R0, PR, RZ, 0x1 ;  /* 0x00000001ff007803 */ /* 0x000fe20000000000 */
[----:B------:R-:W-:Y:S01]  /*8dc0*/  @P4 FMUL R24, R24, c[0x0][0x16c] ;  /* 0x00005b0018184a20 */ /* 0x000fe20000400000 */
[C---:B------:R-:W-:Y:S01]  /*8dd0*/  LOP3.LUT P0, RZ, R116.reuse, 0x800000, RZ, 0xc0, !PT ;  /* 0x0080000074ff7812 */ /* 0x040fe2000780c0ff */
[----:B------:R1:W-:Y:S01]  /*8de0*/  @P3 STG.E.U16 [R126.64+-0x12], R39 ;  /* 0xffffee277e003986 */ /* 0x0003e2000c101504 */
[----:B------:R-:W-:Y:S01]  /*8df0*/  @P6 F2FP.BF16.F32.PACK_AB R8, RZ, R8 ;  /* 0x00000008ff08623e */ /* 0x000fe200000010ff */
[----:B------:R-:W-:Y:S01]  /*8e00*/  @P2 FMUL R57, R57, c[0x0][0x16c] ;  /* 0x00005b0039392a20 */ /* 0x000fe20000400000 */
[----:B------:R-:W-:Y:S01]  /*8e10*/  @P4 F2FP.BF16.F32.PACK_AB R24, RZ, R24 ;  /* 0x00000018ff18423e */ /* 0x000fe200000010ff */
[----:B------:R1:W-:Y:S01]  /*8e20*/  @P5 STG.E.U16 [R128.64+-0x12], R55 ;  /* 0xffffee3780005986 */ /* 0x0003e2000c101504 */
[----:B------:R-:W-:-:S02]  /*8e30*/  LOP3.LUT P1, RZ, R116, 0x20000000, RZ, 0xc0, !PT ;  /* 0x2000000074ff7812 */ /* 0x000fc4000782c0ff */
[C---:B------:R-:W-:Y:S01]  /*8e40*/  LOP3.LUT P3, RZ, R116.reuse, 0x10000000, RZ, 0xc0, !PT ;  /* 0x1000000074ff7812 */ /* 0x040fe2000786c0ff */
[----:B------:R1:W-:Y:S01]  /*8e50*/  @P6 STG.E.U16 [R122.64+-0x10], R8 ;  /* 0xfffff0087a006986 */ /* 0x0003e2000c101504 */
[----:B------:R-:W-:Y:S02]  /*8e60*/  LOP3.LUT P5, RZ, R116, 0x8000000, RZ, 0xc0, !PT ;  /* 0x0800000074ff7812 */ /* 0x000fe400078ac0ff */
[----:B------:R-:W-:Y:S01]  /*8e70*/  @P2 F2FP.BF16.F32.PACK_AB R57, RZ, R57 ;  /* 0x00000039ff39223e */ /* 0x000fe200000010ff */
[----:B------:R-:W-:Y:S01]  /*8e80*/  @P0 FMUL R40, R40, c[0x0][0x16c] ;  /* 0x00005b0028280a20 */ /* 0x000fe20000400000 */
[----:B------:R1:W-:Y:S01]  /*8e90*/  @P4 STG.E.U16 [R124.64+-0x10], R24 ;  /* 0xfffff0187c004986 */ /* 0x0003e2000c101504 */
[C---:B------:R-:W-:Y:S02]  /*8ea0*/  LOP3.LUT P6, RZ, R115.reuse, 0x2, RZ, 0xc0, !PT ;  /* 0x0000000273ff7812 */ /* 0x040fe400078cc0ff */
[----:B------:R-:W-:Y:S02]  /*8eb0*/  LOP3.LUT P4, RZ, R115, 0x1, RZ, 0xc0, !PT ;  /* 0x0000000173ff7812 */ /* 0x000fe4000788c0ff */
[----:B------:R-:W-:Y:S01]  /*8ec0*/  @P0 F2FP.BF16.F32.PACK_AB R40, RZ, R40 ;  /* 0x00000028ff28023e */ /* 0x000fe200000010ff */
[----:B------:R-:W-:Y:S01]  /*8ed0*/  @P1 FMUL R9, R9, c[0x0][0x16c] ;  /* 0x00005b0009091a20 */ /* 0x000fe20000400000 */
[----:B------:R-:W-:-:S02]  /*8ee0*/  @P3 FMUL R25, R25, c[0x0][0x16c] ;  /* 0x00005b0019193a20 */ /* 0x000fc40000400000 */
[----:B------:R-:W-:Y:S01]  /*8ef0*/  @P5 FMUL R41, R41, c[0x0][0x16c] ;  /* 0x00005b0029295a20 */ /* 0x000fe20000400000 */
[----:B------:R1:W-:Y:S01]  /*8f00*/  @P0 STG.E.U16 [R126.64+-0x10], R40 ;  /* 0xfffff0287e000986 */ /* 0x0003e2000c101504 */
[----:B------:R-:W-:Y:S02]  /*8f10*/  ISETP.NE.AND P0, PT, R0, RZ, PT ;  /* 0x000000ff0000720c */ /* 0x000fe40003f05270 */
[----:B------:R-:W-:Y:S01]  /*8f20*/  @P1 F2FP.BF16.F32.PACK_AB R9, RZ, R9 ;  /* 0x00000009ff09123e */ /* 0x000fe200000010ff */
[----:B------:R-:W-:Y:S01]  /*8f30*/  @P6 FMUL R10, R10, c[0x0][0x16c] ;  /* 0x00005b000a0a6a20 */ /* 0x000fe20000400000 */
[----:B------:R-:W-:Y:S01]  /*8f40*/  @P3 F2FP.BF16.F32.PACK_AB R25, RZ, R25 ;  /* 0x00000019ff19323e */ /* 0x000fe200000010ff */
[----:B------:R-:W-:Y:S01]  /*8f50*/  @P4 FMUL R26, R26, c[0x0][0x16c] ;  /* 0x00005b001a1a4a20 */ /* 0x000fe20000400000 */
[----:B------:R-:W-:Y:S02]  /*8f60*/  @P5 F2FP.BF16.F32.PACK_AB R41, RZ, R41 ;  /* 0x00000029ff29523e */ /* 0x000fe400000010ff */
[----:B------:R-:W-:-:S02]  /*8f70*/  @P6 F2FP.BF16.F32.PACK_AB R10, RZ, R10 ;  /* 0x0000000aff0a623e */ /* 0x000fc400000010ff */
[----:B------:R-:W-:-:S03]  /*8f80*/  @P4 F2FP.BF16.F32.PACK_AB R26, RZ, R26 ;  /* 0x0000001aff1a423e */ /* 0x000fc600000010ff */
        /* <DEDUP_REMOVED lines=12> */
[----:B------:R-:W-:Y:S01]  /*9050*/  LOP3.LUT P2, RZ, R115, 0x400, RZ, 0xc0, !PT ;  /* 0x0000040073ff7812 */ /* 0x000fe2000784c0ff */
[----:B------:R-:W-:Y:S01]  /*9060*/  @P1 FMUL R58, R58, c[0x0][0x16c] ;  /* 0x00005b003a3a1a20 */ /* 0x000fe20000400000 */
[----:B------:R-:W-:Y:S01]  /*9070*/  @P0 F2FP.BF16.F32.PACK_AB R42, RZ, R42 ;  /* 0x0000002aff2a023e */ /* 0x000fe200000010ff */
[----:B------:R1:W-:Y:S01]  /*9080*/  @P6 STG.E.U16 [R122.64+-0xc], R10 ;  /* 0xfffff40a7a006986 */ /* 0x0003e2000c101504 */
[----:B------:R-:W-:Y:S01]  /*9090*/  P2R R2, PR, RZ, 0x4 ;  /* 0x00000004ff027803 */ /* 0x000fe20000000000 */
[----:B------:R-:W-:Y:S01]  /*90a0*/  @P3 FMUL R11, R11, c[0x0][0x16c] ;  /* 0x00005b000b0b3a20 */ /* 0x000fe20000400000 */
[----:B------:R-:W-:Y:S01]  /*90b0*/  LOP3.LUT P2, RZ, R115, 0x4, RZ, 0xc0, !PT ;  /* 0x0000000473ff7812 */ /* 0x000fe2000784c0ff */
[----:B------:R1:W-:Y:S01]  /*90c0*/  @P4 STG.E.U16 [R124.64+-0xc], R26 ;  /* 0xfffff41a7c004986 */ /* 0x0003e2000c101504 */
[----:B------:R-:W-:Y:S01]  /*90d0*/  @P1 F2FP.BF16.F32.PACK_AB R58, RZ, R58 ;  /* 0x0000003aff3a123e */ /* 0x000fe200000010ff */
[----:B------:R-:W-:Y:S01]  /*90e0*/  @P5 FMUL R27, R27, c[0x0][0x16c] ;  /* 0x00005b001b1b5a20 */ /* 0x000fe20000400000 */
[----:B------:R-:W-:Y:S01]  /*90f0*/  P2R R0, PR, RZ, 0x4 ;  /* 0x00000004ff007803 */ /* 0x000fe20000000000 */
[----:B------:R1:W-:Y:S01]  /*9100*/  @P0 STG.E.U16 [R126.64+-0xc], R42 ;  /* 0xfffff42a7e000986 */ /* 0x0003e2000c101504 */
[----:B------:R-:W-:-:S02]  /*9110*/  LOP3.LUT P2, RZ, R115, 0x8, RZ, 0xc0, !PT ;  /* 0x0000000873ff7812 */ /* 0x000fc4000784c0ff */
[----:B------:R-:W-:Y:S01]  /*9120*/  @P3 F2FP.BF16.F32.PACK_AB R11, RZ, R11 ;  /* 0x0000000bff0b323e */ /* 0x000fe200000010ff */
[----:B------:R1:W-:Y:S01]  /*9130*/  @P1 STG.E.U16 [R128.64+-0xc], R58 ;  /* 0xfffff43a80001986 */ /* 0x0003e2000c101504 */
[----:B------:R-:W-:Y:S02]  /*9140*/  @P5 F2FP.BF16.F32.PACK_AB R27, RZ, R27 ;  /* 0x0000001bff1b523e */ /* 0x000fe400000010ff */
[C---:B------:R-:W-:Y:S01]  /*9150*/  LOP3.LUT P4, RZ, R115.reuse, 0x200, RZ, 0xc0, !PT ;  /* 0x0000020073ff7812 */ /* 0x040fe2000788c0ff */
[----:B------:R1:W-:Y:S01]  /*9160*/  @P3 STG.E.U16 [R122.64+-0xa], R11 ;  /* 0xfffff60b7a003986 */ /* 0x0003e2000c101504 */
[C---:B------:R-:W-:Y:S02]  /*9170*/  LOP3.LUT P6, RZ, R115.reuse, 0x100, RZ, 0xc0, !PT ;  /* 0x0000010073ff7812 */ /* 0x040fe400078cc0ff */
[C---:B------:R-:W-:Y:S01]  /*9180*/  LOP3.LUT P0, RZ, R115.reuse, 0x80, RZ, 0xc0, !PT ;  /* 0x0000008073ff7812 */ /* 0x040fe2000780c0ff */
[----:B------:R1:W-:Y:S01]  /*9190*/  @P5 STG.E.U16 [R124.64+-0xa], R27 ;  /* 0xfffff61b7c005986 */ /* 0x0003e2000c101504 */
[----:B------:R-:W-:Y:S01]  /*91a0*/  LOP3.LUT P1, RZ, R115, 0x4000, RZ, 0xc0, !PT ;  /* 0x0000400073ff7812 */ /* 0x000fe2000782c0ff */
[----:B------:R-:W-:Y:S01]  /*91b0*/  @P2 FMUL R43, R43, c[0x0][0x16c] ;  /* 0x00005b002b2b2a20 */ /* 0x000fe20000400000 */
[----:B------:R-:W-:-:S02]  /*91c0*/  LOP3.LUT P3, RZ, R115, 0x2000, RZ, 0xc0, !PT ;  /* 0x0000200073ff7812 */ /* 0x000fc4000786c0ff */
[----:B------:R-:W-:Y:S02]  /*91d0*/  LOP3.LUT P5, RZ, R115, 0x1000, RZ, 0xc0, !PT ;  /* 0x0000100073ff7812 */ /* 0x000fe400078ac0ff */
[----:B------:R-:W-:Y:S01]  /*91e0*/  @P2 F2FP.BF16.F32.PACK_AB R43, RZ, R43 ;  /* 0x0000002bff2b223e */ /* 0x000fe200000010ff */
[----:B------:R-:W-:Y:S02]  /*91f0*/  @P4 FMUL R28, R28, c[0x0][0x16c] ;  /* 0x00005b001c1c4a20 */ /* 0x000fe40000400000 */
[----:B------:R-:W-:Y:S02]  /*9200*/  @P6 FMUL R44, R44, c[0x0][0x16c] ;  /* 0x00005b002c2c6a20 */ /* 0x000fe40000400000 */
[----:B------:R1:W-:Y:S01]  /*9210*/  @P2 STG.E.U16 [R126.64+-0xa], R43 ;  /* 0xfffff62b7e002986 */ /* 0x0003e2000c101504 */
[----:B------:R-:W-:Y:S01]  /*9220*/  ISETP.NE.AND P2, PT, R0, RZ, PT ;  /* 0x000000ff0000720c */ /* 0x000fe20003f45270 */
[----:B------:R-:W-:Y:S01]  /*9230*/  @P0 FMUL R60, R60, c[0x0][0x16c] ;  /* 0x00005b003c3c0a20 */ /* 0x000fe20000400000 */
[----:B------:R-:W-:Y:S01]  /*9240*/  @P4 F2FP.BF16.F32.PACK_AB R28, RZ, R28 ;  /* 0x0000001cff1c423e */ /* 0x000fe200000010ff */
[----:B------:R-:W-:Y:S01]  /*9250*/  @P1 FMUL R13, R13, c[0x0][0x16c] ;  /* 0x00005b000d0d1a20 */ /* 0x000fe20000400000 */
[----:B------:R-:W-:Y:S01]  /*9260*/  @P3 FMUL R29, R29, c[0x0][0x16c] ;  /* 0x00005b001d1d3a20 */ /* 0x000fe20000400000 */
[----:B------:R-:W-:Y:S01]  /*9270*/  @P5 FMUL R45, R45, c[0x0][0x16c] ;  /* 0x00005b002d2d5a20 */ /* 0x000fe20000400000 */
[----:B------:R-:W-:-:S02]  /*9280*/  @P6 F2FP.BF16.F32.PACK_AB R44, RZ, R44 ;  /* 0x0000002cff2c623e */ /* 0x000fc400000010ff */
[----:B------:R-:W-:Y:S02]  /*9290*/  @P0 F2FP.BF16.F32.PACK_AB R60, RZ, R60 ;  /* 0x0000003cff3c023e */ /* 0x000fe400000010ff */
[----:B------:R-:W-:Y:S02]  /*92a0*/  @P1 F2FP.BF16.F32.PACK_AB R13, RZ, R13 ;  /* 0x0000000dff0d123e */ /* 0x000fe400000010ff */
[----:B------:R-:W-:Y:S01]  /*92b0*/  @P3 F2FP.BF16.F32.PACK_AB R29, RZ, R29 ;  /* 0x0000001dff1d323e */ /* 0x000fe200000010ff */
[----:B------:R-:W-:Y:S01]  /*92c0*/  @P2 FMUL R59, R59, c[0x0][0x16c] ;  /* 0x00005b003b3b2a20 */ /* 0x000fe20000400000 */
[----:B------:R-:W-:-:S04]  /*92d0*/  @P5 F2FP.BF16.F32.PACK_AB R45, RZ, R45 ;  /* 0x0000002dff2d523e */ /* 0x000fc800000010ff */
[----:B------:R-:W-:-:S05]  /*92e0*/  @P2 F2FP.BF16.F32.PACK_AB R59, RZ, R59 ;  /* 0x0000003bff3b223e */ /* 0x000fca00000010ff */
[----:B------:R1:W-:Y:S01]  /*92f0*/  @P2 STG.E.U16 [R128.64+-0xa], R59 ;  /* 0xfffff63b80002986 */ /* 0x0003e2000c101504 */
[----:B------:R-:W-:-:S13]  /*9300*/  ISETP.NE.AND P2, PT, R2, RZ, PT ;  /* 0x000000ff0200720c */ /* 0x000fda0003f45270 */
[----:B------:R-:W-:-:S05]  /*9310*/  @P2 FMUL R12, R12, c[0x0][0x16c] ;  /* 0x00005b000c0c2a20 */ /* 0x000fca0000400000 */
[----:B------:R-:W-:-:S05]  /*9320*/  @P2 F2FP.BF16.F32.PACK_AB R12, RZ, R12 ;  /* 0x0000000cff0c223e */ /* 0x000fca00000010ff */
[----:B------:R1:W-:Y:S01]  /*9330*/  @P2 STG.E.U16 [R122.64+-0x8], R12 ;  /* 0xfffff80c7a002986 */ /* 0x0003e2000c101504 */
[----:B------:R-:W-:-:S03]  /*9340*/  LOP3.LUT P2, RZ, R115, 0x1000000, RZ, 0xc0, !PT ;  /* 0x0100000073ff7812 */ /* 0x000fc6000784c0ff */
[----:B------:R1:W-:Y:S01]  /*9350*/  @P4 STG.E.U16 [R124.64+-0x8], R28 ;  /* 0xfffff81c7c004986 */ /* 0x0003e2000c101504 */
[----:B0-----:R-:W-:Y:S02]  /*9360*/  P2R R5, PR, RZ, 0x4 ;  /* 0x00000004ff057803 */ /* 0x001fe40000000000 */
[C---:B------:R-:W-:Y:S01]  /*9370*/  LOP3.LUT P2, RZ, R115.reuse, 0x2000000, RZ, 0xc0, !PT ;  /* 0x0200000073ff7812 */ /* 0x040fe2000784c0ff */
[----:B------:R1:W-:Y:S01]  /*9380*/  @P6 STG.E.U16 [R126.64+-0x8], R44 ;  /* 0xfffff82c7e006986 */ /* 0x0003e2000c101504 */
[C---:B------:R-:W-:Y:S02]  /*9390*/  LOP3.LUT P4, RZ, R115.reuse, 0x800, RZ, 0xc0, !PT ;  /* 0x0000080073ff7812 */ /* 0x040fe4000788c0ff */
[----:B------:R-:W-:Y:S01]  /*93a0*/  P2R R4, PR, RZ, 0x4 ;  /* 0x00000004ff047803 */ /* 0x000fe20000000000 */
[----:B------:R1:W-:Y:S01]  /*93b0*/  @P0 STG.E.U16 [R128.64+-0x8], R60 ;  /* 0xfffff83c80000986 */ /* 0x0003e2000c101504 */
[C---:B------:R-:W-:Y:S02]  /*93c0*/  LOP3.LUT P2, RZ, R115.reuse, 0x8000, RZ, 0xc0, !PT ;  /* 0x0000800073ff7812 */ /* 0x040fe4000784c0ff */
[----:B------:R-:W-:Y:S01]  /*93d0*/  LOP3.LUT P6, RZ, R115, 0x800000, RZ, 0xc0, !PT ;  /* 0x0080000073ff7812 */ /* 0x000fe200078cc0ff */
[----:B------:R1:W-:Y:S01]  /*93e0*/  @P1 STG.E.U16 [R122.64+-0x6], R13 ;  /* 0xfffffa0d7a001986 */ /* 0x0003e2000c101504 */
[----:B------:R-:W-:-:S02]  /*93f0*/  P2R R3, PR, RZ, 0x4 ;  /* 0x00000004ff037803 */ /* 0x000fc40000000000 */
[C---:B------:R-:W-:Y:S01]  /*9400*/  LOP3.LUT P2, RZ, R115.reuse, 0x10000, RZ, 0xc0, !PT ;  /* 0x0001000073ff7812 */ /* 0x040fe2000784c0ff */
[----:B------:R1:W-:Y:S01]  /*9410*/  @P3 STG.E.U16 [R124.64+-0x6], R29 ;  /* 0xfffffa1d7c003986 */ /* 0x0003e2000c101504 */
[----:B------:R-:W-:Y:S01]  /*9420*/  LOP3.LUT P0, RZ, R115, 0x200000, RZ, 0xc0, !PT ;  /* 0x0020000073ff7812 */ /* 0x000fe2000780c0ff */
[----:B------:R-:W-:Y:S01]  /*9430*/  @P4 FMUL R61, R61, c[0x0][0x16c] ;  /* 0x00005b003d3d4a20 */ /* 0x000fe20000400000 */
[----:B------:R-:W-:Y:S01]  /*9440*/  P2R R2, PR, RZ, 0x4 ;  /* 0x00000004ff027803 */ /* 0x000fe20000000000 */
[----:B------:R1:W-:Y:S01]  /*9450*/  @P5 STG.E.U16 [R126.64+-0x6], R45 ;  /* 0xfffffa2d7e005986 */ /* 0x0003e2000c101504 */
[----:B------:R-:W-:Y:S02]  /*9460*/  LOP3.LUT P2, RZ, R115, 0x20000, RZ, 0xc0, !PT ;  /* 0x0002000073ff7812 */ /* 0x000fe4000784c0ff */
[----:B------:R-:W-:Y:S01]  /*9470*/  @P4 F2FP.BF16.F32.PACK_AB R61, RZ, R61 ;  /* 0x0000003dff3d423e */ /* 0x000fe200000010ff */
[----:B------:R-:W-:Y:S01]  /*9480*/  @P6 FMUL R47, R47, c[0x0][0x16c] ;  /* 0x00005b002f2f6a20 */ /* 0x000fe20000400000 */
[----:B------:R-:W-:-:S02]  /*9490*/  P2R R0, PR, RZ, 0x4 ;  /* 0x00000004ff007803 */ /* 0x000fc40000000000 */
[C---:B------:R-:W-:Y:S01]  /*94a0*/  LOP3.LUT P2, RZ, R115.reuse, 0x40000, RZ, 0xc0, !PT ;  /* 0x0004000073ff7812 */ /* 0x040fe2000784c0ff */
[----:B------:R1:W-:Y:S01]  /*94b0*/  @P4 STG.E.U16 [R128.64+-0x6], R61 ;  /* 0xfffffa3d80004986 */ /* 0x0003e2000c101504 */
[----:B------:R-:W-:Y:S01]  /*94c0*/  LOP3.LUT P1, RZ, R115, 0x4000000, RZ, 0xc0, !PT ;  /* 0x0400000073ff7812 */ /* 0x000fe2000782c0ff */
[----:B------:R-:W-:Y:S01]  /*94d0*/  @P0 FMUL R63, R63, c[0x0][0x16c] ;  /* 0x00005b003f3f0a20 */ /* 0x000fe20000400000 */
[C---:B------:R-:W-:Y:S02]  /*94e0*/  LOP3.LUT P3, RZ, R115.reuse, 0x400000, RZ, 0xc0, !PT ;  /* 0x0040000073ff7812 */ /* 0x040fe4000786c0ff */
[C---:B------:R-:W-:Y:S02]  /*94f0*/  LOP3.LUT P5, RZ, R115.reuse, 0x100000, RZ, 0xc0, !PT ;  /* 0x0010000073ff7812 */ /* 0x040fe400078ac0ff */
[----:B------:R-:W-:Y:S02]  /*9500*/  LOP3.LUT P4, RZ, R115, 0x80000, RZ, 0xc0, !PT ;  /* 0x0008000073ff7812 */ /* 0x000fe4000788c0ff */
[----:B------:R-:W-:-:S02]  /*9510*/  @P6 F2FP.BF16.F32.PACK_AB R47, RZ, R47 ;  /* 0x0000002fff2f623e */ /* 0x000fc400000010ff */
[----:B------:R-:W-:Y:S01]  /*9520*/  @P0 F2FP.BF16.F32.PACK_AB R63, RZ, R63 ;  /* 0x0000003fff3f023e */ /* 0x000fe200000010ff */
[----:B------:R-:W-:Y:S02]  /*9530*/  @P2 FMUL R14, R14, c[0x0][0x16c] ;  /* 0x00005b000e0e2a20 */ /* 0x000fe40000400000 */
[----:B------:R-:W-:Y:S02]  /*9540*/  @P1 FMUL R16, R16, c[0x0][0x16c] ;  /* 0x00005b0010101a20 */ /* 0x000fe40000400000 */
[----:B------:R-:W-:Y:S01]  /*9550*/  @P3 FMUL R32, R32, c[0x0][0x16c] ;  /* 0x00005b0020203a20 */ /* 0x000fe20000400000 */
[----:B------:R-:W-:Y:S01]  /*9560*/  @P2 F2FP.BF16.F32.PACK_AB R14, RZ, R14 ;  /* 0x0000000eff0e223e */ /* 0x000fe200000010ff */
[----:B------:R-:W-:Y:S01]  /*9570*/  @P5 FMUL R48, R48, c[0x0][0x16c] ;  /* 0x00005b0030305a20 */ /* 0x000fe20000400000 */
[----:B------:R-:W-:Y:S01]  /*9580*/  @P1 F2FP.BF16.F32.PACK_AB R16, RZ, R16 ;  /* 0x00000010ff10123e */ /* 0x000fe200000010ff */
[----:B------:R-:W-:Y:S01]  /*9590*/  @P4 FMUL R64, R64, c[0x0][0x16c] ;  /* 0x00005b0040404a20 */ /* 0x000fe20000400000 */
[----:B------:R-:W-:Y:S01]  /*95a0*/  @P3 F2FP.BF16.F32.PACK_AB R32, RZ, R32 ;  /* 0x00000020ff20323e */ /* 0x000fe200000010ff */
[----:B------:R1:W-:Y:S01]  /*95b0*/  @P2 STG.E.U16 [R122.64+-0x4], R14 ;  /* 0xfffffc0e7a002986 */ /* 0x0003e2000c101504 */
[----:B------:R-:W-:-:S02]  /*95c0*/  ISETP.NE.AND P2, PT, R0, RZ, PT ;  /* 0x000000ff0000720c */ /* 0x000fc40003f45270 */
[----:B------:R-:W-:Y:S02]  /*95d0*/  @P5 F2FP.BF16.F32.PACK_AB R48, RZ, R48 ;  /* 0x00000030ff30523e */ /* 0x000fe400000010ff */
[----:B------:R-:W-:-:S09]  /*95e0*/  @P4 F2FP.BF16.F32.PACK_AB R64, RZ, R64 ;  /* 0x00000040ff40423e */ /* 0x000fd200000010ff */
[----:B------:R-:W-:-:S05]  /*95f0*/  @P2 FMUL R30, R30, c[0x0][0x16c] ;  /* 0x00005b001e1e2a20 */ /* 0x000fca0000400000 */
[----:B------:R-:W-:-:S05]  /*9600*/  @P2 F2FP.BF16.F32.PACK_AB R30, RZ, R30 ;  /* 0x0000001eff1e223e */ /* 0x000fca00000010ff */
[----:B------:R1:W-:Y:S01]  /*9610*/  @P2 STG.E.U16 [R124.64+-0x4], R30 ;  /* 0xfffffc1e7c002986 */ /* 0x0003e2000c101504 */
[----:B------:R-:W-:-:S13]  /*9620*/  ISETP.NE.AND P2, PT, R2, RZ, PT ;  /* 0x000000ff0200720c */ /* 0x000fda0003f45270 */
        /* <DEDUP_REMOVED lines=14> */
[----:B------:R1:W-:Y:S04]  /*9710*/  @P2 STG.E.U16 [R124.64+-0x2], R31 ;  /* 0xfffffe1f7c002986 */ /* 0x0003e8000c101504 */
[----:B------:R1:W-:Y:S04]  /*9720*/  @P6 STG.E.U16 [R126.64+-0x2], R47 ;  /* 0xfffffe2f7e006986 */ /* 0x0003e8000c101504 */
[----:B------:R1:W-:Y:S04]  /*9730*/  @P0 STG.E.U16 [R128.64+-0x2], R63 ;  /* 0xfffffe3f80000986 */ /* 0x0003e8000c101504 */
[----:B------:R1:W-:Y:S04]  /*9740*/  @P1 STG.E.U16 [R122.64], R16 ;  /* 0x000000107a001986 */ /* 0x0003e8000c101504 */
[----:B------:R1:W-:Y:S04]  /*9750*/  @P3 STG.E.U16 [R124.64], R32 ;  /* 0x000000207c003986 */ /* 0x0003e8000c101504 */
[----:B------:R1:W-:Y:S04]  /*9760*/  @P5 STG.E.U16 [R126.64], R48 ;  /* 0x000000307e005986 */ /* 0x0003e8000c101504 */
[----:B------:R1:W-:Y:S02]  /*9770*/  @P4 STG.E.U16 [R128.64], R64 ;  /* 0x0000004080004986 */ /* 0x0003e4000c101504 */
.L_x_114:
[----:B------:R-:W-:Y:S05]  /*9780*/  BSYNC B1 ;  /* 0x0000000000017941 */ /* 0x000fea0003800000 */
.L_x_2:
[----:B-1----:R-:W-:Y:S01]  /*9790*/  MOV R3, R121 ;  /* 0x0000007900037202 */ /* 0x002fe20000000f00 */
[----:B0-----:R-:W-:Y:S01]  /*97a0*/  IMAD.MOV.U32 R5, RZ, RZ, c[0x0][0x14] ;  /* 0x00000500ff057624 */ /* 0x001fe200078e00ff */
[----:B------:R-:W-:Y:S01]  /*97b0*/  IADD3 R220, R220, c[0x0][0x14], RZ ;  /* 0x00000500dcdc7a10 */ /* 0x000fe20007ffe0ff */
[----:B------:R-:W-:Y:S01]  /*97c0*/  IMAD.MOV.U32 R2, RZ, RZ, R120 ;  /* 0x000000ffff027224 */ /* 0x000fe200078e0078 */
[----:B------:R-:W-:Y:S01]  /*97d0*/  UIADD3 UR7, UP0, UR7, 0x1, URZ ;  /* 0x0000000107077890 */ /* 0x000fe2000ff1e03f */
[----:B------:R-:W-:Y:S01]  /*97e0*/  IMAD.WIDE.U32 R8, R5, c[0x0][0x1e0], RZ ;  /* 0x0000780005087a25 */ /* 0x000fe200078e00ff */
[----:B------:R-:W-:-:S02]  /*97f0*/  ISETP.GE.AND P2, PT, R220, c[0x0][0x1c4], PT ;  /* 0x00007100dc007a0c */ /* 0x000fc40003f46270 */
[----:B------:R-:W-:Y:S01]  /*9800*/  LOP3.LUT P3, RZ, R115, 0x40, RZ, 0xc0, !PT ;  /* 0x0000004073ff7812 */ /* 0x000fe2000786c0ff */
[C---:B------:R-:W-:Y:S01]  /*9810*/  IMAD.WIDE.U32 R2, R5.reuse, c[0x0][0x1c8], R2 ;  /* 0x0000720005027a25 */ /* 0x040fe200078e0002 */
[----:B------:R-:W-:Y:S01]  /*9820*/  LEA R160, P0, R8, R160, 0x1 ;  /* 0x000000a008a07211 */ /* 0x000fe200078008ff */
[----:B------:R-:W-:Y:S02]  /*9830*/  UIADD3.X UR6, URZ, UR6, URZ, UP0, !UPT ;  /* 0x000000063f067290 */ /* 0x000fe400087fe43f */
[C---:B------:R-:W-:Y:S01]  /*9840*/  IMAD R121, R5.reuse, c[0x0][0x1cc], R3 ;  /* 0x0000730005797a24 */ /* 0x040fe200078e0203 */
[----:B------:R-:W-:Y:S01]  /*9850*/  MOV R3, R118 ;  /* 0x0000007600037202 */ /* 0x000fe20000000f00 */
[----:B------:R-:W-:Y:S02]  /*9860*/  IMAD.MOV.U32 R120, RZ, RZ, R2 ;  /* 0x000000ffff787224 */ /* 0x000fe400078e0002 */
[----:B------:R-:W-:Y:S02]  /*9870*/  IMAD.MOV.U32 R2, RZ, RZ, R117 ;  /* 0x000000ffff027224 */ /* 0x000fe400078e0075 */
[----:B------:R-:W-:-:S04]  /*9880*/  IMAD.WIDE.U32 R6, R5, c[0x0][0x1d8], RZ ;  /* 0x0000760005067a25 */ /* 0x000fc800078e00ff */
[----:B------:R-:W-:-:S04]  /*9890*/  IMAD.WIDE.U32 R2, R5, c[0x0][0x1d0], R2 ;  /* 0x0000740005027a25 */ /* 0x000fc800078e0002 */
[C---:B------:R-:W-:Y:S02]  /*98a0*/  IMAD R0, R5.reuse, c[0x0][0x1e4], R9 ;  /* 0x0000790005007a24 */ /* 0x040fe400078e0209 */
[C---:B------:R-:W-:Y:S02]  /*98b0*/  IMAD R4, R5.reuse, c[0x0][0x1dc], R7 ;  /* 0x0000770005047a24 */ /* 0x040fe400078e0207 */
[----:B------:R-:W-:Y:S01]  /*98c0*/  IMAD.MOV.U32 R117, RZ, RZ, R2 ;  /* 0x000000ffff757224 */ /* 0x000fe200078e0002 */
[----:B------:R-:W-:Y:S01]  /*98d0*/  SHF.L.U32 R2, R6, 0x1, RZ ;  /* 0x0000000106027819 */ /* 0x000fe200000006ff */
[----:B------:R-:W-:Y:S01]  /*98e0*/  IMAD R118, R5, c[0x0][0x1d4], R3 ;  /* 0x0000750005767a24 */ /* 0x000fe200078e0203 */
[----:B------:R-:W-:Y:S02]  /*98f0*/  LEA.HI.X R159, R8, R159, R0, 0x1, P0 ;  /* 0x0000009f089f7211 */ /* 0x000fe400000f0c00 */
[----:B------:R-:W-:Y:S02]  /*9900*/  SHF.L.U64.HI R0, R6, 0x1, R4 ;  /* 0x0000000106007819 */ /* 0x000fe40000010204 */
[----:B------:R-:W-:-:S02]  /*9910*/  IADD3 R3, P1, R193, R2, RZ ;  /* 0x00000002c1037210 */ /* 0x000fc40007f3e0ff */
[----:B------:R-:W-:Y:S02]  /*9920*/  IADD3 R4, P0, R221, R2, RZ ;  /* 0x00000002dd047210 */ /* 0x000fe40007f1e0ff */
[----:B------:R-:W-:Y:S01]  /*9930*/  SEL R193, R193, R3, !P3 ;  /* 0x00000003c1c17207 */ /* 0x000fe20005800000 */
[----:B------:R-:W-:Y:S01]  /*9940*/  IMAD.X R2, R192, 0x1, R0, P1 ;  /* 0x00000001c0027824 */ /* 0x000fe200008e0600 */
[----:B------:R-:W-:Y:S02]  /*9950*/  IADD3.X R0, R224, R0, RZ, P0, !PT ;  /* 0x00000000e0007210 */ /* 0x000fe400007fe4ff */
[----:B------:R-:W-:Y:S02]  /*9960*/  SEL R221, R4, RZ, P3 ;  /* 0x000000ff04dd7207 */ /* 0x000fe40001800000 */
[----:B------:R-:W-:Y:S02]  /*9970*/  SEL R192, R192, R2, !P3 ;  /* 0x00000002c0c07207 */ /* 0x000fe40005800000 */
[----:B------:R-:W-:Y:S01]  /*9980*/  SEL R224, R0, RZ, P3 ;  /* 0x000000ff00e07207 */ /* 0x000fe20001800000 */
[----:B------:R-:W-:Y:S01]  /*9990*/  @P2 CALL.REL.NOINC `(.L_x_115) ;  /* 0x0000001000002944 */ /* 0x000fe20003c00000 */
[----:B------:R-:W-:Y:S05]  /*99a0*/  BRA `(.L_x_116) ;  /* 0xffff72f000007947 */ /* 0x000fea000383ffff */
.L_x_115:
[----:B------:R-:W-:Y:S05]  /*99b0*/  EXIT ;  /* 0x000000000000794d */ /* 0x000fea0003800000 */
.L_x_117:
[----:B------:R-:W-:-:S00]  /*99c0*/  BRA `(.L_x_117) ;  /* 0xfffffff000007947 */ /* 0x000fc0000383ffff */
[----:B------:R-:W-:-:S00]  /*99d0*/  NOP ;  /* 0x0000000000007918 */ /* 0x000fc00000000000 */
        /* <DEDUP_REMOVED lines=10> */
.L_x_281:


//--------------------- .text._ZN7cutlass9reference6device6kernel11GemmComplexINS_12float_e4m3_tENS_6layout8RowMajorES4_NS5_11ColumnMajorENS_10bfloat16_tES6_ffS8_NS_16NumericConverterIS8_fLNS_15FloatRoundStyleE2EEENS_12multiply_addIfffEELi4ELi4EEEvNS_4gemm9GemmCoordET5_NS_9TensorRefIT_T0_EENS_16ComplexTransformENSH_IT1_T2_EESL_SG_NSH_IT3_T4_EENSH_IT7_SQ_EET6_illll --------------------------
	.section	.text._ZN7cutlass9reference6device6kernel11GemmComplexINS_12float_e4m3_tENS_6layout8RowMajorES4_NS5_11ColumnMajorENS_10bfloat16_tES6_ffS8_NS_16NumericConverterIS8_fLNS_15FloatRoundStyleE2EEENS_12multiply_addIfffEELi4ELi4EEEvNS_4gemm9GemmCoordET5_NS_9TensorRefIT_T0_EENS_16ComplexTransformENSH_IT1_T2_EESL_SG_NSH_IT3_T4_EENSH_IT7_SQ_EET6_illll,"ax",@progbits
	.sectioninfo	@"SHI_REGISTERS=146"
	.align	128
        .global         _ZN7cutlass9reference6device6kernel11GemmComplexINS_12float_e4m3_tENS_6layout8RowMajorES4_NS5_11ColumnMajorENS_10bfloat16_tES6_ffS8_NS_16NumericConverterIS8_fLNS_15FloatRoundStyleE2EEENS_12multiply_addIfffEELi4ELi4EEEvNS_4gemm9GemmCoordET5_NS_9TensorRefIT_T0_EENS_16ComplexTransformENSH_IT1_T2_EESL_SG_NSH_IT3_T4_EENSH_IT7_SQ_EET6_illll
        .type           _ZN7cutlass9reference6device6kernel11GemmComplexINS_12float_e4m3_tENS_6layout8RowMajorES4_NS5_11ColumnMajorENS_10bfloat16_tES6_ffS8_NS_16NumericConverterIS8_fLNS_15FloatRoundStyleE2EEENS_12multiply_addIfffEELi4ELi4EEEvNS_4gemm9GemmCoordET5_NS_9TensorRefIT_T0_EENS_16ComplexTransformENSH_IT1_T2_EESL_SG_NSH_IT3_T4_EENSH_IT7_SQ_EET6_illll,@function
        .size           _ZN7cutlass9reference6device6kernel11GemmComplexINS_12float_e4m3_tENS_6layout8RowMajorES4_NS5_11ColumnMajorENS_10bfloat16_tES6_ffS8_NS_16NumericConverterIS8_fLNS_15FloatRoundStyleE2EEENS_12multiply_addIfffEELi4ELi4EEEvNS_4gemm9GemmCoordET5_NS_9TensorRefIT_T0_EENS_16ComplexTransformENSH_IT1_T2_EESL_SG_NSH_IT3_T4_EENSH_IT7_SQ_EET6_illll,(.L_x_282 - _ZN7cutlass9reference6device6kernel11GemmComplexINS_12float_e4m3_tENS_6layout8RowMajorES4_NS5_11ColumnMajorENS_10bfloat16_tES6_ffS8_NS_16NumericConverterIS8_fLNS_15FloatRoundStyleE2EEENS_12multiply_addIfffEELi4ELi4EEEvNS_4gemm9GemmCoordET5_NS_9TensorRefIT_T0_EENS_16ComplexTransformENSH_IT1_T2_EESL_SG_NSH_IT3_T4_EENSH_IT7_SQ_EET6_illll)
        .other          _ZN7cutlass9reference6device6kernel11GemmComplexINS_12float_e4m3_tENS_6layout8RowMajorES4_NS5_11ColumnMajorENS_10bfloat16_tES6_ffS8_NS_16NumericConverterIS8_fLNS_15FloatRoundStyleE2EEENS_12multiply_addIfffEELi4ELi4EEEvNS_4gemm9GemmCoordET5_NS_9TensorRefIT_T0_EENS_16ComplexTransformENSH_IT1_T2_EESL_SG_NSH_IT3_T4_EENSH_IT7_SQ_EET6_illll,@"STO_CUDA_ENTRY STV_DEFAULT"
_ZN7cutlass9reference6device6kernel11GemmComplexINS_12float_e4m3_tENS_6layout8RowMajorES4_NS5_11ColumnMajorENS_10bfloat16_tES6_ffS8_NS_16NumericConverterIS8_fLNS_15FloatRoundStyleE2EEENS_12multiply_addIfffEELi4ELi4EEEvNS_4gemm9GemmCoordET5_NS_9TensorRefIT_T0_EENS_16ComplexTransformENSH_IT1_T2_EESL_SG_NSH_IT3_T4_EENSH_IT7_SQ_EET6_illll:
.text._ZN7cutlass9reference6device6kernel11GemmComplexINS_12float_e4m3_tENS_6layout8RowMajorES4_NS5_11ColumnMajorENS_10bfloat16_tES6_ffS8_NS_16NumericConverterIS8_fLNS_15FloatRoundStyleE2EEENS_12multiply_addIfffEELi4ELi4EEEvNS_4gemm9GemmCoordET5_NS_9TensorRefIT_T0_EENS_16ComplexTransformENSH_IT1_T2_EESL_SG_NSH_IT3_T4_EENSH_IT7_SQ_EET6_illll:
[----:B------:R-:W-:Y:S02]  /*0000*/  MOV R1, c[0x0][0x28] ;  /* 0x00000a0000017a02 */ /* 0x000fe40000000f00 */
[----:B------:R-:W0:Y:S01]  /*0010*/  S2UR UR22, SR_CTAID.Z ;  /* 0x00000000001679c3 */ /* 0x000e220000002700 */
[----:B------:R-:W-:Y:S02]  /*0020*/  ULDC UR6, c[0x0][0x1c4] ;  /* 0x0000710000067ab9 */ /* 0x000fe40000000800 */
[----:B------:R-:W-:Y:S02]  /*0030*/  ULDC.64 UR4, c[0x0][0x1e0] ;  /* 0x0000780000047ab9 */ /* 0x000fe40000000a00 */
[----:B------:R-:W-:Y:S02]  /*0040*/  ULDC.64 UR18, c[0x0][0x1b0] ;  /* 0x00006c0000127ab9 */ /* 0x000fe40000000a00 */
[----:B0-----:R-:W-:Y:S02]  /*0050*/  UISETP.GE.AND UP1, UPT, UR22, UR6, UPT ;  /* 0x000000061600728c */ /* 0x001fe4000bf26270 */
[----:B------:R-:W-:Y:S02]  /*0060*/  USHF.R.S32.HI UR11, URZ, 0x1f, UR22 ;  /* 0x0000001f3f0b7899 */ /* 0x000fe40008011416 */
[----:B------:R-:W-:-:S02]  /*0070*/  UIMAD.WIDE.U32 UR16, UR22, UR4, URZ ;  /* 0x00000004161072a5 */ /* 0x000fc4000f8e003f */
[----:B------:R-:W-:Y:S01]  /*0080*/  UIMAD UR7, UR11, UR4, URZ ;  /* 0x000000040b0772a4 */ /* 0x000fe2000f8e023f */
[----:B------:R-:W-:Y:S01]  /*0090*/  PLOP3.LUT P0, PT, PT, PT, UP1, 0x80, 0x0 ;  /* 0x000000000000781c */ /* 0x000fe20003f0f018 */
[----:B------:R-:W-:Y:S02]  /*00a0*/  ULEA UR18, UP0, UR16, UR18, 0x1 ;  /* 0x0000001210127291 */ /* 0x000fe4000f80083f */
[----:B------:R-:W-:-:S04]  /*00b0*/  UIMAD UR5, UR22, UR5, UR7 ;  /* 0x00000005160572a4 */ /* 0x000fc8000f8e0207 */
[----:B------:R-:W-:-:S04]  /*00c0*/  UIADD3 UR5, UR17, UR5, URZ ;  /* 0x0000000511057290 */ /* 0x000fc8000fffe03f */
[----:B------:R-:W-:Y:S02]  /*00d0*/  ULEA.HI.X UR16, UR16, UR19, UR5, 0x1, UP0 ;  /* 0x0000001310107291 */ /* 0x000fe400080f0c05 */
[----:B------:R-:W-:Y:S10]  /*00e0*/  @P0 EXIT ;  /* 0x000000000000094d */ /* 0x000ff40003800000 */
[----:B------:R-:W0:Y:S01]  /*00f0*/  S2R R4, SR_TID.X ;  /* 0x0000000000047919 */ /* 0x000e220000002100 */
[----:B------:R-:W-:Y:S02]  /*0100*/  ULDC.64 UR14, c[0x0][0x1c8] ;  /* 0x00007200000e7ab9 */ /* 0x000fe40000000a00 */
[----:B------:R-:W-:Y:S01]  /*0110*/  UIMAD UR4, UR11, UR14, URZ ;  /* 0x0000000e0b0472a4 */ /* 0x000fe2000f8e023f */
[----:B------:R-:W0:Y:S01]  /*0120*/  S2R R3, SR_CTAID.X ;  /* 0x0000000000037919 */ /* 0x000e220000002500 */
[----:B------:R-:W-:Y:S02]  /*0130*/  ULDC.64 UR8, c[0x0][0x1d8] ;  /* 0x0000760000087ab9 */ /* 0x000fe40000000a00 */
[----:B------:R-:W-:Y:S01]  /*0140*/  UIMAD UR20, UR11, UR8, URZ ;  /* 0x000000080b1472a4 */ /* 0x000fe2000f8e023f */
[----:B------:R-:W1:Y:S01]  /*0150*/  S2R R2, SR_TID.Y ;  /* 0x0000000000027919 */ /* 0x000e620000002200 */
[----:B------:R-:W-:-:S02]  /*0160*/  UIMAD UR15, UR22, UR15, UR4 ;  /* 0x0000000f160f72a4 */ /* 0x000fc4000f8e0204 */
[----:B------:R-:W-:Y:S01]  /*0170*/  ULDC.64 UR6, c[0x0][0x1d0] ;  /* 0x0000740000067ab9 */ /* 0x000fe20000000a00 */
[----:B------:R-:W1:Y:S01]  /*0180*/  S2R R0, SR_CTAID.Y ;  /* 0x0000000000007919 */ /* 0x000e620000002600 */
[----:B------:R-:W-:Y:S02]  /*0190*/  ULDC.64 UR4, c[0x0][0x1a0] ;  /* 0x0000680000047ab9 */ /* 0x000fe40000000a00 */
[----:B------:R-:W-:Y:S02]  /*01a0*/  UIMAD.WIDE.U32 UR28, UR22, UR8, URZ ;  /* 0x00000008161c72a5 */ /* 0x000fe4000f8e003f */
[----:B------:R-:W-:Y:S02]  /*01b0*/  UIMAD UR20, UR22, UR9, UR20 ;  /* 0x00000009161472a4 */ /* 0x000fe4000f8e0214 */
[----:B------:R-:W-:Y:S02]  /*01c0*/  UIMAD UR17, UR11, UR6, URZ ;  /* 0x000000060b1172a4 */ /* 0x000fe4000f8e023f */
[----:B------:R-:W-:-:S02]  /*01d0*/  UISETP.NE.U32.AND UP1, UPT, URZ, UR4, UPT ;  /* 0x000000043f00728c */ /* 0x000fc4000bf25070 */
[----:B------:R-:W-:Y:S02]  /*01e0*/  ULDC.64 UR30, c[0x0][0x188] ;  /* 0x00006200001e7ab9 */ /* 0x000fe40000000a00 */
[----:B------:R-:W-:Y:S02]  /*01f0*/  UIADD3 UR23, UR29, UR20, URZ ;  /* 0x000000141d177290 */ /* 0x000fe4000fffe03f */
[----:B------:R-:W-:Y:S01]  /*0200*/  ULDC UR21, c[0x0][0x1a0] ;  /* 0x0000680000157ab9 */ /* 0x000fe20000000800 */
[----:B0-----:R-:W-:Y:S01]  /*0210*/  IMAD R3, R3, c[0x0][0x0], R4 ;  /* 0x0000000003037a24 */ /* 0x001fe200078e0204 */
[----:B------:R-:W-:Y:S02]  /*0220*/  UIMAD.WIDE.U32 UR30, UR22, UR6, UR30 ;  /* 0x00000006161e72a5 */ /* 0x000fe4000f8e001e */
[----:B------:R-:W-:Y:S01]  /*0230*/  UIMAD UR17, UR22, UR7, UR17 ;  /* 0x00000007161172a4 */ /* 0x000fe2000f8e0211 */
[----:B------:R-:W-:Y:S01]  /*0240*/  IMAD.SHL.U32 R42, R3, 0x4, RZ ;  /* 0x00000004032a7824 */ /* 0x000fe200078e00ff */
[----:B------:R-:W-:-:S02]  /*0250*/  UISETP.NE.AND.EX UP1, UPT, URZ, UR5, UPT, UP1 ;  /* 0x000000053f00728c */ /* 0x000fc4000bf25310 */
[----:B------:R-:W-:Y:S01]  /*0260*/  ULDC UR10, c[0x0][0x14] ;  /* 0x00000500000a7ab9 */ /* 0x000fe20000000800 */
[----:B-1----:R-:W-:Y:S01]  /*0270*/  IMAD R0, R0, c[0x0][0x4], R2 ;  /* 0x0000010000007a24 */ /* 0x002fe200078e0202 */
[C---:B------:R-:W-:Y:S01]  /*0280*/  ISETP.GE.AND P0, PT, R42.reuse, c[0x0][0x160], PT ;  /* 0x000058002a007a0c */ /* 0x040fe20003f06270 */
[----:B------:R-:W-:Y:S01]  /*0290*/  ULDC.64 UR6, c[0x0][0x1e0] ;  /* 0x0000780000067ab9 */ /* 0x000fe20000000a00 */
[----:B------:R-:W-:Y:S01]  /*02a0*/  IADD3 R41, R42, 0x1, RZ ;  /* 0x000000012a297810 */ /* 0x000fe20007ffe0ff */
[----:B------:R-:W-:Y:S01]  /*02b0*/  IMAD.SHL.U32 R4, R0, 0x4, RZ ;  /* 0x0000000400047824 */ /* 0x000fe200078e00ff */
[C---:B------:R-:W-:Y:S01]  /*02c0*/  IADD3 R40, R42.reuse, 0x2, RZ ;  /* 0x000000022a287810 */ /* 0x040fe20007ffe0ff */
[----:B------:R-:W-:Y:S01]  /*02d0*/  ULDC.64 UR4, c[0x0][0x1d8] ;  /* 0x0000760000047ab9 */ /* 0x000fe20000000a00 */
[----:B------:R-:W-:Y:S01]  /*02e0*/  IADD3 R39, R42, 0x3, RZ ;  /* 0x000000032a277810 */ /* 0x000fe20007ffe0ff */
[----:B------:R-:W-:Y:S01]  /*02f0*/  ULEA UR9, UP0, UR28, UR21, 0x1 ;  /* 0x000000151c097291 */ /* 0x000fe2000f80083f */
[C---:B------:R-:W-:Y:S01]  /*0300*/  ISETP.LT.AND P1, PT, R4.reuse, c[0x0][0x164], !P0 ;  /* 0x0000590004007a0c */ /* 0x040fe20004721270 */
[----:B------:R-:W-:Y:S01]  /*0310*/  ULDC.64 UR32, c[0x0][0x170] ;  /* 0x00005c0000207ab9 */ /* 0x000fe20000000a00 */
[C---:B------:R-:W-:Y:S01]  /*0320*/  IADD3 R2, R4.reuse, 0x1, RZ ;  /* 0x0000000104027810 */ /* 0x040fe20007ffe0ff */
[----:B------:R-:W-:Y:S01]  /*0330*/  USHF.L.U64.HI UR28, UR28, 0x1, UR23 ;  /* 0x000000011c1c7899 */ /* 0x000fe20008010217 */
[C---:B------:R-:W-:Y:S01]  /*0340*/  IADD3 R130, R4.reuse, 0x2, RZ ;  /* 0x0000000204827810 */ /* 0x040fe20007ffe0ff */
[----:B------:R-:W-:Y:S01]  /*0350*/  UIMAD.WIDE.U32 UR24, UR10, UR6, URZ ;  /* 0x000000060a1872a5 */ /* 0x000fe2000f8e003f */
[----:B------:R-:W-:Y:S01]  /*0360*/  IADD3 R122, R4, 0x3, RZ ;  /* 0x00000003047a7810 */ /* 0x000fe20007ffe0ff */
[----:B------:R-:W-:Y:S01]  /*0370*/  UIMAD.WIDE.U32 UR26, UR10, UR4, URZ ;  /* 0x000000040a1a72a5 */ /* 0x000fe2000f8e003f */
[----:B------:R-:W-:Y:S01]  /*0380*/  P2R R0, PR, RZ, 0x2 ;  /* 0x00000002ff007803 */ /* 0x000fe20000000000 */
[----:B------:R-:W-:Y:S01]  /*0390*/  IMAD.WIDE.U32 R86, R130, c[0x0][0x190], RZ ;  /* 0x0000640082567a25 */ /* 0x000fe200078e00ff */
[----:B------:R-:W-:Y:S01]  /*03a0*/  ISETP.LT.AND P5, PT, R2, c[0x0][0x164], !P0 ;  /* 0x0000590002007a0c */ /* 0x000fe200047a1270 */
[----:B------:R-:W-:Y:S01]  /*03b0*/  UIMAD.WIDE.U32 UR32, UR22, UR14, UR32 ;  /* 0x0000000e162072a5 */ /* 0x000fe2000f8e0020 */
[----:B------:R-:W-:Y:S01]  /*03c0*/  ISETP.LT.AND P2, PT, R130, c[0x0][0x164], !P0 ;  /* 0x0000590082007a0c */ /* 0x000fe20004741270 */
[C---:B------:R-:W-:Y:S01]  /*03d0*/  IMAD.WIDE.U32 R88, R122.reuse, c[0x0][0x190], RZ ;  /* 0x000064007a587a25 */ /* 0x040fe200078e00ff */
[----:B------:R-:W-:Y:S01]  /*03e0*/  ISETP.LT.AND P1, PT, R122, c[0x0][0x164], !P0 ;  /* 0x000059007a007a0c */ /* 0x000fe20004721270 */
[----:B------:R-:W-:Y:S01]  /*03f0*/  ULDC UR6, c[0x0][0x1a4] ;  /* 0x0000690000067ab9 */ /* 0x000fe20000000800 */
[----:B------:R-:W-:Y:S01]  /*0400*/  ISETP.GE.AND P0, PT, R41, c[0x0][0x160], PT ;  /* 0x0000580029007a0c */ /* 0x000fe20003f06270 */
[----:B------:R-:W-:Y:S01]  /*0410*/  IMAD.WIDE.U32 R84, R2, c[0x0][0x190], RZ ;  /* 0x0000640002547a25 */ /* 0x000fe200078e00ff */
[----:B------:R-:W-:Y:S01]  /*0420*/  P2R R50, PR, RZ, 0x4 ;  /* 0x00000004ff327803 */ /* 0x000fe20000000000 */
[----:B------:R-:W-:Y:S01]  /*0430*/  UIADD3.X UR28, UR28, UR6, URZ, UP0, !UPT ;  /* 0x000000061c1c7290 */ /* 0x000fe200087fe43f */
[----:B------:R-:W-:Y:S01]  /*0440*/  P2R R46, PR, RZ, 0x2 ;  /* 0x00000002ff2e7803 */ /* 0x000fe20000000000 */
[C---:B------:R-:W-:Y:S01]  /*0450*/  IMAD.WIDE.U32 R82, R4.reuse, c[0x0][0x190], RZ ;  /* 0x0000640004527a25 */ /* 0x040fe200078e00ff */
[----:B------:R-:W-:Y:S01]  /*0460*/  ISETP.LT.AND P2, PT, R4, c[0x0][0x164], !P0 ;  /* 0x0000590004007a0c */ /* 0x000fe20004741270 */
[----:B------:R-:W-:Y:S01]  /*0470*/  UIMAD UR7, UR10, UR7, UR25 ;  /* 0x000000070a0772a4 */ /* 0x000fe2000f8e0219 */
[----:B------:R-:W-:Y:S01]  /*0480*/  ISETP.LT.AND P6, PT, R2, c[0x0][0x164], !P0 ;  /* 0x0000590002007a0c */ /* 0x000fe200047c1270 */
[----:B------:R-:W-:Y:S01]  /*0490*/  UIMAD UR8, UR10, UR5, UR27 ;  /* 0x000000050a0872a4 */ /* 0x000fe2000f8e021b */
[----:B------:R-:W-:Y:S01]  /*04a0*/  ISETP.LT.AND P3, PT, R130, c[0x0][0x164], !P0 ;  /* 0x0000590082007a0c */ /* 0x000fe20004761270 */
[----:B------:R-:W-:Y:S01]  /*04b0*/  USHF.L.U32 UR19, UR26, 0x1, URZ ;  /* 0x000000011a137899 */ /* 0x000fe2000800063f */
[----:B------:R-:W-:Y:S01]  /*04c0*/  ISETP.LT.AND P1, PT, R122, c[0x0][0x164], !P0 ;  /* 0x000059007a007a0c */ /* 0x000fe20004721270 */
[----:B------:R-:W-:Y:S01]  /*04d0*/  USEL UR23, UR28, URZ, UP1 ;  /* 0x0000003f1c177287 */ /* 0x000fe20008800000 */
[----:B------:R-:W-:Y:S01]  /*04e0*/  ISETP.GE.AND P0, PT, R40, c[0x0][0x160], PT ;  /* 0x0000580028007a0c */ /* 0x000fe20003f06270 */
[----:B------:R-:W-:Y:S01]  /*04f0*/  ULDC.64 UR4, c[0x0][0x118] ;  /* 0x0000460000047ab9 */ /* 0x000fe20000000a00 */
[----:B------:R-:W-:Y:S01]  /*0500*/  P2R R45, PR, RZ, 0x2 ;  /* 0x00000002ff2d7803 */ /* 0x000fe20000000000 */
[----:B------:R-:W-:Y:S01]  /*0510*/  ULDC UR12, c[0x0][0x168] ;  /* 0x00005a00000c7ab9 */ /* 0x000fe20000000800 */
[----:B------:R-:W-:Y:S01]  /*0520*/  ISETP.LT.AND P1, PT, R2, c[0x0][0x164], !P0 ;  /* 0x0000590002007a0c */ /* 0x000fe20004721270 */
[----:B------:R-:W-:Y:S01]  /*0530*/  ULDC UR13, c[0x0][0x14] ;  /* 0x00000500000d7ab9 */ /* 0x000fe20000000800 */
[----:B------:R-:W-:Y:S01]  /*0540*/  SHF.R.S32.HI R35, RZ, 0x1f, R42 ;  /* 0x0000001fff237819 */ /* 0x000fe2000001142a */
[----:B------:R-:W-:Y:S01]  /*0550*/  ULDC UR11, c[0x0][0x14] ;  /* 0x00000500000b7ab9 */ /* 0x000fe20000000800 */
[----:B------:R-:W-:Y:S01]  /*0560*/  SHF.R.S32.HI R38, RZ, 0x1f, R41 ;  /* 0x0000001fff267819 */ /* 0x000fe20000011429 */
[----:B------:R-:W-:Y:S01]  /*0570*/  ULDC UR10, c[0x0][0x1c4] ;  /* 0x00007100000a7ab9 */ /* 0x000fe20000000800 */
[----:B------:R-:W-:Y:S01]  /*0580*/  SHF.R.S32.HI R37, RZ, 0x1f, R40 ;  /* 0x0000001fff257819 */ /* 0x000fe20000011428 */
[----:B------:R-:W-:Y:S01]  /*0590*/  IMAD R77, R35, c[0x0][0x1a8], RZ ;  /* 0x00006a00234d7a24 */ /* 0x000fe200078e02ff */
[----:B------:R-:W-:Y:S01]  /*05a0*/  SHF.R.S32.HI R36, RZ, 0x1f, R39 ;  /* 0x0000001fff247819 */ /* 0x000fe20000011427 */
[----:B------:R-:W-:Y:S01]  /*05b0*/  IMAD R78, R38, c[0x0][0x1a8], RZ ;  /* 0x00006a00264e7a24 */ /* 0x000fe200078e02ff */
[----:B------:R-:W-:Y:S01]  /*05c0*/  P2R R49, PR, RZ, 0x8 ;  /* 0x00000008ff317803 */ /* 0x000fe20000000000 */
[----:B------:R-:W-:Y:S01]  /*05d0*/  IMAD R79, R37, c[0x0][0x1a8], RZ ;  /* 0x00006a00254f7a24 */ /* 0x000fe200078e02ff */
[----:B------:R-:W-:Y:S01]  /*05e0*/  P2R R52, PR, RZ, 0x2 ;  /* 0x00000002ff347803 */ /* 0x000fe20000000000 */
[----:B------:R-:W-:Y:S01]  /*05f0*/  IMAD R80, R36, c[0x0][0x1a8], RZ ;  /* 0x00006a0024507a24 */ /* 0x000fe200078e02ff */
[----:B------:R-:W-:Y:S01]  /*0600*/  ISETP.LT.AND P3, PT, R4, c[0x0][0x164], !P0 ;  /* 0x0000590004007a0c */ /* 0x000fe20004761270 */
[----:B------:R-:W-:Y:S01]  /*0610*/  IMAD R77, R42, c[0x0][0x1ac], R77 ;  /* 0x00006b002a4d7a24 */ /* 0x000fe200078e024d */
[----:B------:R-:W-:Y:S01]  /*0620*/  ISETP.LT.AND P4, PT, R130, c[0x0][0x164], !P0 ;  /* 0x0000590082007a0c */ /* 0x000fe20004781270 */
[----:B------:R-:W-:Y:S01]  /*0630*/  IMAD R78, R41, c[0x0][0x1ac], R78 ;  /* 0x00006b00294e7a24 */ /* 0x000fe200078e024e */
[----:B------:R-:W-:Y:S01]  /*0640*/  ISETP.LT.AND P1, PT, R122, c[0x0][0x164], !P0 ;  /* 0x000059007a007a0c */ /* 0x000fe20004721270 */
[----:B------:R-:W-:Y:S01]  /*0650*/  IMAD R79, R40, c[0x0][0x1ac], R79 ;  /* 0x00006b00284f7a24 */ /* 0x000fe200078e024f */
[----:B------:R-:W-:Y:S01]  /*0660*/  SHF.R.S32.HI R5, RZ, 0x1f, R4 ;  /* 0x0000001fff057819 */ /* 0x000fe20000011404 */
[C---:B------:R-:W-:Y:S01]  /*0670*/  IMAD R80, R39.reuse, c[0x0][0x1ac], R80 ;  /* 0x00006b0027507a24 */ /* 0x040fe200078e0250 */
[----:B------:R-:W-:Y:S01]  /*0680*/  ISETP.GE.AND P0, PT, R39, c[0x0][0x160], PT ;  /* 0x0000580027007a0c */ /* 0x000fe20003f06270 */
[----:B------:R-:W-:Y:S01]  /*0690*/  IMAD R65, R35, c[0x0][0x1b8], RZ ;  /* 0x00006e0023417a24 */ /* 0x000fe200078e02ff */
[----:B------:R-:W-:Y:S01]  /*06a0*/  SHF.R.S32.HI R131, RZ, 0x1f, R130 ;  /* 0x0000001fff837819 */ /* 0x000fe20000011482 */
[----:B------:R-:W-:Y:S01]  /*06b0*/  IMAD.WIDE.U32 R100, R42, c[0x0][0x1a8], R4 ;  /* 0x00006a002a647a25 */ /* 0x000fe200078e0004 */
[----:B------:R-:W-:Y:S01]  /*06c0*/  SHF.R.S32.HI R123, RZ, 0x1f, R122 ;  /* 0x0000001fff7b7819 */ /* 0x000fe2000001147a */
[----:B------:R-:W-:Y:S01]  /*06d0*/  UMOV UR14, UR32 ;  /* 0x00000020000e7c82 */ /* 0x000fe20008000000 */
[----:B------:R-:W-:Y:S01]  /*06e0*/  SHF.R.S32.HI R3, RZ, 0x1f, R2 ;  /* 0x0000001fff037819 */ /* 0x000fe20000011402 */
[--C-:B------:R-:W-:Y:S01]  /*06f0*/  IMAD.WIDE.U32 R96, R41, c[0x0][0x1a8], R4.reuse ;  /* 0x00006a0029607a25 */ /* 0x100fe200078e0004 */
[----:B------:R-:W-:Y:S01]  /*0700*/  P2R R44, PR, RZ, 0x2 ;  /* 0x00000002ff2c7803 */ /* 0x000fe20000000000 */
[----:B------:R-:W-:Y:S01]  /*0710*/  UIADD3 UR15, UR33, UR15, URZ ;  /* 0x0000000f210f7290 */ /* 0x000fe2000fffe03f */
[----:B------:R-:W-:Y:S01]  /*0720*/  ISETP.LT.AND P1, PT, R2, c[0x0][0x164], !P0 ;  /* 0x0000590002007a0c */ /* 0x000fe20004721270 */
[--C-:B------:R-:W-:Y:S01]  /*0730*/  IMAD.WIDE.U32 R92, R40, c[0x0][0x1a8], R4.reuse ;  /* 0x00006a00285c7a25 */ /* 0x100fe200078e0004 */
[----:B------:R-:W-:Y:S01]  /*0740*/  P2R R48, PR, RZ, 0x10 ;  /* 0x00000010ff307803 */ /* 0x000fe20000000000 */
[----:B------:R-:W-:Y:S01]  /*0750*/  UIADD3 UR17, UR31, UR17, URZ ;  /* 0x000000111f117290 */ /* 0x000fe2000fffe03f */
[----:B------:R-:W-:Y:S01]  /*0760*/  P2R R51, PR, RZ, 0x2 ;  /* 0x00000002ff337803 */ /* 0x000fe20000000000 */
[----:B------:R-:W-:Y:S01]  /*0770*/  IMAD.WIDE.U32 R120, R39, c[0x0][0x1a8], R4 ;  /* 0x00006a0027787a25 */ /* 0x000fe200078e0004 */
[----:B------:R-:W-:Y:S01]  /*0780*/  ISETP.LT.AND P4, PT, R4, c[0x0][0x164], !P0 ;  /* 0x0000590004007a0c */ /* 0x000fe20004781270 */
[----:B------:R-:W-:Y:S01]  /*0790*/  USEL UR20, UR9, URZ, UP1 ;  /* 0x0000003f09147287 */ /* 0x000fe20008800000 */
[----:B------:R-:W-:Y:S01]  /*07a0*/  ISETP.LT.AND P1, PT, R130, c[0x0][0x164], !P0 ;  /* 0x0000590082007a0c */ /* 0x000fe20004721270 */
[----:B------:R-:W-:Y:S01]  /*07b0*/  IMAD R70, R131, c[0x0][0x190], RZ ;  /* 0x0000640083467a24 */ /* 0x000fe200078e02ff */
[----:B------:R-:W-:Y:S01]  /*07c0*/  ISETP.LT.AND P0, PT, R122, c[0x0][0x164], !P0 ;  /* 0x000059007a007a0c */ /* 0x000fe20004701270 */
[----:B------:R-:W-:Y:S01]  /*07d0*/  IMAD R69, R123, c[0x0][0x190], RZ ;  /* 0x000064007b457a24 */ /* 0x000fe200078e02ff */
[----:B------:R-:W-:Y:S01]  /*07e0*/  IADD3 R73, R101, R77, RZ ;  /* 0x0000004d65497210 */ /* 0x000fe20007ffe0ff */
[----:B------:R-:W-:Y:S01]  /*07f0*/  IMAD R66, R38, c[0x0][0x1b8], RZ ;  /* 0x00006e0026427a24 */ /* 0x000fe200078e02ff */
[----:B------:R-:W-:Y:S01]  /*0800*/  IADD3 R74, R97, R78, RZ ;  /* 0x0000004e614a7210 */ /* 0x000fe20007ffe0ff */
[----:B------:R-:W-:Y:S01]  /*0810*/  IMAD R67, R37, c[0x0][0x1b8], RZ ;  /* 0x00006e0025437a24 */ /* 0x000fe200078e02ff */
[----:B------:R-:W-:Y:S01]  /*0820*/  IADD3 R75, R93, R79, RZ ;  /* 0x0000004f5d4b7210 */ /* 0x000fe20007ffe0ff */
[----:B------:R-:W-:Y:S01]  /*0830*/  IMAD R68, R36, c[0x0][0x1b8], RZ ;  /* 0x00006e0024447a24 */ /* 0x000fe200078e02ff */
[----:B------:R-:W-:Y:S01]  /*0840*/  IADD3 R76, R121, R80, RZ ;  /* 0x00000050794c7210 */ /* 0x000fe20007ffe0ff */
[----:B------:R-:W-:Y:S01]  /*0850*/  IMAD R71, R3, c[0x0][0x190], RZ ;  /* 0x0000640003477a24 */ /* 0x000fe200078e02ff */
[----:B------:R-:W-:Y:S01]  /*0860*/  P2R R47, PR, RZ, 0x2 ;  /* 0x00000002ff2f7803 */ /* 0x000fe20000000000 */
[--C-:B------:R-:W-:Y:S01]  /*0870*/  IMAD.WIDE.U32 R116, R42, c[0x0][0x1a8], R2.reuse ;  /* 0x00006a002a747a25 */ /* 0x100fe200078e0002 */
[----:B------:R-:W-:Y:S01]  /*0880*/  ISETP.NE.AND P1, PT, R0, RZ, PT ;  /* 0x000000ff0000720c */ /* 0x000fe20003f25270 */
[----:B------:R-:W-:Y:S01]  /*0890*/  USEL UR21, UR9, UR21, UP1 ;  /* 0x0000001509157287 */ /* 0x000fe20008800000 */
[----:B------:R-:W-:Y:S01]  /*08a0*/  P2R R43, PR, RZ, 0x1 ;  /* 0x00000001ff2b7803 */ /* 0x000fe20000000000 */
[----:B------:R-:W-:Y:S01]  /*08b0*/  IMAD.WIDE.U32 R112, R41, c[0x0][0x1a8], R2 ;  /* 0x00006a0029707a25 */ /* 0x000fe200078e0002 */
[----:B------:R-:W-:Y:S01]  /*08c0*/  SHF.L.U64.HI R73, R100, 0x1, R73 ;  /* 0x0000000164497819 */ /* 0x000fe20000010249 */
[----:B------:R-:W-:Y:S01]  /*08d0*/  USHF.L.U64.HI UR26, UR26, 0x1, UR8 ;  /* 0x000000011a1a7899 */ /* 0x000fe20008010208 */
[----:B------:R-:W-:Y:S01]  /*08e0*/  SHF.L.U64.HI R74, R96, 0x1, R74 ;  /* 0x00000001604a7819 */ /* 0x000fe2000001024a */
[----:B------:R-:W-:Y:S01]  /*08f0*/  IMAD.WIDE.U32 R108, R40, c[0x0][0x1a8], R2 ;  /* 0x00006a00286c7a25 */ /* 0x000fe200078e0002 */
[----:B------:R-:W-:Y:S01]  /*0900*/  SHF.L.U64.HI R75, R92, 0x1, R75 ;  /* 0x000000015c4b7819 */ /* 0x000fe2000001024b */
[----:B------:R-:W-:Y:S01]  /*0910*/  USHF.L.U64.HI UR27, UR24, 0x1, UR7 ;  /* 0x00000001181b7899 */ /* 0x000fe20008010207 */
[----:B------:R-:W-:Y:S01]  /*0920*/  SHF.L.U64.HI R76, R120, 0x1, R76 ;  /* 0x00000001784c7819 */ /* 0x000fe2000001024c */
[----:B------:R-:W-:Y:S01]  /*0930*/  IMAD.WIDE.U32 R138, R39, c[0x0][0x1a8], R2 ;  /* 0x00006a00278a7a25 */ /* 0x000fe200078e0002 */
[----:B------:R-:W-:-:S03]  /*0940*/  USEL UR28, UR28, UR6, UP1 ;  /* 0x000000061c1c7287 */ /* 0x000fc60008800000 */
[----:B------:R-:W-:Y:S02]  /*0950*/  IMAD R72, R5, c[0x0][0x190], RZ ;  /* 0x0000640005487a24 */ /* 0x000fe400078e02ff */
[----:B------:R-:W-:-:S04]  /*0960*/  IMAD.WIDE.U32 R104, R42, c[0x0][0x1b8], R4 ;  /* 0x00006e002a687a25 */ /* 0x000fc800078e0004 */
[----:B------:R-:W-:Y:S02]  /*0970*/  IMAD R70, R130, c[0x0][0x194], R70 ;  /* 0x0000650082467a24 */ /* 0x000fe400078e0246 */
[----:B------:R-:W-:Y:S02]  /*0980*/  IMAD R65, R42, c[0x0][0x1bc], R65 ;  /* 0x00006f002a417a24 */ /* 0x000fe400078e0241 */
[----:B------:R-:W-:Y:S01]  /*0990*/  IMAD R69, R122, c[0x0][0x194], R69 ;  /* 0x000065007a457a24 */ /* 0x000fe200078e0245 */
[----:B------:R-:W-:Y:S01]  /*09a0*/  IADD3 R70, R87, R70, RZ ;  /* 0x0000004657467210 */ /* 0x000fe20007ffe0ff */
[----:B------:R-:W-:Y:S01]  /*09b0*/  IMAD.WIDE.U32 R118, R42, c[0x0][0x1b8], R2 ;  /* 0x00006e002a767a25 */ /* 0x000fe200078e0002 */
[----:B------:R-:W-:-:S03]  /*09c0*/  IADD3 R53, R105, R65, RZ ;  /* 0x0000004169357210 */ /* 0x000fc60007ffe0ff */
[----:B------:R-:W-:Y:S01]  /*09d0*/  IMAD.WIDE.U32 R114, R41, c[0x0][0x1b8], R2 ;  /* 0x00006e0029727a25 */ /* 0x000fe200078e0002 */
[----:B------:R-:W-:-:S03]  /*09e0*/  IADD3 R57, R65, R119, RZ ;  /* 0x0000007741397210 */ /* 0x000fc60007ffe0ff */
[----:B------:R-:W-:-:S04]  /*09f0*/  IMAD.WIDE.U32 R110, R40, c[0x0][0x1b8], R2 ;  /* 0x00006e00286e7a25 */ /* 0x000fc800078e0002 */
[----:B------:R-:W-:-:S04]  /*0a00*/  IMAD.WIDE.U32 R106, R39, c[0x0][0x1b8], R2 ;  /* 0x00006e00276a7a25 */ /* 0x000fc800078e0002 */
[----:B------:R-:W-:-:S04]  /*0a10*/  IMAD.WIDE.U32 R136, R42, c[0x0][0x1b8], R130 ;  /* 0x00006e002a887a25 */ /* 0x000fc800078e0082 */
[----:B------:R-:W-:-:S04]  /*0a20*/  IMAD.WIDE.U32 R134, R41, c[0x0][0x1b8], R130 ;  /* 0x00006e0029867a25 */ /* 0x000fc800078e0082 */
[----:B------:R-:W-:-:S04]  /*0a30*/  IMAD.WIDE.U32 R132, R40, c[0x0][0x1b8], R130 ;  /* 0x00006e0028847a25 */ /* 0x000fc800078e0082 */
[----:B------:R-:W-:Y:S02]  /*0a40*/  IMAD R66, R41, c[0x0][0x1bc], R66 ;  /* 0x00006f0029427a24 */ /* 0x000fe400078e0242 */
[----:B------:R-:W-:Y:S02]  /*0a50*/  IMAD R67, R40, c[0x0][0x1bc], R67 ;  /* 0x00006f0028437a24 */ /* 0x000fe400078e0243 */
[--C-:B------:R-:W-:Y:S01]  /*0a60*/  IMAD.WIDE.U32 R128, R42, c[0x0][0x1b8], R122.reuse ;  /* 0x00006e002a807a25 */ /* 0x100fe200078e007a */
[----:B------:R-:W-:Y:S02]  /*0a70*/  IADD3 R58, R66, R115, RZ ;  /* 0x00000073423a7210 */ /* 0x000fe40007ffe0ff */
[----:B------:R-:W-:Y:S01]  /*0a80*/  IADD3 R59, R67, R111, RZ ;  /* 0x0000006f433b7210 */ /* 0x000fe20007ffe0ff */
[----:B------:R-:W-:-:S04]  /*0a90*/  IMAD.WIDE.U32 R126, R41, c[0x0][0x1b8], R122 ;  /* 0x00006e00297e7a25 */ /* 0x000fc800078e007a */
[----:B------:R-:W-:-:S04]  /*0aa0*/  IMAD.WIDE.U32 R124, R40, c[0x0][0x1b8], R122 ;  /* 0x00006e00287c7a25 */ /* 0x000fc800078e007a */
[----:B------:R-:W-:Y:S02]  /*0ab0*/  IMAD R68, R39, c[0x0][0x1bc], R68 ;  /* 0x00006f0027447a24 */ /* 0x000fe400078e0244 */
[----:B------:R-:W-:-:S03]  /*0ac0*/  IMAD.WIDE.U32 R98, R41, c[0x0][0x1b8], R4 ;  /* 0x00006e0029627a25 */ /* 0x000fc600078e0004 */
[----:B------:R-:W-:Y:S01]  /*0ad0*/  IADD3 R60, R68, R107, RZ ;  /* 0x0000006b443c7210 */ /* 0x000fe20007ffe0ff */
[----:B------:R-:W-:-:S04]  /*0ae0*/  IMAD.WIDE.U32 R94, R40, c[0x0][0x1b8], R4 ;  /* 0x00006e00285e7a25 */ /* 0x000fc800078e0004 */
[----:B------:R-:W-:-:S04]  /*0af0*/  IMAD.WIDE.U32 R90, R39, c[0x0][0x1b8], R4 ;  /* 0x00006e00275a7a25 */ /* 0x000fc800078e0004 */
[----:B------:R-:W-:Y:S02]  /*0b00*/  IMAD R71, R2, c[0x0][0x194], R71 ;  /* 0x0000650002477a24 */ /* 0x000fe400078e0247 */
[----:B------:R-:W-:-:S03]  /*0b10*/  IMAD.WIDE.U32 R130, R39, c[0x0][0x1b8], R130 ;  /* 0x00006e0027827a25 */ /* 0x000fc600078e0082 */
[----:B------:R-:W-:Y:S01]  /*0b20*/  IADD3 R71, R85, R71, RZ ;  /* 0x0000004755477210 */ /* 0x000fe20007ffe0ff */
[----:B------:R-:W-:-:S04]  /*0b30*/  IMAD.WIDE.U32 R122, R39, c[0x0][0x1b8], R122 ;  /* 0x00006e00277a7a25 */ /* 0x000fc800078e007a */
[----:B------:R-:W-:Y:S02]  /*0b40*/  IMAD.IADD R77, R77, 0x1, R117 ;  /* 0x000000014d4d7824 */ /* 0x000fe400078e0275 */
[----:B------:R-:W-:Y:S02]  /*0b50*/  IMAD.IADD R78, R78, 0x1, R113 ;  /* 0x000000014e4e7824 */ /* 0x000fe400078e0271 */
[----:B------:R-:W-:Y:S01]  /*0b60*/  IMAD.IADD R79, R79, 0x1, R109 ;  /* 0x000000014f4f7824 */ /* 0x000fe200078e026d */
[----:B------:R-:W-:Y:S01]  /*0b70*/  SHF.L.U64.HI R77, R116, 0x1, R77 ;  /* 0x00000001744d7819 */ /* 0x000fe2000001024d */
[----:B------:R-:W-:Y:S01]  /*0b80*/  IMAD.IADD R80, R80, 0x1, R139 ;  /* 0x0000000150507824 */ /* 0x000fe200078e028b */
[----:B------:R-:W-:Y:S01]  /*0b90*/  SHF.L.U64.HI R78, R112, 0x1, R78 ;  /* 0x00000001704e7819 */ /* 0x000fe2000001024e */
[----:B------:R-:W-:Y:S01]  /*0ba0*/  IMAD R72, R4, c[0x0][0x194], R72 ;  /* 0x0000650004487a24 */ /* 0x000fe200078e0248 */
[----:B------:R-:W-:Y:S01]  /*0bb0*/  SHF.L.U64.HI R79, R108, 0x1, R79 ;  /* 0x000000016c4f7819 */ /* 0x000fe2000001024f */
[C---:B------:R-:W-:Y:S01]  /*0bc0*/  IMAD.IADD R61, R65.reuse, 0x1, R137 ;  /* 0x00000001413d7824 */ /* 0x040fe200078e0289 */
[----:B------:R-:W-:Y:S01]  /*0bd0*/  IADD3 R65, R65, R129, RZ ;  /* 0x0000008141417210 */ /* 0x000fe20007ffe0ff */
[----:B------:R-:W-:Y:S01]  /*0be0*/  IMAD.IADD R54, R99, 0x1, R66 ;  /* 0x0000000163367824 */ /* 0x000fe200078e0242 */
[----:B------:R-:W-:Y:S01]  /*0bf0*/  SHF.L.U64.HI R80, R138, 0x1, R80 ;  /* 0x000000018a507819 */ /* 0x000fe20000010250 */
[C---:B------:R-:W-:Y:S01]  /*0c00*/  IMAD.IADD R62, R66.reuse, 0x1, R135 ;  /* 0x00000001423e7824 */ /* 0x040fe200078e0287 */
[----:B------:R-:W-:Y:S01]  /*0c10*/  IADD3 R66, R66, R127, RZ ;  /* 0x0000007f42427210 */ /* 0x000fe20007ffe0ff */
[----:B------:R-:W-:-:S02]  /*0c20*/  IMAD.IADD R55, R95, 0x1, R67 ;  /* 0x000000015f377824 */ /* 0x000fc400078e0243 */
[C---:B------:R-:W-:Y:S01]  /*0c30*/  IMAD.IADD R63, R67.reuse, 0x1, R133 ;  /* 0x00000001433f7824 */ /* 0x040fe200078e0285 */
[----:B------:R-:W-:Y:S01]  /*0c40*/  IADD3 R67, R67, R125, RZ ;  /* 0x0000007d43437210 */ /* 0x000fe20007ffe0ff */
[----:B------:R-:W-:Y:S02]  /*0c50*/  IMAD.IADD R56, R91, 0x1, R68 ;  /* 0x000000015b387824 */ /* 0x000fe400078e0244 */
[C---:B------:R-:W-:Y:S01]  /*0c60*/  IMAD.IADD R64, R68.reuse, 0x1, R131 ;  /* 0x0000000144407824 */ /* 0x040fe200078e0283 */
[----:B------:R-:W-:Y:S01]  /*0c70*/  IADD3 R68, R68, R123, RZ ;  /* 0x0000007b44447210 */ /* 0x000fe20007ffe0ff */
[----:B------:R-:W-:Y:S02]  /*0c80*/  IMAD.IADD R72, R83, 0x1, R72 ;  /* 0x0000000153487824 */ /* 0x000fe400078e0248 */
[----:B------:R-:W-:Y:S02]  /*0c90*/  IMAD.IADD R69, R89, 0x1, R69 ;  /* 0x0000000159457824 */ /* 0x000fe400078e0245 */
.L_x_138:
[----:B------:R-:W-:Y:S01]  /*0ca0*/  IMAD.MOV.U32 R17, RZ, RZ, c[0x0][0x168] ;  /* 0x00005a00ff117624 */ /* 0x000fe200078e00ff */
[----:B------:R-:W-:Y:S01]  /*0cb0*/  MOV R16, c[0x0][0x1c0] ;  /* 0x0000700000107a02 */ /* 0x000fe20000000f00 */
[----:B------:R-:W-:Y:S01]  /*0cc0*/  IMAD.MOV.U32 R15, RZ, RZ, c[0x0][0x1c0] ;  /* 0x00007000ff0f7624 */ /* 0x000fe200078e00ff */
[----:B------:R-:W-:Y:S01]  /*0cd0*/  MOV R14, c[0x0][0x1c0] ;  /* 0x00007000000e7a02 */ /* 0x000fe20000000f00 */
[----:B------:R-:W-:Y:S01]  /*0ce0*/  IMAD.MOV.U32 R13, RZ, RZ, c[0x0][0x1c0] ;  /* 0x00007000ff0d7624 */ /* 0x000fe200078e00ff */
[----:B------:R-:W-:Y:S01]  /*0cf0*/  ISETP.GE.AND P0, PT, R17, 0x1, PT ;  /* 0x000000011100780c */ /* 0x000fe20003f06270 */
        /* <DEDUP_REMOVED lines=8> */
[----:B0-----:R-:W-:Y:S01]  /*0d80*/  IMAD.MOV.U32 R3, RZ, RZ, c[0x0][0x1c0] ;  /* 0x00007000ff037624 */ /* 0x001fe200078e00ff */
[----:B------:R-:W-:Y:S01]  /*0d90*/  MOV R4, c[0x0][0x1c0] ;  /* 0x0000700000047a02 */ /* 0x000fe20000000f00 */
[----:B------:R-:W-:Y:S01]  /*0da0*/  IMAD.MOV.U32 R0, RZ, RZ, c[0x0][0x1c0] ;  /* 0x00007000ff007624 */ /* 0x000fe200078e00ff */
[----:B------:R-:W-:Y:S01]  /*0db0*/  MOV R2, c[0x0][0x1c0] ;  /* 0x0000700000027a02 */ /* 0x000fe20000000f00 */
[----:B------:R-:W-:Y:S05]  /*0dc0*/  @!P0 BRA `(.L_x_118) ;  /* 0x00000c8000008947 */ /* 0x000fea0003800000 */
[----:B------:R-:W-:Y:S01]  /*0dd0*/  MOV R24, UR14 ;  /* 0x0000000e00187c02 */ /* 0x000fe20008000f00 */
[----:B------:R-:W-:Y:S01]  /*0de0*/  IMAD R30, R36, c[0x0][0x178], RZ ;  /* 0x00005e00241e7a24 */ /* 0x000fe200078e02ff */
[----:B------:R-:W-:Y:S01]  /*0df0*/  MOV R25, UR15 ;  /* 0x0000000f00197c02 */ /* 0x000fe20008000f00 */
[----:B------:R-:W-:Y:S01]  /*0e00*/  IMAD R28, R37, c[0x0][0x178], RZ ;  /* 0x00005e00251c7a24 */ /* 0x000fe200078e02ff */
[----:B------:R-:W-:Y:S01]  /*0e10*/  MOV R15, c[0x0][0x1c0] ;  /* 0x00007000000f7a02 */ /* 0x000fe20000000f00 */
[C---:B------:R-:W-:Y:S01]  /*0e20*/  IMAD R30, R39.reuse, c[0x0][0x17c], R30 ;  /* 0x00005f00271e7a24 */ /* 0x040fe200078e021e */
[----:B------:R-:W-:Y:S01]  /*0e30*/  MOV R14, c[0x0][0x1c0] ;  /* 0x00007000000e7a02 */ /* 0x000fe20000000f00 */
[----:B------:R-:W-:Y:S01]  /*0e40*/  IMAD.WIDE.U32 R2, R39, c[0x0][0x178], R24 ;  /* 0x00005e0027027a25 */ /* 0x000fe200078e0018 */
[----:B------:R-:W-:Y:S01]  /*0e50*/  MOV R13, c[0x0][0x1c0] ;  /* 0x00007000000d7a02 */ /* 0x000fe20000000f00 */
[----:B------:R-:W-:Y:S01]  /*0e60*/  UMOV UR8, URZ ;  /* 0x0000003f00087c82 */ /* 0x000fe20008000000 */
[----:B------:R-:W-:Y:S01]  /*0e70*/  MOV R11, c[0x0][0x1c0] ;  /* 0x00007000000b7a02 */ /* 0x000fe20000000f00 */
[----:B------:R-:W-:Y:S01]  /*0e80*/  IMAD R23, R38, c[0x0][0x178], RZ ;  /* 0x00005e0026177a24 */ /* 0x000fe200078e02ff */
[----:B------:R-:W-:Y:S01]  /*0e90*/  IADD3 R30, R3, R30, RZ ;  /* 0x0000001e031e7210 */ /* 0x000fe20007ffe0ff */
[----:B------:R-:W-:Y:S01]  /*0ea0*/  IMAD R21, R35, c[0x0][0x178], RZ ;  /* 0x00005e0023157a24 */ /* 0x000fe200078e02ff */
[----:B------:R-:W-:Y:S01]  /*0eb0*/  MOV R10, c[0x0][0x1c0] ;  /* 0x00007000000a7a02 */ /* 0x000fe20000000f00 */
[----:B------:R-:W-:Y:S01]  /*0ec0*/  IMAD.MOV.U32 R31, RZ, RZ, R2 ;  /* 0x000000ffff1f7224 */ /* 0x000fe200078e0002 */
[----:B------:R-:W-:Y:S01]  /*0ed0*/  MOV R9, c[0x0][0x1c0] ;  /* 0x0000700000097a02 */ /* 0x000fe20000000f00 */
[C---:B------:R-:W-:Y:S01]  /*0ee0*/  IMAD R28, R40.reuse, c[0x0][0x17c], R28 ;  /* 0x00005f00281c7a24 */ /* 0x040fe200078e021c */
[----:B------:R-:W-:Y:S01]  /*0ef0*/  MOV R7, c[0x0][0x1c0] ;  /* 0x0000700000077a02 */ /* 0x000fe20000000f00 */
[--C-:B------:R-:W-:Y:S01]  /*0f00*/  IMAD.WIDE.U32 R4, R40, c[0x0][0x178], R24.reuse ;  /* 0x00005e0028047a25 */ /* 0x100fe200078e0018 */
[----:B------:R-:W-:Y:S01]  /*0f10*/  MOV R6, c[0x0][0x1c0] ;  /* 0x0000700000067a02 */ /* 0x000fe20000000f00 */
[----:B------:R-:W-:Y:S01]  /*0f20*/  UMOV UR7, UR30 ;  /* 0x0000001e00077c82 */ /* 0x000fe20008000000 */
[----:B------:R-:W-:Y:S01]  /*0f30*/  MOV R0, c[0x0][0x1c0] ;  /* 0x0000700000007a02 */ /* 0x000fe20000000f00 */
[----:B------:R-:W-:Y:S01]  /*0f40*/  IMAD.WIDE.U32 R2, R41, c[0x0][0x178], R24 ;  /* 0x00005e0029027a25 */ /* 0x000fe200078e0018 */
[----:B------:R-:W-:Y:S01]  /*0f50*/  IADD3 R28, R5, R28, RZ ;  /* 0x0000001c051c7210 */ /* 0x000fe20007ffe0ff */
[----:B------:R-:W-:Y:S01]  /*0f60*/  UMOV UR6, UR17 ;  /* 0x0000001100067c82 */ /* 0x000fe20008000000 */
[----:B------:R-:W-:Y:S01]  /*0f70*/  MOV R29, R4 ;  /* 0x00000004001d7202 */ /* 0x000fe20000000f00 */
[----:B------:R-:W-:Y:S01]  /*0f80*/  IMAD R23, R41, c[0x0][0x17c], R23 ;  /* 0x00005f0029177a24 */ /* 0x000fe200078e0217 */
[----:B------:R-:W-:Y:S01]  /*0f90*/  MOV R22, R2 ;  /* 0x0000000200167202 */ /* 0x000fe20000000f00 */
[C---:B------:R-:W-:Y:S01]  /*0fa0*/  IMAD R21, R42.reuse, c[0x0][0x17c], R21 ;  /* 0x00005f002a157a24 */ /* 0x040fe200078e0215 */
[----:B------:R-:W-:Y:S01]  /*0fb0*/  MOV R5, c[0x0][0x1c0] ;  /* 0x0000700000057a02 */ /* 0x000fe20000000f00 */
[----:B------:R-:W-:Y:S01]  /*0fc0*/  IMAD.WIDE.U32 R24, R42, c[0x0][0x178], R24 ;  /* 0x00005e002a187a25 */ /* 0x000fe200078e0018 */
[----:B------:R-:W-:-:S03]  /*0fd0*/  MOV R2, c[0x0][0x1c0] ;  /* 0x0000700000027a02 */ /* 0x000fc60000000f00 */
[----:B------:R-:W-:Y:S01]  /*0fe0*/  IMAD.IADD R23, R3, 0x1, R23 ;  /* 0x0000000103177824 */ /* 0x000fe200078e0217 */
[----:B------:R-:W-:Y:S01]  /*0ff0*/  IADD3 R21, R25, R21, RZ ;  /* 0x0000001519157210 */ /* 0x000fe20007ffe0ff */
[----:B------:R-:W-:Y:S01]  /*1000*/  IMAD.MOV.U32 R16, RZ, RZ, c[0x0][0x1c0] ;  /* 0x00007000ff107624 */ /* 0x000fe200078e00ff */
[----:B------:R-:W-:Y:S01]  /*1010*/  MOV R3, c[0x0][0x1c0] ;  /* 0x0000700000037a02 */ /* 0x000fe20000000f00 */
[----:B------:R-:W-:Y:S02]  /*1020*/  IMAD.MOV.U32 R12, RZ, RZ, c[0x0][0x1c0] ;  /* 0x00007000ff0c7624 */ /* 0x000fe400078e00ff */
[----:B------:R-:W-:Y:S02]  /*1030*/  IMAD.MOV.U32 R8, RZ, RZ, c[0x0][0x1c0] ;  /* 0x00007000ff087624 */ /* 0x000fe400078e00ff */
[----:B------:R-:W-:Y:S02]  /*1040*/  IMAD.MOV.U32 R4, RZ, RZ, c[0x0][0x1c0] ;  /* 0x00007000ff047624 */ /* 0x000fe400078e00ff */
.L_x_119:
[----:B------:R-:W-:Y:S01]  /*1050*/  IADD3 R26, P0, R82, UR7, RZ ;  /* 0x00000007521a7c10 */ /* 0x000fe2000ff1e0ff */
[----:B------:R-:W-:Y:S01]  /*1060*/  IMAD.MOV.U32 R20, RZ, RZ, R24 ;  /* 0x000000ffff147224 */ /* 0x000fe200078e0018 */
[----:B------:R-:W-:Y:S01]  /*1070*/  P2R R81, PR, RZ, 0x2 ;  /* 0x00000002ff517803 */ /* 0x000fe20000000000 */
[----:B------:R-:W-:Y:S01]  /*1080*/  IMAD.MOV.U32 R24, RZ, RZ, R29 ;  /* 0x000000ffff187224 */ /* 0x000fe200078e001d */
[----:B------:R-:W-:Y:S01]  /*1090*/  IADD3.X R27, R72, UR6, RZ, P0, !PT ;  /* 0x00000006481b7c10 */ /* 0x000fe200087fe4ff */
[----:B------:R-:W-:Y:S01]  /*10a0*/  IMAD.MOV.U32 R25, RZ, RZ, R28 ;  /* 0x000000ffff197224 */ /* 0x000fe200078e001c */
[----:B------:R-:W2:Y:S01]  /*10b0*/  @P1 LDG.E.U8 R17, [R20.64] ;  /* 0x0000000414111981 */ /* 0x000ea2000c1e1100 */
[----:B------:R-:W-:Y:S01]  /*10c0*/  IADD3 R32, P0, R84, UR7, RZ ;  /* 0x0000000754207c10 */ /* 0x000fe2000ff1e0ff */
[----:B------:R-:W-:Y:S01]  /*10d0*/  UIADD3 UR8, UR8, 0x1, URZ ;  /* 0x0000000108087890 */ /* 0x000fe2000fffe03f */
[----:B------:R-:W-:Y:S01]  /*10e0*/  P2R R103, PR, RZ, 0x8 ;  /* 0x00000008ff677803 */ /* 0x000fe20000000000 */
[----:B------:R-:W3:Y:S01]  /*10f0*/  @P1 LDG.E.U8 R18, [R26.64] ;  /* 0x000000041a121981 */ /* 0x000ee2000c1e1100 */
[----:B------:R-:W-:Y:S01]  /*1100*/  IADD3.X R33, R71, UR6, RZ, P0, !PT ;  /* 0x0000000647217c10 */ /* 0x000fe200087fe4ff */
[----:B------:R-:W-:Y:S01]  /*1110*/  UISETP.GE.AND UP1, UPT, UR8, UR12, UPT ;  /* 0x0000000c0800728c */ /* 0x000fe2000bf26270 */
[----:B------:R-:W-:Y:S01]  /*1120*/  ISETP.NE.AND P0, PT, R51, RZ, PT ;  /* 0x000000ff3300720c */ /* 0x000fe20003f05270 */
[----:B------:R-:W4:Y:S01]  /*1130*/  @P3 LDG.E.U8 R28, [R24.64] ;  /* 0x00000004181c3981 */ /* 0x000f22000c1e1100 */
[----:B------:R-:W-:Y:S02]  /*1140*/  P2R R102, PR, RZ, 0x4 ;  /* 0x00000004ff667803 */ /* 0x000fe40000000000 */
[----:B------:R-:W-:Y:S01]  /*1150*/  P2R R140, PR, RZ, 0x10 ;  /* 0x00000010ff8c7803 */ /* 0x000fe20000000000 */
[----:B------:R-:W5:Y:S04]  /*1160*/  @P3 LDG.E.U8 R19, [R26.64] ;  /* 0x000000041a133981 */ /* 0x000f68000c1e1100 */
[----:B------:R-:W4:Y:S01]  /*1170*/  @P6 LDG.E.U8 R34, [R32.64] ;  /* 0x0000000420226981 */ /* 0x000f22000c1e1100 */
[----:B--2---:R-:W-:Y:S02]  /*1180*/  @P1 F2FP.F16.E4M3.UNPACK_B R17, R17 ;  /* 0x00000011ff11123e */ /* 0x004fe400020006ff */
[----:B---3--:R-:W-:Y:S03]  /*1190*/  @P1 F2FP.F16.E4M3.UNPACK_B R18, R18 ;  /* 0x00000012ff12123e */ /* 0x008fe600020006ff */
[----:B------:R-:W-:Y:S02]  /*11a0*/  @P1 HADD2.F32 R17, -RZ, R17.H0_H0 ;  /* 0x20000011ff111230 */ /* 0x000fe40000004100 */
[----:B------:R-:W-:Y:S05]  /*11b0*/  @P1 HADD2.F32 R18, -RZ, R18.H0_H0 ;  /* 0x20000012ff121230 */ /* 0x000fea0000004100 */
[----:B------:R-:W-:Y:S01]  /*11c0*/  @P1 FFMA R0, R17, R18, R0 ;  /* 0x0000001211001223 */ /* 0x000fe20000000000 */
[----:B------:R-:W-:Y:S01]  /*11d0*/  ISETP.NE.AND P1, PT, R48, RZ, PT ;  /* 0x000000ff3000720c */ /* 0x000fe20003f25270 */
[----:B------:R-:W2:Y:S03]  /*11e0*/  @P2 LDG.E.U8 R17, [R22.64] ;  /* 0x0000000416112981 */ /* 0x000ea6000c1e1100 */
[----:B------:R-:W-:Y:S01]  /*11f0*/  P2R R141, PR, RZ, 0x2 ;  /* 0x00000002ff8d7803 */ /* 0x000fe20000000000 */
[----:B------:R-:W3:Y:S01]  /*1200*/  @P2 LDG.E.U8 R18, [R26.64] ;  /* 0x000000041a122981 */ /* 0x000ee2000c1e1100 */
[----:B------:R-:W-:Y:S02]  /*1210*/  ISETP.NE.AND P1, PT, R52, RZ, PT ;  /* 0x000000ff3400720c */ /* 0x000fe40003f25270 */
[----:B--2---:R-:W-:Y:S02]  /*1220*/  @P2 F2FP.F16.E4M3.UNPACK_B R17, R17 ;  /* 0x00000011ff11223e */ /* 0x004fe400020006ff */
[----:B---3--:R-:W-:Y:S03]  /*1230*/  @P2 F2FP.F16.E4M3.UNPACK_B R18, R18 ;  /* 0x00000012ff12223e */ /* 0x008fe600020006ff */
[----:B------:R-:W-:Y:S02]  /*1240*/  @P2 HADD2.F32 R17, -RZ, R17.H0_H0 ;  /* 0x20000011ff112230 */ /* 0x000fe40000004100 */
[----:B------:R-:W-:Y:S05]  /*1250*/  @P2 HADD2.F32 R18, -RZ, R18.H0_H0 ;  /* 0x20000012ff122230 */ /* 0x000fea0000004100 */
[----:B------:R-:W-:Y:S01]  /*1260*/  @P2 FFMA R5, R17, R18, R5 ;  /* 0x0000001211052223 */ /* 0x000fe20000000005 */
[----:B----4-:R-:W-:Y:S02]  /*1270*/  @P3 F2FP.F16.E4M3.UNPACK_B R17, R28 ;  /* 0x0000001cff11323e */ /* 0x010fe400020006ff */
[----:B------:R0:W2:Y:S01]  /*1280*/  @P4 LDG.E.U8 R28, [R26.64] ;  /* 0x000000041a1c4981 */ /* 0x0000a2000c1e1100 */
[----:B-----5:R-:W-:Y:S02]  /*1290*/  @P3 F2FP.F16.E4M3.UNPACK_B R18, R19 ;  /* 0x00000013ff12323e */ /* 0x020fe400020006ff */
[----:B------:R-:W-:Y:S01]  /*12a0*/  @P3 HADD2.F32 R17, -RZ, R17.H0_H0 ;  /* 0x20000011ff113230 */ /* 0x000fe20000004100 */
[----:B------:R-:W3:Y:S01]  /*12b0*/  @P5 LDG.E.U8 R19, [R20.64] ;  /* 0x0000000414135981 */ /* 0x000ee2000c1e1100 */
[----:B------:R-:W-:Y:S01]  /*12c0*/  ISETP.NE.AND P2, PT, R49, RZ, PT ;  /* 0x000000ff3100720c */ /* 0x000fe20003f45270 */
[----:B------:R-:W-:Y:S05]  /*12d0*/  @P3 HADD2.F32 R18, -RZ, R18.H0_H0 ;  /* 0x20000012ff123230 */ /* 0x000fea0000004100 */
[----:B------:R-:W-:Y:S01]  /*12e0*/  @P3 FFMA R9, R17, R18, R9 ;  /* 0x0000001211093223 */ /* 0x000fe20000000009 */
[----:B------:R-:W-:Y:S01]  /*12f0*/  ISETP.NE.AND P3, PT, R50, RZ, PT ;  /* 0x000000ff3200720c */ /* 0x000fe20003f65270 */
[----:B0-----:R-:W-:Y:S02]  /*1300*/  IMAD.MOV.U32 R26, RZ, RZ, R31 ;  /* 0x000000ffff1a7224 */ /* 0x001fe400078e001f */
[----:B------:R-:W4:Y:S01]  /*1310*/  @P5 LDG.E.U8 R31, [R32.64] ;  /* 0x00000004201f5981 */ /* 0x000f22000c1e1100 */
[----:B------:R-:W-:Y:S03]  /*1320*/  IMAD.MOV.U32 R27, RZ, RZ, R30 ;  /* 0x000000ffff1b7224 */ /* 0x000fe600078e001e */
[----:B------:R0:W5:Y:S04]  /*1330*/  @P1 LDG.E.U8 R30, [R32.64] ;  /* 0x00000004201e1981 */ /* 0x000168000c1e1100 */
[----:B------:R-:W3:Y:S01]  /*1340*/  @P4 LDG.E.U8 R17, [R26.64] ;  /* 0x000000041a114981 */ /* 0x000ee2000c1e1100 */
[----:B--2---:R-:W-:Y:S05]  /*1350*/  @P4 F2FP.F16.E4M3.UNPACK_B R18, R28 ;  /* 0x0000001cff12423e */ /* 0x004fea00020006ff */
[----:B------:R-:W-:Y:S01]  /*1360*/  @P4 HADD2.F32 R18, -RZ, R18.H0_H0 ;  /* 0x20000012ff124230 */ /* 0x000fe20000004100 */
[----:B---3--:R-:W-:Y:S05]  /*1370*/  @P4 F2FP.F16.E4M3.UNPACK_B R17, R17 ;  /* 0x00000011ff11423e */ /* 0x008fea00020006ff */
[----:B------:R-:W-:Y:S05]  /*1380*/  @P4 HADD2.F32 R17, -RZ, R17.H0_H0 ;  /* 0x20000011ff114230 */ /* 0x000fea0000004100 */
[----:B------:R-:W-:Y:S01]  /*1390*/  @P4 FFMA R13, R17, R18, R13 ;  /* 0x00000012110d4223 */ /* 0x000fe2000000000d */
[----:B------:R-:W-:Y:S02]  /*13a0*/  @P5 F2FP.F16.E4M3.UNPACK_B R17, R19 ;  /* 0x00000013ff11523e */ /* 0x000fe400020006ff */
[----:B----4-:R-:W-:Y:S01]  /*13b0*/  @P5 F2FP.F16.E4M3.UNPACK_B R18, R31 ;  /* 0x0000001fff12523e */ /* 0x010fe200020006ff */
[----:B------:R0:W2:Y:S01]  /*13c0*/  @P0 LDG.E.U8 R19, [R32.64] ;  /* 0x0000000420130981 */ /* 0x0000a2000c1e1100 */
[----:B------:R-:W-:Y:S01]  /*13d0*/  IADD3 R28, P0, R86, UR7, RZ ;  /* 0x00000007561c7c10 */ /* 0x000fe2000ff1e0ff */
[----:B------:R-:W-:Y:S01]  /*13e0*/  @P5 HADD2.F32 R17, -RZ, R17.H0_H0 ;  /* 0x20000011ff115230 */ /* 0x000fe20000004100 */
[----:B------:R-:W-:Y:S01]  /*13f0*/  ISETP.NE.AND P4, PT, R47, RZ, PT ;  /* 0x000000ff2f00720c */ /* 0x000fe20003f85270 */
[----:B------:R-:W-:Y:S01]  /*1400*/  @P5 HADD2.F32 R18, -RZ, R18.H0_H0 ;  /* 0x20000012ff125230 */ /* 0x000fe20000004100 */
[----:B------:R-:W-:Y:S02]  /*1410*/  IADD3.X R29, R70, UR6, RZ, P0, !PT ;  /* 0x00000006461d7c10 */ /* 0x000fe400087fe4ff */
[----:B------:R-:W-:Y:S02]  /*1420*/  ISETP.NE.AND P0, PT, R51, RZ, PT ;  /* 0x000000ff3300720c */ /* 0x000fe40003f05270 */
[----:B------:R-:W-:Y:S01]  /*1430*/  @P5 FFMA R2, R17, R18, R2 ;  /* 0x0000001211025223 */ /* 0x000fe20000000002 */
[----:B------:R-:W-:Y:S01]  /*1440*/  @P6 F2FP.F16.E4M3.UNPACK_B R18, R34 ;  /* 0x00000022ff12623e */ /* 0x000fe200020006ff */
[----:B------:R-:W3:Y:S04]  /*1450*/  @P6 LDG.E.U8 R17, [R22.64] ;  /* 0x0000000416116981 */ /* 0x000ee8000c1e1100 */
[----:B------:R-:W4:Y:S01]  /*1460*/  @P2 LDG.E.U8 R34, [R28.64] ;  /* 0x000000041c222981 */ /* 0x000f22000c1e1100 */
[----:B------:R-:W-:Y:S04]  /*1470*/  @P6 HADD2.F32 R18, -RZ, R18.H0_H0 ;  /* 0x20000012ff126230 */ /* 0x000fe80000004100 */
[----:B------:R-:W4:Y:S04]  /*1480*/  @P0 LDG.E.U8 R31, [R26.64] ;  /* 0x000000041a1f0981 */ /* 0x000f28000c1e1100 */
[----:B0-----:R-:W4:Y:S01]  /*1490*/  @P3 LDG.E.U8 R33, [R28.64] ;  /* 0x000000041c213981 */ /* 0x001f22000c1e1100 */
[----:B--2---:R-:W-:Y:S02]  /*14a0*/  @P0 F2FP.F16.E4M3.UNPACK_B R19, R19 ;  /* 0x00000013ff13023e */ /* 0x004fe400020006ff */
[----:B---3--:R-:W-:Y:S05]  /*14b0*/  @P6 F2FP.F16.E4M3.UNPACK_B R17, R17 ;  /* 0x00000011ff11623e */ /* 0x008fea00020006ff */
[----:B------:R-:W-:Y:S05]  /*14c0*/  @P6 HADD2.F32 R17, -RZ, R17.H0_H0 ;  /* 0x20000011ff116230 */ /* 0x000fea0000004100 */
[----:B------:R-:W-:Y:S01]  /*14d0*/  @P6 FFMA R6, R17, R18, R6 ;  /* 0x0000001211066223 */ /* 0x000fe20000000006 */
[----:B-----5:R-:W-:Y:S01]  /*14e0*/  @P1 F2FP.F16.E4M3.UNPACK_B R18, R30 ;  /* 0x0000001eff12123e */ /* 0x020fe200020006ff */
[----:B------:R-:W2:Y:S04]  /*14f0*/  @P1 LDG.E.U8 R17, [R24.64] ;  /* 0x0000000418111981 */ /* 0x000ea8000c1e1100 */
[----:B------:R-:W3:Y:S01]  /*1500*/  @P3 LDG.E.U8 R30, [R20.64] ;  /* 0x00000004141e3981 */ /* 0x000ee2000c1e1100 */
[----:B------:R-:W-:Y:S01]  /*1510*/  @P1 HADD2.F32 R18, -RZ, R18.H0_H0 ;  /* 0x20000012ff121230 */ /* 0x000fe20000004100 */
[----:B--2---:R-:W-:Y:S05]  /*1520*/  @P1 F2FP.F16.E4M3.UNPACK_B R17, R17 ;  /* 0x00000011ff11123e */ /* 0x004fea00020006ff */
[----:B------:R-:W-:Y:S05]  /*1530*/  @P1 HADD2.F32 R17, -RZ, R17.H0_H0 ;  /* 0x20000011ff111230 */ /* 0x000fea0000004100 */
[----:B------:R-:W-:Y:S01]  /*1540*/  @P1 FFMA R10, R17, R18, R10 ;  /* 0x00000012110a1223 */ /* 0x000fe2000000000a */
[----:B----4-:R-:W-:Y:S01]  /*1550*/  @P0 F2FP.F16.E4M3.UNPACK_B R17, R31 ;  /* 0x0000001fff11023e */ /* 0x010fe200020006ff */
[----:B------:R-:W-:Y:S01]  /*1560*/  @P0 HADD2.F32 R18, -RZ, R19.H0_H0 ;  /* 0x20000013ff120230 */ /* 0x000fe20000004100 */
[----:B------:R-:W-:Y:S01]  /*1570*/  ISETP.NE.AND P1, PT, R141, RZ, PT ;  /* 0x000000ff8d00720c */ /* 0x000fe20003f25270 */
[----:B------:R0:W2:Y:S02]  /*1580*/  @P4 LDG.E.U8 R19, [R28.64] ;  /* 0x000000041c134981 */ /* 0x0000a4000c1e1100 */
[----:B------:R-:W-:Y:S05]  /*1590*/  @P0 HADD2.F32 R17, -RZ, R17.H0_H0 ;  /* 0x20000011ff110230 */ /* 0x000fea0000004100 */
[----:B------:R-:W-:Y:S01]  /*15a0*/  @P0 FFMA R14, R17, R18, R14 ;  /* 0x00000012110e0223 */ /* 0x000fe2000000000e */
[----:B---3--:R-:W-:Y:S02]  /*15b0*/  @P3 F2FP.F16.E4M3.UNPACK_B R17, R30 ;  /* 0x0000001eff11323e */ /* 0x008fe400020006ff */
[----:B------:R-:W-:Y:S02]  /*15c0*/  @P3 F2FP.F16.E4M3.UNPACK_B R18, R33 ;  /* 0x00000021ff12323e */ /* 0x000fe400020006ff */
[----:B------:R-:W-:Y:S01]  /*15d0*/  IADD3 R30, P0, R88, UR7, RZ ;  /* 0x00000007581e7c10 */ /* 0x000fe2000ff1e0ff */
[----:B------:R-:W-:Y:S01]  /*15e0*/  @P3 HADD2.F32 R17, -RZ, R17.H0_H0 ;  /* 0x20000011ff113230 */ /* 0x000fe20000004100 */
[----:B------:R0:W3:Y:S01]  /*15f0*/  @P1 LDG.E.U8 R32, [R28.64] ;  /* 0x000000041c201981 */ /* 0x0000e2000c1e1100 */
[----:B------:R-:W-:Y:S01]  /*1600*/  @P3 HADD2.F32 R18, -RZ, R18.H0_H0 ;  /* 0x20000012ff123230 */ /* 0x000fe20000004100 */
[----:B------:R-:W-:Y:S01]  /*1610*/  IADD3.X R31, R69, UR6, RZ, P0, !PT ;  /* 0x00000006451f7c10 */ /* 0x000fe200087fe4ff */
[----:B------:R-:W-:Y:S03]  /*1620*/  UIADD3 UR7, UP0, UR7, 0x1, URZ ;  /* 0x0000000107077890 */ /* 0x000fe6000ff1e03f */
[----:B------:R-:W-:Y:S01]  /*1630*/  @P3 FFMA R3, R17, R18, R3 ;  /* 0x0000001211033223 */ /* 0x000fe20000000003 */
[----:B------:R-:W-:Y:S01]  /*1640*/  @P2 F2FP.F16.E4M3.UNPACK_B R18, R34 ;  /* 0x00000022ff12223e */ /* 0x000fe200020006ff */
[----:B------:R-:W4:Y:S01]  /*1650*/  @P2 LDG.E.U8 R17, [R22.64] ;  /* 0x0000000416112981 */ /* 0x000f22000c1e1100 */
[----:B------:R-:W-:Y:S01]  /*1660*/  ISETP.NE.AND P3, PT, R45, RZ, PT ;  /* 0x000000ff2d00720c */ /* 0x000fe20003f65270 */
[----:B------:R-:W-:Y:S02]  /*1670*/  UIADD3.X UR6, URZ, UR6, URZ, UP0, !UPT ;  /* 0x000000063f067290 */ /* 0x000fe400087fe43f */
[----:B------:R-:W-:Y:S01]  /*1680*/  @P2 HADD2.F32 R18, -RZ, R18.H0_H0 ;  /* 0x20000012ff122230 */ /* 0x000fe20000004100 */
[----:B0-----:R-:W-:Y:S05]  /*1690*/  IADD3 R29, P0, R24, 0x1, RZ ;  /* 0x00000001181d7810 */ /* 0x001fea0007f1e0ff */
[----:B------:R-:W-:Y:S01]  /*16a0*/  IMAD.X R28, RZ, RZ, R25, P0 ;  /* 0x000000ffff1c7224 */ /* 0x000fe200000e0619 */
[----:B------:R-:W-:Y:S02]  /*16b0*/  ISETP.NE.AND P0, PT, R46, RZ, PT ;  /* 0x000000ff2e00720c */ /* 0x000fe40003f05270 */
[----:B----4-:R-:W-:Y:S05]  /*16c0*/  @P2 F2FP.F16.E4M3.UNPACK_B R17, R17 ;  /* 0x00000011ff11223e */ /* 0x010fea00020006ff */
[----:B------:R-:W-:Y:S05]  /*16d0*/  @P2 HADD2.F32 R17, -RZ, R17.H0_H0 ;  /* 0x20000011ff112230 */ /* 0x000fea0000004100 */
[----:B------:R-:W-:Y:S01]  /*16e0*/  @P2 FFMA R7, R17, R18, R7 ;  /* 0x0000001211072223 */ /* 0x000fe20000000007 */
[----:B---3--:R-:W-:Y:S01]  /*16f0*/  @P1 F2FP.F16.E4M3.UNPACK_B R18, R32 ;  /* 0x00000020ff12123e */ /* 0x008fe200020006ff */
[----:B------:R-:W3:Y:S01]  /*1700*/  @P1 LDG.E.U8 R17, [R24.64] ;  /* 0x0000000418111981 */ /* 0x000ee2000c1e1100 */
[----:B------:R-:W-:Y:S03]  /*1710*/  ISETP.NE.AND P2, PT, R44, RZ, PT ;  /* 0x000000ff2c00720c */ /* 0x000fe60003f45270 */
[----:B------:R-:W4:Y:S01]  /*1720*/  @P0 LDG.E.U8 R32, [R20.64] ;  /* 0x0000000414200981 */ /* 0x000f22000c1e1100 */
[----:B------:R-:W-:Y:S01]  /*1730*/  @P1 HADD2.F32 R18, -RZ, R18.H0_H0 ;  /* 0x20000012ff121230 */ /* 0x000fe20000004100 */
[----:B---3--:R-:W-:Y:S05]  /*1740*/  @P1 F2FP.F16.E4M3.UNPACK_B R17, R17 ;  /* 0x00000011ff11123e */ /* 0x008fea00020006ff */
[----:B------:R-:W-:Y:S05]  /*1750*/  @P1 HADD2.F32 R17, -RZ, R17.H0_H0 ;  /* 0x20000011ff111230 */ /* 0x000fea0000004100 */
[----:B------:R-:W-:Y:S01]  /*1760*/  @P1 FFMA R11, R17, R18, R11 ;  /* 0x00000012110b1223 */ /* 0x000fe2000000000b */
[----:B--2---:R-:W-:Y:S01]  /*1770*/  @P4 F2FP.F16.E4M3.UNPACK_B R18, R19 ;  /* 0x00000013ff12423e */ /* 0x004fe200020006ff */
[----:B------:R-:W2:Y:S01]  /*1780*/  @P4 LDG.E.U8 R17, [R26.64] ;  /* 0x000000041a114981 */ /* 0x000ea2000c1e1100 */
[----:B------:R-:W-:Y:S03]  /*1790*/  ISETP.NE.AND P1, PT, R43, RZ, PT ;  /* 0x000000ff2b00720c */ /* 0x000fe60003f25270 */
[----:B------:R-:W3:Y:S01]  /*17a0*/  @P0 LDG.E.U8 R19, [R30.64] ;  /* 0x000000041e130981 */ /* 0x000ee2000c1e1100 */
[----:B------:R-:W-:Y:S01]  /*17b0*/  @P4 HADD2.F32 R18, -RZ, R18.H0_H0 ;  /* 0x20000012ff124230 */ /* 0x000fe20000004100 */
[----:B--2---:R-:W-:Y:S05]  /*17c0*/  @P4 F2FP.F16.E4M3.UNPACK_B R17, R17 ;  /* 0x00000011ff11423e */ /* 0x004fea00020006ff */
[----:B------:R-:W-:Y:S05]  /*17d0*/  @P4 HADD2.F32 R17, -RZ, R17.H0_H0 ;  /* 0x20000011ff114230 */ /* 0x000fea0000004100 */
[----:B------:R-:W-:Y:S01]  /*17e0*/  @P4 FFMA R15, R17, R18, R15 ;  /* 0x00000012110f4223 */ /* 0x000fe2000000000f */
[----:B----4-:R-:W-:Y:S02]  /*17f0*/  @P0 F2FP.F16.E4M3.UNPACK_B R17, R32 ;  /* 0x00000020ff11023e */ /* 0x010fe400020006ff */
[----:B---3--:R-:W-:Y:S01]  /*1800*/  @P0 F2FP.F16.E4M3.UNPACK_B R18, R19 ;  /* 0x00000013ff12023e */ /* 0x008fe200020006ff */
[----:B------:R0:W2:Y:S01]  /*1810*/  @P2 LDG.E.U8 R32, [R24.64] ;  /* 0x0000000418202981 */ /* 0x0000a2000c1e1100 */
[----:B------:R-:W-:Y:S01]  /*1820*/  ISETP.NE.AND P4, PT, R140, RZ, PT ;  /* 0x000000ff8c00720c */ /* 0x000fe20003f85270 */
[----:B------:R-:W-:Y:S02]  /*1830*/  @P0 HADD2.F32 R17, -RZ, R17.H0_H0 ;  /* 0x20000011ff110230 */ /* 0x000fe40000004100 */
[----:B------:R-:W-:Y:S01]  /*1840*/  @P0 HADD2.F32 R18, -RZ, R18.H0_H0 ;  /* 0x20000012ff120230 */ /* 0x000fe20000004100 */
[----:B------:R1:W3:Y:S04]  /*1850*/  @P1 LDG.E.U8 R19, [R30.64] ;  /* 0x000000041e131981 */ /* 0x0002e8000c1e1100 */
[----:B------:R-:W-:Y:S02]  /*1860*/  @P0 FFMA R4, R17, R18, R4 ;  /* 0x0000001211040223 */ /* 0x000fe40000000004 */
[----:B------:R4:W5:Y:S04]  /*1870*/  @P3 LDG.E.U8 R17, [R22.64] ;  /* 0x0000000416113981 */ /* 0x000968000c1e1100 */
[----:B------:R1:W2:Y:S04]  /*1880*/  @P3 LDG.E.U8 R18, [R30.64] ;  /* 0x000000041e123981 */ /* 0x0002a8000c1e1100 */
[----:B0-----:R1:W2:Y:S01]  /*1890*/  @P2 LDG.E.U8 R25, [R30.64] ;  /* 0x000000041e192981 */ /* 0x0012a2000c1e1100 */
[----:B----4-:R-:W-:Y:S05]  /*18a0*/  IADD3 R22, P0, R22, 0x1, RZ ;  /* 0x0000000116167810 */ /* 0x010fea0007f1e0ff */
[----:B------:R-:W-:Y:S01]  /*18b0*/  IMAD.X R23, RZ, RZ, R23, P0 ;  /* 0x000000ffff177224 */ /* 0x000fe200000e0617 */
[----:B------:R-:W-:Y:S05]  /*18c0*/  IADD3 R24, P0, R20, 0x1, RZ ;  /* 0x0000000114187810 */ /* 0x000fea0007f1e0ff */
[----:B------:R-:W-:Y:S01]  /*18d0*/  IMAD.X R21, RZ, RZ, R21, P0 ;  /* 0x000000ffff157224 */ /* 0x000fe200000e0615 */
[----:B-1----:R-:W-:Y:S02]  /*18e0*/  IADD3 R31, P0, R26, 0x1, RZ ;  /* 0x000000011a1f7810 */ /* 0x002fe40007f1e0ff */
[----:B------:R-:W4:Y:S03]  /*18f0*/  @P1 LDG.E.U8 R26, [R26.64] ;  /* 0x000000041a1a1981 */ /* 0x000f26000c1e1100 */
[----:B------:R-:W-:Y:S01]  /*1900*/  IMAD.X R30, RZ, RZ, R27, P0 ;  /* 0x000000ffff1e7224 */ /* 0x000fe200000e061b */
[----:B------:R-:W-:Y:S02]  /*1910*/  PLOP3.LUT P0, PT, PT, PT, UP1, 0x40, 0x0 ;  /* 0x000000000000781c */ /* 0x000fe40003f0e818 */
[----:B---3--:R-:W-:Y:S05]  /*1920*/  @P1 F2FP.F16.E4M3.UNPACK_B R20, R19 ;  /* 0x00000013ff14123e */ /* 0x008fea00020006ff */
[----:B------:R-:W-:Y:S01]  /*1930*/  @P1 HADD2.F32 R20, -RZ, R20.H0_H0 ;  /* 0x20000014ff141230 */ /* 0x000fe20000004100 */
[----:B-----5:R-:W-:Y:S02]  /*1940*/  @P3 F2FP.F16.E4M3.UNPACK_B R17, R17 ;  /* 0x00000011ff11323e */ /* 0x020fe400020006ff */
[----:B--2---:R-:W-:Y:S03]  /*1950*/  @P3 F2FP.F16.E4M3.UNPACK_B R18, R18 ;  /* 0x00000012ff12323e */ /* 0x004fe600020006ff */
[----:B------:R-:W-:Y:S02]  /*1960*/  @P3 HADD2.F32 R17, -RZ, R17.H0_H0 ;  /* 0x20000011ff113230 */ /* 0x000fe40000004100 */
[----:B------:R-:W-:Y:S05]  /*1970*/  @P3 HADD2.F32 R18, -RZ, R18.H0_H0 ;  /* 0x20000012ff123230 */ /* 0x000fea0000004100 */
[----:B------:R-:W-:Y:S01]  /*1980*/  @P3 FFMA R8, R17, R18, R8 ;  /* 0x0000001211083223 */ /* 0x000fe20000000008 */
[----:B------:R-:W-:Y:S02]  /*1990*/  @P2 F2FP.F16.E4M3.UNPACK_B R17, R32 ;  /* 0x00000020ff11223e */ /* 0x000fe400020006ff */
[----:B------:R-:W-:Y:S02]  /*19a0*/  @P2 F2FP.F16.E4M3.UNPACK_B R18, R25 ;  /* 0x00000019ff12223e */ /* 0x000fe400020006ff */
[----:B------:R-:W-:Y:S01]  /*19b0*/  ISETP.NE.AND P3, PT, R103, RZ, PT ;  /* 0x000000ff6700720c */ /* 0x000fe20003f65270 */
[----:B------:R-:W-:Y:S02]  /*19c0*/  @P2 HADD2.F32 R17, -RZ, R17.H0_H0 ;  /* 0x20000011ff112230 */ /* 0x000fe40000004100 */
[----:B------:R-:W-:Y:S05]  /*19d0*/  @P2 HADD2.F32 R18, -RZ, R18.H0_H0 ;  /* 0x20000012ff122230 */ /* 0x000fea0000004100 */
[----:B------:R-:W-:Y:S01]  /*19e0*/  @P2 FFMA R12, R17, R18, R12 ;  /* 0x00000012110c2223 */ /* 0x000fe2000000000c */
[----:B------:R-:W-:Y:S02]  /*19f0*/  ISETP.NE.AND P2, PT, R102, RZ, PT ;  /* 0x000000ff6600720c */ /* 0x000fe40003f45270 */
[----:B----4-:R-:W-:Y:S05]  /*1a00*/  @P1 F2FP.F16.E4M3.UNPACK_B R19, R26 ;  /* 0x0000001aff13123e */ /* 0x010fea00020006ff */
[----:B------:R-:W-:Y:S05]  /*1a10*/  @P1 HADD2.F32 R19, -RZ, R19.H0_H0 ;  /* 0x20000013ff131230 */ /* 0x000fea0000004100 */
[----:B------:R-:W-:Y:S01]  /*1a20*/  @P1 FFMA R16, R19, R20, R16 ;  /* 0x0000001413101223 */ /* 0x000fe20000000010 */
[----:B------:R-:W-:Y:S01]  /*1a30*/  ISETP.NE.AND P1, PT, R81, RZ, PT ;  /* 0x000000ff5100720c */ /* 0x000fe20003f25270 */
[----:B------:R-:W-:-:S06]  /*1a40*/  @P0 BRA `(.L_x_119) ;  /* 0xfffff60000000947 */ /* 0x000fcc000383ffff */
.L_x_118:
[----:B------:R-:W-:Y:S01]  /*1a50*/  UISETP.NE.U32.AND UP3, UPT, UR20, URZ, UPT ;  /* 0x0000003f1400728c */ /* 0x000fe2000bf65070 */
[----:B------:R-:W-:Y:S03]  /*1a60*/  BSSY B1, `(.L_x_120) ;  /* 0x0000136000017945 */ /* 0x000fe60003800000 */
[----:B------:R-:W-:-:S06]  /*1a70*/  UISETP.NE.AND.EX UP3, UPT, UR23, URZ, UPT, UP3 ;  /* 0x0000003f1700728c */ /* 0x000fcc000bf65330 */
[----:B------:R-:W-:-:S13]  /*1a80*/  PLOP3.LUT P0, PT, PT, PT, UP3, 0x40, 0x0 ;  /* 0x000000000000781c */ /* 0x000fda0003f0e838 */
[----:B------:R-:W-:Y:S05]  /*1a90*/  @P0 BRA `(.L_x_121) ;  /* 0x00000b5000000947 */ /* 0x000fea0003800000 */
[----:B------:R-:W-:-:S04]  /*1aa0*/  @P1 LEA R30, P0, R104, UR18, 0x1 ;  /* 0x00000012681e1c11 */ /* 0x000fc8000f8008ff */
[----:B------:R-:W-:Y:S02]  /*1ab0*/  @P1 LEA.HI.X R31, R104, UR16, R53, 0x1, P0 ;  /* 0x00000010681f1c11 */ /* 0x000fe400080f0c35 */
[----:B------:R-:W-:-:S04]  /*1ac0*/  @P2 LEA R18, P0, R96, UR21, 0x1 ;  /* 0x0000001560122c11 */ /* 0x000fc8000f8008ff */
[----:B------:R-:W-:Y:S02]  /*1ad0*/  @P2 IADD3.X R19, R74, UR28, RZ, P0, !PT ;  /* 0x0000001c4a132c10 */ /* 0x000fe400087fe4ff */
        /* <DEDUP_REMOVED lines=9> */
[----:B------:R-:W-:Y:S02]  /*1b70*/  @P1 IADD3.X R21, R73, UR28, RZ, P0, !PT ;  /* 0x0000001c49151c10 */ /* 0x000fe400087fe4ff */
[----:B------:R-:W-:-:S03]  /*1b80*/  @P4 LEA R102, P0, R90, UR18, 0x1 ;  /* 0x000000125a664c11 */ /* 0x000fc6000f8008ff */
[----:B------:R-:W2:Y:S01]  /*1b90*/  @P1 LDG.E.U16 R17, [R20.64] ;  /* 0x0000000414111981 */ /* 0x000ea2000c1e1500 */
[----:B------:R-:W-:Y:S01]  /*1ba0*/  @P4 LEA.HI.X R103, R90, UR16, R56, 0x1, P0 ;  /* 0x000000105a674c11 */ /* 0x000fe200080f0c38 */
[----:B--2---:R-:W-:-:S04]  /*1bb0*/  @P1 IMAD.U32 R17, R17, 0x10000, RZ ;  /* 0x0001000011111824 */ /* 0x004fc800078e00ff */
[----:B------:R-:W-:-:S04]  /*1bc0*/  @P1 FMUL R17, R17, c[0x0][0x19c] ;  /* 0x0000670011111a20 */ /* 0x000fc80000400000 */
[----:B------:R-:W-:-:S05]  /*1bd0*/  @P1 FFMA R0, R0, c[0x0][0x16c], R17 ;  /* 0x00005b0000001a23 */ /* 0x000fca0000000011 */
[----:B------:R-:W-:-:S05]  /*1be0*/  @P1 F2FP.BF16.F32.PACK_AB R0, RZ, R0 ;  /* 0x00000000ff00123e */ /* 0x000fca00000010ff */
[----:B------:R0:W-:Y:S04]  /*1bf0*/  @P1 STG.E.U16 [R30.64], R0 ;  /* 0x000000001e001986 */ /* 0x0001e8000c101504 */
[----:B0-----:R-:W2:Y:S02]  /*1c00*/  @P2 LDG.E.U16 R0, [R18.64] ;  /* 0x0000000412002981 */ /* 0x001ea4000c1e1500 */
        /* <DEDUP_REMOVED lines=11> */
[----:B0-----:R-:W2:Y:S01]  /*1cc0*/  @P4 LDG.E.U16 R0, [R28.64] ;  /* 0x000000041c004981 */ /* 0x001ea2000c1e1500 */
[----:B------:R-:W-:-:S04]  /*1cd0*/  LEA R20, P0, R116, UR21, 0x1 ;  /* 0x0000001574147c11 */ /* 0x000fc8000f8008ff */
[----:B------:R-:W-:Y:S01]  /*1ce0*/  IADD3.X R21, R77, UR28, RZ, P0, !PT ;  /* 0x0000001c4d157c10 */ /* 0x000fe200087fe4ff */
[----:B--2---:R-:W-:-:S04]  /*1cf0*/  @P4 IMAD.U32 R0, R0, 0x10000, RZ ;  /* 0x0001000000004824 */ /* 0x004fc800078e00ff */
[----:B------:R-:W-:-:S04]  /*1d00*/  @P4 FMUL R0, R0, c[0x0][0x19c] ;  /* 0x0000670000004a20 */ /* 0x000fc80000400000 */
[----:B------:R-:W-:-:S05]  /*1d10*/  @P4 FFMA R0, R13, c[0x0][0x16c], R0 ;  /* 0x00005b000d004a23 */ /* 0x000fca0000000000 */
[----:B------:R-:W-:-:S05]  /*1d20*/  @P4 F2FP.BF16.F32.PACK_AB R0, RZ, R0 ;  /* 0x00000000ff00423e */ /* 0x000fca00000010ff */
[----:B------:R0:W-:Y:S04]  /*1d30*/  @P4 STG.E.U16 [R102.64], R0 ;  /* 0x0000000066004986 */ /* 0x0001e8000c101504 */
[----:B0-----:R-:W2:Y:S01]  /*1d40*/  @P5 LDG.E.U16 R0, [R20.64] ;  /* 0x0000000414005981 */ /* 0x001ea2000c1e1500 */
[----:B------:R-:W-:-:S04]  /*1d50*/  @P5 LEA R32, P0, R118, UR18, 0x1 ;  /* 0x0000001276205c11 */ /* 0x000fc8000f8008ff */
[----:B------:R-:W-:Y:S02]  /*1d60*/  @P5 LEA.HI.X R33, R118, UR16, R57, 0x1, P0 ;  /* 0x0000001076215c11 */ /* 0x000fe400080f0c39 */
        /* <DEDUP_REMOVED lines=8> */
[----:B------:R-:W-:Y:S02]  /*1df0*/  P2R R5, PR, RZ, 0x4 ;  /* 0x00000004ff057803 */ /* 0x000fe40000000000 */
[----:B------:R-:W-:Y:S02]  /*1e00*/  @P6 LEA R30, P0, R114, UR18, 0x1 ;  /* 0x00000012721e6c11 */ /* 0x000fe4000f8008ff */
[----:B------:R-:W-:Y:S02]  /*1e10*/  ISETP.NE.AND P2, PT, R52, RZ, PT ;  /* 0x000000ff3400720c */ /* 0x000fe40003f45270 */
[----:B------:R-:W-:-:S02]  /*1e20*/  @P6 LEA.HI.X R31, R114, UR16, R58, 0x1, P0 ;  /* 0x00000010721f6c11 */ /* 0x000fc400080f0c3a */
        /* <DEDUP_REMOVED lines=9> */
[C---:B------:R-:W-:Y:S02]  /*1ec0*/  @P2 LEA R26, P0, R110.reuse, UR18, 0x1 ;  /* 0x000000126e1a2c11 */ /* 0x040fe4000f8008ff */
        /* <DEDUP_REMOVED lines=12> */
[----:B------:R-:W-:Y:S01]  /*1f90*/  ISETP.NE.AND P0, PT, R50, RZ, PT ;  /* 0x000000ff3200720c */ /* 0x000fe20003f05270 */
[----:B------:R-:W-:Y:S01]  /*1fa0*/  BSSY B0, `(.L_x_122) ;  /* 0x0000011000007945 */ /* 0x000fe20003800000 */
[----:B------:R-:W-:Y:S01]  /*1fb0*/  ISETP.NE.AND P2, PT, R5, RZ, PT ;  /* 0x000000ff0500720c */ /* 0x000fe20003f45270 */
[----:B--2---:R-:W-:-:S04]  /*1fc0*/  @P1 IMAD.U32 R0, R0, 0x10000, RZ ;  /* 0x0001000000001824 */ /* 0x004fc800078e00ff */
[----:B------:R-:W-:-:S04]  /*1fd0*/  @P1 FMUL R0, R0, c[0x0][0x19c] ;  /* 0x0000670000001a20 */ /* 0x000fc80000400000 */
[----:B------:R-:W-:-:S05]  /*1fe0*/  @P1 FFMA R0, R14, c[0x0][0x16c], R0 ;  /* 0x00005b000e001a23 */ /* 0x000fca0000000000 */
[----:B------:R-:W-:-:S05]  /*1ff0*/  @P1 F2FP.BF16.F32.PACK_AB R0, RZ, R0 ;  /* 0x00000000ff00123e */ /* 0x000fca00000010ff */
[----:B------:R0:W-:Y:S01]  /*2000*/  @P1 STG.E.U16 [R28.64], R0 ;  /* 0x000000001c001986 */ /* 0x0001e2000c101504 */
[----:B------:R-:W-:Y:S01]  /*2010*/  ISETP.NE.AND P1, PT, R17, RZ, PT ;  /* 0x000000ff1100720c */ /* 0x000fe20003f25270 */
[----:B------:R-:W-:Y:S07]  /*2020*/  @!P0 BRA `(.L_x_123) ;  /* 0x0000008000008947 */ /* 0x000fee0003800000 */
[----:B0-----:R-:W2:Y:S01]  /*2030*/  LDG.E.U16 R0, [R20.64+0x2] ;  /* 0x0000020414007981 */ /* 0x001ea2000c1e1500 */
[----:B------:R-:W-:-:S04]  /*2040*/  LEA R26, P0, R136, UR18, 0x1 ;  /* 0x00000012881a7c11 */ /* 0x000fc8000f8008ff */
[----:B------:R-:W-:Y:S02]  /*2050*/  LEA.HI.X R27, R136, UR16, R61, 0x1, P0 ;  /* 0x00000010881b7c11 */ /* 0x000fe400080f0c3d */
[----:B--2---:R-:W-:-:S05]  /*2060*/  SHF.L.U32 R0, R0, 0x10, RZ ;  /* 0x0000001000007819 */ /* 0x004fca00000006ff */
[----:B------:R-:W-:-:S04]  /*2070*/  FMUL R0, R0, c[0x0][0x19c] ;  /* 0x0000670000007a20 */ /* 0x000fc80000400000 */
[----:B------:R-:W-:-:S05]  /*2080*/  FFMA R0, R3, c[0x0][0x16c], R0 ;  /* 0x00005b0003007a23 */ /* 0x000fca0000000000 */
[----:B------:R-:W-:-:S05]  /*2090*/  F2FP.BF16.F32.PACK_AB R0, RZ, R0 ;  /* 0x00000000ff00723e */ /* 0x000fca00000010ff */
[----:B------:R0:W-:Y:S02]  /*20a0*/  STG.E.U16 [R26.64], R0 ;  /* 0x000000001a007986 */ /* 0x0001e4000c101504 */
.L_x_123:
[----:B------:R-:W-:Y:S05]  /*20b0*/  BSYNC B0 ;  /* 0x0000000000007941 */ /* 0x000fea0003800000 */
.L_x_122:
[----:B------:R-:W-:Y:S01]  /*20c0*/  ISETP.NE.AND P0, PT, R49, RZ, PT ;  /* 0x000000ff3100720c */ /* 0x000fe20003f05270 */
[----:B------:R-:W-:-:S12]  /*20d0*/  BSSY B0, `(.L_x_124) ;  /* 0x000000a000007945 */ /* 0x000fd80003800000 */
[----:B------:R-:W-:Y:S05]  /*20e0*/  @!P0 BRA `(.L_x_125) ;  /* 0x0000008000008947 */ /* 0x000fea0003800000 */
        /* <DEDUP_REMOVED lines=8> */
.L_x_125:
[----:B------:R-:W-:Y:S05]  /*2170*/  BSYNC B0 ;  /* 0x0000000000007941 */ /* 0x000fea0003800000 */
.L_x_124:
        /* <DEDUP_REMOVED lines=11> */
.L_x_127:
[----:B------:R-:W-:Y:S05]  /*2230*/  BSYNC B0 ;  /* 0x0000000000007941 */ /* 0x000fea0003800000 */
.L_x_126:
        /* <DEDUP_REMOVED lines=11> */
.L_x_129:
[----:B------:R-:W-:Y:S05]  /*22f0*/  BSYNC B0 ;  /* 0x0000000000007941 */ /* 0x000fea0003800000 */
.L_x_128:
        /* <DEDUP_REMOVED lines=11> */
.L_x_131:
[----:B------:R-:W-:Y:S05]  /*23b0*/  BSYNC B0 ;  /* 0x0000000000007941 */ /* 0x000fea0003800000 */
.L_x_130:
        /* <DEDUP_REMOVED lines=11> */
.L_x_133:
[----:B------:R-:W-:Y:S05]  /*2470*/  BSYNC B0 ;  /* 0x0000000000007941 */ /* 0x000fea0003800000 */
.L_x_132:
        /* <DEDUP_REMOVED lines=11> */
.L_x_135:
[----:B------:R-:W-:Y:S05]  /*2530*/  BSYNC B0 ;  /* 0x0000000000007941 */ /* 0x000fea0003800000 */
.L_x_134:
[----:B------:R-:W-:-:S13]  /*2540*/  ISETP.NE.AND P0, PT, R43, RZ, PT ;  /* 0x000000ff2b00720c */ /* 0x000fda0003f05270 */
        /* <DEDUP_REMOVED lines=8> */
[----:B------:R0:W-:Y:S01]  /*25d0*/  STG.E.U16 [R2.64], R0 ;  /* 0x0000000002007986 */ /* 0x0001e2000c101504 */
[----:B------:R-:W-:Y:S05]  /*25e0*/  BRA `(.L_x_136) ;  /* 0x000007d000007947 */ /* 0x000fea0003800000 */
.L_x_121:
[----:B------:R-:W-:Y:S01]  /*25f0*/  @P1 LEA R24, P0, R104, UR18, 0x1 ;  /* 0x0000001268181c11 */ /* 0x000fe2000f8008ff */
[----:B------:R-:W-:Y:S01]  /*2600*/  @P1 FMUL R0, R0, c[0x0][0x16c] ;  /* 0x00005b0000001a20 */ /* 0x000fe20000400000 */
[----:B------:R-:W-:Y:S02]  /*2610*/  P2R R22, PR, RZ, 0x4 ;  /* 0x00000004ff167803 */ /* 0x000fe40000000000 */
[----:B------:R-:W-:Y:S02]  /*2620*/  @P1 LEA.HI.X R25, R104, UR16, R53, 0x1, P0 ;  /* 0x0000001068191c11 */ /* 0x000fe400080f0c35 */
[C---:B------:R-:W-:Y:S02]  /*2630*/  @P2 LEA R30, P0, R98.reuse, UR18, 0x1 ;  /* 0x00000012621e2c11 */ /* 0x040fe4000f8008ff */
[----:B------:R-:W-:Y:S02]  /*2640*/  @P1 F2FP.BF16.F32.PACK_AB R0, RZ, R0 ;  /* 0x00000000ff00123e */ /* 0x000fe400000010ff */
[----:B------:R-:W-:-:S02]  /*2650*/  @P2 LEA.HI.X R31, R98, UR16, R54, 0x1, P0 ;  /* 0x00000010621f2c11 */ /* 0x000fc400080f0c36 */
[C---:B------:R-:W-:Y:S01]  /*2660*/  @P3 LEA R28, P0, R94.reuse, UR18, 0x1 ;  /* 0x000000125e1c3c11 */ /* 0x040fe2000f8008ff */
[----:B------:R0:W-:Y:S01]  /*2670*/  @P1 STG.E.U16 [R24.64], R0 ;  /* 0x0000000018001986 */ /* 0x0001e2000c101504 */
[----:B------:R-:W-:Y:S02]  /*2680*/  ISETP.NE.AND P2, PT, R51, RZ, PT ;  /* 0x000000ff3300720c */ /* 0x000fe40003f45270 */
[----:B------:R-:W-:Y:S02]  /*2690*/  @P3 LEA.HI.X R29, R94, UR16, R55, 0x1, P0 ;  /* 0x000000105e1d3c11 */ /* 0x000fe400080f0c37 */
[----:B------:R-:W-:Y:S02]  /*26a0*/  @P4 LEA R140, P0, R90, UR18, 0x1 ;  /* 0x000000125a8c4c11 */ /* 0x000fe4000f8008ff */
[----:B------:R-:W-:Y:S02]  /*26b0*/  P2R R23, PR, RZ, 0x4 ;  /* 0x00000004ff177803 */ /* 0x000fe40000000000 */
[----:B------:R-:W-:-:S02]  /*26c0*/  ISETP.NE.AND P2, PT, R52, RZ, PT ;  /* 0x000000ff3400720c */ /* 0x000fc40003f45270 */
[----:B------:R-:W-:Y:S02]  /*26d0*/  @P4 LEA.HI.X R141, R90, UR16, R56, 0x1, P0 ;  /* 0x000000105a8d4c11 */ /* 0x000fe400080f0c38 */
[C---:B------:R-:W-:Y:S02]  /*26e0*/  @P5 LEA R102, P0, R118.reuse, UR18, 0x1 ;  /* 0x0000001276665c11 */ /* 0x040fe4000f8008ff */
[----:B------:R-:W-:Y:S02]  /*26f0*/  P2R R21, PR, RZ, 0x8 ;  /* 0x00000008ff157803 */ /* 0x000fe40000000000 */
[----:B------:R-:W-:Y:S02]  /*2700*/  @P5 LEA.HI.X R103, R118, UR16, R57, 0x1, P0 ;  /* 0x0000001076675c11 */ /* 0x000fe400080f0c39 */
[----:B------:R-:W-:Y:S02]  /*2710*/  @P6 LEA R32, P0, R114, UR18, 0x1 ;  /* 0x0000001272206c11 */ /* 0x000fe4000f8008ff */
[----:B------:R-:W-:-:S02]  /*2720*/  ISETP.NE.AND P3, PT, R50, RZ, PT ;  /* 0x000000ff3200720c */ /* 0x000fc40003f65270 */
[----:B------:R-:W-:Y:S02]  /*2730*/  @P6 LEA.HI.X R33, R114, UR16, R58, 0x1, P0 ;  /* 0x0000001072216c11 */ /* 0x000fe400080f0c3a */
[C---:B------:R-:W-:Y:S02]  /*2740*/  @P2 LEA R26, P0, R110.reuse, UR18, 0x1 ;  /* 0x000000126e1a2c11 */ /* 0x040fe4000f8008ff */
[----:B------:R-:W-:Y:S02]  /*2750*/  P2R R19, PR, RZ, 0x10 ;  /* 0x00000010ff137803 */ /* 0x000fe40000000000 */
[----:B------:R-:W-:Y:S02]  /*2760*/  @P2 LEA.HI.X R27, R110, UR16, R59, 0x1, P0 ;  /* 0x000000106e1b2c11 */ /* 0x000fe400080f0c3b */
[----:B------:R-:W-:Y:S02]  /*2770*/  ISETP.NE.AND P2, PT, R23, RZ, PT ;  /* 0x000000ff1700720c */ /* 0x000fe40003f45270 */
[----:B------:R-:W-:-:S02]  /*2780*/  ISETP.NE.AND P4, PT, R48, RZ, PT ;  /* 0x000000ff3000720c */ /* 0x000fc40003f85270 */
[----:B------:R-:W-:Y:S02]  /*2790*/  P2R R18, PR, RZ, 0x20 ;  /* 0x00000020ff127803 */ /* 0x000fe40000000000 */
[----:B------:R-:W-:Y:S02]  /*27a0*/  P2R R20, PR, RZ, 0x10 ;  /* 0x00000010ff147803 */ /* 0x000fe40000000000 */
[----:B------:R-:W-:Y:S02]  /*27b0*/  ISETP.NE.AND P4, PT, R49, RZ, PT ;  /* 0x000000ff3100720c */ /* 0x000fe40003f85270 */
[----:B------:R-:W-:Y:S02]  /*27c0*/  ISETP.NE.AND P5, PT, R47, RZ, PT ;  /* 0x000000ff2f00720c */ /* 0x000fe40003fa5270 */
[----:B------:R-:W-:Y:S02]  /*27d0*/  P2R R17, PR, RZ, 0x2 ;  /* 0x00000002ff117803 */ /* 0x000fe40000000000 */
[----:B0-----:R-:W-:-:S02]  /*27e0*/  @P2 LEA R24, P0, R106, UR18, 0x1 ;  /* 0x000000126a182c11 */ /* 0x001fc4000f8008ff */
[----:B------:R-:W-:Y:S02]  /*27f0*/  ISETP.NE.AND P1, PT, R43, RZ, PT ;  /* 0x000000ff2b00720c */ /* 0x000fe40003f25270 */
[----:B------:R-:W-:Y:S02]  /*2800*/  @P2 LEA.HI.X R25, R106, UR16, R60, 0x1, P0 ;  /* 0x000000106a192c11 */ /* 0x000fe400080f0c3c */
[----:B------:R-:W-:-:S09]  /*2810*/  ISETP.NE.AND P2, PT, R22, RZ, PT ;  /* 0x000000ff1600720c */ /* 0x000fd20003f45270 */
[----:B------:R-:W-:-:S04]  /*2820*/  @P1 FMUL R16, R16, c[0x0][0x16c] ;  /* 0x00005b0010101a20 */ /* 0x000fc80000400000 */
[----:B------:R-:W-:Y:S01]  /*2830*/  @P2 FMUL R0, R5, c[0x0][0x16c] ;  /* 0x00005b0005002a20 */ /* 0x000fe20000400000 */
[----:B------:R-:W-:-:S04]  /*2840*/  P2R R5, PR, RZ, 0x4 ;  /* 0x00000004ff057803 */ /* 0x000fc80000000000 */
[----:B------:R-:W-:-:S05]  /*2850*/  @P2 F2FP.BF16.F32.PACK_AB R0, RZ, R0 ;  /* 0x00000000ff00223e */ /* 0x000fca00000010ff */
[----:B------:R0:W-:Y:S01]  /*2860*/  @P2 STG.E.U16 [R30.64], R0 ;  /* 0x000000001e002986 */ /* 0x0001e2000c101504 */
[----:B------:R-:W-:Y:S02]  /*2870*/  ISETP.NE.AND P2, PT, R44, RZ, PT ;  /* 0x000000ff2c00720c */ /* 0x000fe40003f45270 */
[----:B0-----:R-:W-:-:S04]  /*2880*/  @P3 LEA R30, P0, R136, UR18, 0x1 ;  /* 0x00000012881e3c11 */ /* 0x001fc8000f8008ff */
[----:B------:R-:W-:Y:S02]  /*2890*/  @P3 LEA.HI.X R31, R136, UR16, R61, 0x1, P0 ;  /* 0x00000010881f3c11 */ /* 0x000fe400080f0c3d */
[----:B------:R-:W-:-:S13]  /*28a0*/  ISETP.NE.AND P3, PT, R21, RZ, PT ;  /* 0x000000ff1500720c */ /* 0x000fda0003f65270 */
        /* <DEDUP_REMOVED lines=8> */
[----:B------:R-:W-:-:S04]  /*2930*/  @P4 LEA R22, P0, R132, UR18, 0x1 ;  /* 0x0000001284164c11 */ /* 0x000fc8000f8008ff */
[----:B------:R-:W-:Y:S02]  /*2940*/  @P4 LEA.HI.X R23, R132, UR16, R63, 0x1, P0 ;  /* 0x0000001084174c11 */ /* 0x000fe400080f0c3f */
[----:B------:R-:W-:Y:S02]  /*2950*/  ISETP.NE.AND P4, PT, R19, RZ, PT ;  /* 0x000000ff1300720c */ /* 0x000fe40003f85270 */
[C---:B------:R-:W-:Y:S02]  /*2960*/  @P5 LEA R142, P0, R130.reuse, UR18, 0x1 ;  /* 0x00000012828e5c11 */ /* 0x040fe4000f8008ff */
[----:B------:R-:W-:Y:S02]  /*2970*/  P2R R19, PR, RZ, 0x8 ;  /* 0x00000008ff137803 */ /* 0x000fe40000000000 */
[----:B------:R-:W-:Y:S02]  /*2980*/  @P5 LEA.HI.X R143, R130, UR16, R64, 0x1, P0 ;  /* 0x00000010828f5c11 */ /* 0x000fe400080f0c40 */
[----:B------:R-:W-:-:S04]  /*2990*/  ISETP.NE.AND P5, PT, R18, RZ, PT ;  /* 0x000000ff1200720c */ /* 0x000fc80003fa5270 */
[----:B------:R-:W-:Y:S01]  /*29a0*/  P2R R18, PR, RZ, 0x20 ;  /* 0x00000020ff127803 */ /* 0x000fe20000000000 */
[----:B------:R-:W-:Y:S01]  /*29b0*/  @P4 FMUL R0, R13, c[0x0][0x16c] ;  /* 0x00005b000d004a20 */ /* 0x000fe20000400000 */
[----:B------:R-:W-:-:S04]  /*29c0*/  P2R R13, PR, RZ, 0x10 ;  /* 0x00000010ff0d7803 */ /* 0x000fc80000000000 */
[----:B------:R-:W-:-:S05]  /*29d0*/  @P4 F2FP.BF16.F32.PACK_AB R0, RZ, R0 ;  /* 0x00000000ff00423e */ /* 0x000fca00000010ff */
[----:B------:R0:W-:Y:S01]  /*29e0*/  @P4 STG.E.U16 [R140.64], R0 ;  /* 0x000000008c004986 */ /* 0x0001e2000c101504 */
[----:B------:R-:W-:-:S13]  /*29f0*/  ISETP.NE.AND P4, PT, R46, RZ, PT ;  /* 0x000000ff2e00720c */ /* 0x000fda0003f85270 */
[----:B------:R-:W-:Y:S01]  /*2a00*/  @P4 FMUL R4, R4, c[0x0][0x16c] ;  /* 0x00005b0004044a20 */ /* 0x000fe20000400000 */
[----:B0-----:R-:W-:Y:S01]  /*2a10*/  @P5 FMUL R0, R2, c[0x0][0x16c] ;  /* 0x00005b0002005a20 */ /* 0x001fe20000400000 */
[----:B------:R-:W-:-:S04]  /*2a20*/  @P4 LEA R140, P0, R128, UR18, 0x1 ;  /* 0x00000012808c4c11 */ /* 0x000fc8000f8008ff */
[----:B------:R-:W-:Y:S02]  /*2a30*/  @P5 F2FP.BF16.F32.PACK_AB R0, RZ, R0 ;  /* 0x00000000ff00523e */ /* 0x000fe400000010ff */
[----:B------:R-:W-:-:S03]  /*2a40*/  @P4 LEA.HI.X R141, R128, UR16, R65, 0x1, P0 ;  /* 0x00000010808d4c11 */ /* 0x000fc600080f0c41 */
[----:B------:R0:W-:Y:S01]  /*2a50*/  @P5 STG.E.U16 [R102.64], R0 ;  /* 0x0000000066005986 */ /* 0x0001e2000c101504 */
[----:B------:R-:W-:-:S04]  /*2a60*/  ISETP.NE.AND P5, PT, R48, RZ, PT ;  /* 0x000000ff3000720c */ /* 0x000fc80003fa5270 */
[----:B------:R-:W-:Y:S02]  /*2a70*/  P2R R2, PR, RZ, 0x20 ;  /* 0x00000020ff027803 */ /* 0x000fe40000000000 */
[----:B------:R-:W-:-:S04]  /*2a80*/  ISETP.NE.AND P5, PT, R50, RZ, PT ;  /* 0x000000ff3200720c */ /* 0x000fc80003fa5270 */
[----:B------:R-:W-:Y:S02]  /*2a90*/  P2R R20, PR, RZ, 0x20 ;  /* 0x00000020ff147803 */ /* 0x000fe40000000000 */
[----:B------:R-:W-:Y:S01]  /*2aa0*/  ISETP.NE.AND P5, PT, R51, RZ, PT ;  /* 0x000000ff3300720c */ /* 0x000fe20003fa5270 */
[----:B0-----:R-:W-:Y:S01]  /*2ab0*/  @P6 FMUL R0, R6, c[0x0][0x16c] ;  /* 0x00005b0006006a20 */ /* 0x001fe20000400000 */
[----:B------:R-:W-:-:S04]  /*2ac0*/  @P3 LEA R102, P0, R126, UR18, 0x1 ;  /* 0x000000127e663c11 */ /* 0x000fc8000f8008ff */
[----:B------:R-:W-:Y:S02]  /*2ad0*/  @P6 F2FP.BF16.F32.PACK_AB R0, RZ, R0 ;  /* 0x00000000ff00623e */ /* 0x000fe400000010ff */
[----:B------:R-:W-:Y:S02]  /*2ae0*/  @P3 LEA.HI.X R103, R126, UR16, R66, 0x1, P0 ;  /* 0x000000107e673c11 */ /* 0x000fe400080f0c42 */
[----:B------:R-:W-:Y:S01]  /*2af0*/  ISETP.NE.AND P3, PT, R49, RZ, PT ;  /* 0x000000ff3100720c */ /* 0x000fe20003f65270 */
[----:B------:R0:W-:Y:S02]  /*2b00*/  @P6 STG.E.U16 [R32.64], R0 ;  /* 0x0000000020006986 */ /* 0x0001e4000c101504 */
[----:B0-----:R-:W-:-:S04]  /*2b10*/  @P2 LEA R32, P0, R124, UR18, 0x1 ;  /* 0x000000127c202c11 */ /* 0x001fc8000f8008ff */
[----:B------:R-:W-:Y:S02]  /*2b20*/  @P2 LEA.HI.X R33, R124, UR16, R67, 0x1, P0 ;  /* 0x000000107c212c11 */ /* 0x000fe400080f0c43 */
[----:B------:R-:W-:-:S13]  /*2b30*/  ISETP.NE.AND P0, PT, R52, RZ, PT ;  /* 0x000000ff3400720c */ /* 0x000fda0003f05270 */
[----:B------:R-:W-:-:S05]  /*2b40*/  @P0 FMUL R0, R10, c[0x0][0x16c] ;  /* 0x00005b000a000a20 */ /* 0x000fca0000400000 */
[----:B------:R-:W-:-:S05]  /*2b50*/  @P0 F2FP.BF16.F32.PACK_AB R0, RZ, R0 ;  /* 0x00000000ff00023e */ /* 0x000fca00000010ff */
[----:B------:R0:W-:Y:S02]  /*2b60*/  @P0 STG.E.U16 [R26.64], R0 ;  /* 0x000000001a000986 */ /* 0x0001e4000c101504 */
[----:B0-----:R-:W-:Y:S01]  /*2b70*/  @P5 FMUL R0, R14, c[0x0][0x16c] ;  /* 0x00005b000e005a20 */ /* 0x001fe20000400000 */
[----:B------:R-:W-:-:S04]  /*2b80*/  @P1 LEA R26, P0, R122, UR18, 0x1 ;  /* 0x000000127a1a1c11 */ /* 0x000fc8000f8008ff */
[----:B------:R-:W-:Y:S02]  /*2b90*/  @P5 F2FP.BF16.F32.PACK_AB R0, RZ, R0 ;  /* 0x00000000ff00523e */ /* 0x000fe400000010ff */
[----:B------:R-:W-:Y:S02]  /*2ba0*/  @P1 LEA.HI.X R27, R122, UR16, R68, 0x1, P0 ;  /* 0x000000107a1b1c11 */ /* 0x000fe400080f0c44 */
[----:B------:R-:W-:Y:S01]  /*2bb0*/  ISETP.NE.AND P0, PT, R47, RZ, PT ;  /* 0x000000ff2f00720c */ /* 0x000fe20003f05270 */
[----:B------:R0:W-:Y:S01]  /*2bc0*/  @P5 STG.E.U16 [R24.64], R0 ;  /* 0x0000000018005986 */ /* 0x0001e2000c101504 */
[----:B------:R-:W-:-:S11]  /*2bd0*/  ISETP.NE.AND P5, PT, R20, RZ, PT ;  /* 0x000000ff1400720c */ /* 0x000fd60003fa5270 */
[----:B------:R-:W-:Y:S02]  /*2be0*/  @P0 FMUL R15, R15, c[0x0][0x16c] ;  /* 0x00005b000f0f0a20 */ /* 0x000fe40000400000 */
[----:B0-----:R-:W-:Y:S01]  /*2bf0*/  @P5 FMUL R0, R3, c[0x0][0x16c] ;  /* 0x00005b0003005a20 */ /* 0x001fe20000400000 */
[----:B------:R-:W-:-:S04]  /*2c00*/  @P2 FMUL R3, R12, c[0x0][0x16c] ;  /* 0x00005b000c032a20 */ /* 0x000fc80000400000 */
[----:B------:R-:W-:Y:S02]  /*2c10*/  @P5 F2FP.BF16.F32.PACK_AB R0, RZ, R0 ;  /* 0x00000000ff00523e */ /* 0x000fe400000010ff */
[----:B------:R-:W-:-:S03]  /*2c20*/  @P2 F2FP.BF16.F32.PACK_AB R3, RZ, R3 ;  /* 0x00000003ff03223e */ /* 0x000fc600000010ff */
[----:B------:R0:W-:Y:S01]  /*2c30*/  @P5 STG.E.U16 [R30.64], R0 ;  /* 0x000000001e005986 */ /* 0x0001e2000c101504 */
[----:B------:R-:W-:Y:S01]  /*2c40*/  ISETP.NE.AND P5, PT, R2, RZ, PT ;  /* 0x000000ff0200720c */ /* 0x000fe20003fa5270 */
[----:B------:R-:W-:-:S05]  /*2c50*/  @P3 FMUL R2, R7, c[0x0][0x16c] ;  /* 0x00005b0007023a20 */ /* 0x000fca0000400000 */
[----:B------:R-:W-:-:S05]  /*2c60*/  @P3 F2FP.BF16.F32.PACK_AB R2, RZ, R2 ;  /* 0x00000002ff02323e */ /* 0x000fca00000010ff */
[----:B------:R1:W-:Y:S01]  /*2c70*/  @P3 STG.E.U16 [R28.64], R2 ;  /* 0x000000021c003986 */ /* 0x0003e2000c101504 */
[----:B------:R-:W-:-:S13]  /*2c80*/  ISETP.NE.AND P3, PT, R19, RZ, PT ;  /* 0x000000ff1300720c */ /* 0x000fda0003f65270 */
[----:B------:R-:W-:Y:S01]  /*2c90*/  @P3 FMUL R8, R8, c[0x0][0x16c] ;  /* 0x00005b0008083a20 */ /* 0x000fe20000400000 */
[----:B0-----:R-:W-:-:S05]  /*2ca0*/  @P5 FMUL R0, R11, c[0x0][0x16c] ;  /* 0x00005b000b005a20 */ /* 0x001fca0000400000 */
[----:B------:R-:W-:-:S05]  /*2cb0*/  @P5 F2FP.BF16.F32.PACK_AB R0, RZ, R0 ;  /* 0x00000000ff00523e */ /* 0x000fca00000010ff */
[----:B------:R0:W-:Y:S01]  /*2cc0*/  @P5 STG.E.U16 [R22.64], R0 ;  /* 0x0000000016005986 */ /* 0x0001e2000c101504 */
[----:B------:R-:W-:Y:S02]  /*2cd0*/  ISETP.NE.AND P5, PT, R18, RZ, PT ;  /* 0x000000ff1200720c */ /* 0x000fe40003fa5270 */
[----:B-1----:R-:W-:-:S05]  /*2ce0*/  @P0 F2FP.BF16.F32.PACK_AB R2, RZ, R15 ;  /* 0x0000000fff02023e */ /* 0x002fca00000010ff */
[----:B------:R1:W-:Y:S01]  /*2cf0*/  @P0 STG.E.U16 [R142.64], R2 ;  /* 0x000000028e000986 */ /* 0x0003e2000c101504 */
[----:B0-----:R-:W-:-:S04]  /*2d00*/  @P4 F2FP.BF16.F32.PACK_AB R0, RZ, R4 ;  /* 0x00000004ff00423e */ /* 0x001fc800000010ff */
[----:B------:R-:W-:Y:S02]  /*2d10*/  PRMT R4, R0, 0x7610, R4 ;  /* 0x0000761000047816 */ /* 0x000fe40000000004 */
[----:B------:R-:W-:Y:S02]  /*2d20*/  @P1 F2FP.BF16.F32.PACK_AB R0, RZ, R16 ;  /* 0x00000010ff00123e */ /* 0x000fe400000010ff */
[----:B-1----:R-:W-:Y:S01]  /*2d30*/  @P3 F2FP.BF16.F32.PACK_AB R2, RZ, R8 ;  /* 0x00000008ff02323e */ /* 0x002fe200000010ff */
[----:B------:R0:W-:Y:S01]  /*2d40*/  @P4 STG.E.U16 [R140.64], R4 ;  /* 0x000000048c004986 */ /* 0x0001e2000c101504 */
[----:B------:R-:W-:-:S03]  /*2d50*/  ISETP.NE.AND P4, PT, R13, RZ, PT ;  /* 0x000000ff0d00720c */ /* 0x000fc60003f85270 */
[----:B------:R0:W-:Y:S01]  /*2d60*/  @P3 STG.E.U16 [R102.64], R2 ;  /* 0x0000000266003986 */ /* 0x0001e2000c101504 */
[----:B------:R-:W-:-:S03]  /*2d70*/  ISETP.NE.AND P3, PT, R9, RZ, PT ;  /* 0x000000ff0900720c */ /* 0x000fc60003f65270 */
[----:B------:R0:W-:Y:S01]  /*2d80*/  @P2 STG.E.U16 [R32.64], R3 ;  /* 0x0000000320002986 */ /* 0x0001e2000c101504 */
[----:B------:R-:W-:-:S03]  /*2d90*/  ISETP.NE.AND P2, PT, R5, RZ, PT ;  /* 0x000000ff0500720c */ /* 0x000fc60003f45270 */
[----:B------:R0:W-:Y:S01]  /*2da0*/  @P1 STG.E.U16 [R26.64], R0 ;  /* 0x000000001a001986 */ /* 0x0001e2000c101504 */
[----:B------:R-:W-:-:S08]  /*2db0*/  ISETP.NE.AND P1, PT, R17, RZ, PT ;  /* 0x000000ff1100720c */ /* 0x000fd00003f25270 */
.L_x_136:
[----:B------:R-:W-:Y:S05]  /*2dc0*/  BSYNC B1 ;  /* 0x0000000000017941 */ /* 0x000fea0003800000 */
.L_x_120:
[----:B------:R-:W-:Y:S02]  /*2dd0*/  ULEA UR18, UP0, UR24, UR18, 0x1 ;  /* 0x0000001218127291 */ /* 0x000fe4000f80083f */
[----:B------:R-:W-:Y:S02]  /*2de0*/  UIADD3 UR22, UR22, UR11, URZ ;  /* 0x0000000b16167290 */ /* 0x000fe4000fffe03f */
[----:B------:R-:W-:Y:S02]  /*2df0*/  UIADD3.X UR16, UR16, UR27, URZ, UP0, !UPT ;  /* 0x0000001b10107290 */ /* 0x000fe400087fe43f */
[----:B------:R-:W-:Y:S02]  /*2e00*/  UISETP.GE.AND UP0, UPT, UR22, UR10, UPT ;  /* 0x0000000a1600728c */ /* 0x000fe4000bf06270 */
[----:B------:R-:W-:Y:S02]  /*2e10*/  ULDC.64 UR6, c[0x0][0x1d0] ;  /* 0x0000740000067ab9 */ /* 0x000fe40000000a00 */
[----:B------:R-:W-:-:S02]  /*2e20*/  UMOV UR31, UR17 ;  /* 0x00000011001f7c82 */ /* 0x000fc40008000000 */
[----:B------:R-:W-:Y:S01]  /*2e30*/  PLOP3.LUT P0, PT, PT, PT, UP0, 0x40, 0x0 ;  /* 0x000000000000781c */ /* 0x000fe20003f0e808 */
[----:B------:R-:W-:Y:S02]  /*2e40*/  UIMAD.WIDE.U32 UR30, UR13, UR6, UR30 ;  /* 0x000000060d1e72a5 */ /* 0x000fe4000f8e001e */
[----:B------:R-:W-:Y:S02]  /*2e50*/  UIADD3 UR6, UP2, UR21, UR19, URZ ;  /* 0x0000001315067290 */ /* 0x000fe4000ff5e03f */
[----:B------:R-:W-:Y:S02]  /*2e60*/  UIADD3 UR20, UP1, UR20, UR19, URZ ;  /* 0x0000001314147290 */ /* 0x000fe4000ff3e03f */
[----:B------:R-:W-:Y:S02]  /*2e70*/  ULDC.64 UR8, c[0x0][0x1c8] ;  /* 0x0000720000087ab9 */ /* 0x000fe40000000a00 */
[----:B------:R-:W-:Y:S02]  /*2e80*/  UIMAD UR17, UR13, UR7, UR31 ;  /* 0x000000070d1172a4 */ /* 0x000fe4000f8e021f */
[----:B------:R-:W-:-:S02]  /*2e90*/  UIMAD.WIDE.U32 UR14, UR13, UR8, UR14 ;  /* 0x000000080d0e72a5 */ /* 0x000fc4000f8e000e */
[----:B------:R-:W-:Y:S02]  /*2ea0*/  UIADD3.X UR7, UR28, UR26, URZ, UP2, !UPT ;  /* 0x0000001a1c077290 */ /* 0x000fe400097fe43f */
[----:B------:R-:W-:Y:S02]  /*2eb0*/  UIADD3.X UR23, UR23, UR26, URZ, UP1, !UPT ;  /* 0x0000001a17177290 */ /* 0x000fe40008ffe43f */
[----:B------:R-:W-:Y:S02]  /*2ec0*/  UIMAD UR15, UR13, UR9, UR15 ;  /* 0x000000090d0f72a4 */ /* 0x000fe4000f8e020f */
[----:B------:R-:W-:Y:S02]  /*2ed0*/  USEL UR21, UR21, UR6, !UP3 ;  /* 0x0000000615157287 */ /* 0x000fe4000d800000 */
[----:B------:R-:W-:Y:S02]  /*2ee0*/  USEL UR20, UR20, URZ, UP3 ;  /* 0x0000003f14147287 */ /* 0x000fe40009800000 */
[----:B------:R-:W-:-:S02]  /*2ef0*/  USEL UR28, UR28, UR7, !UP3 ;  /* 0x000000071c1c7287 */ /* 0x000fc4000d800000 */
[----:B------:R-:W-:Y:S01]  /*2f00*/  USEL UR23, UR23, URZ, UP3 ;  /* 0x0000003f17177287 */ /* 0x000fe20009800000 */
[----:B------:R-:W-:Y:S01]  /*2f10*/  @!P0 CALL.REL.NOINC `(.L_x_137) ;  /* 0x0000001000008944 */ /* 0x000fe20003c00000 */
[----:B------:R-:W-:Y:S05]  /*2f20*/  BRA `(.L_x_138) ;  /* 0xffffdd7000007947 */ /* 0x000fea000383ffff */
.L_x_137:
[----:B------:R-:W-:-:S01]  /*2f30*/  NOP ;  /* 0x0000000000007918 */ /* 0x000fc20000000000 */
[----:B------:R-:W-:Y:S05]  /*2f40*/  EXIT ;  /* 0x000000000000794d */ /* 0x000fea0003800000 */
.L_x_139:
        /* <DEDUP_REMOVED lines=11> */
.L_x_282:


//--------------------- .text._ZN7cutlass9reference6device6kernel13TensorForEachINS1_6detail20TensorFillLinearFuncINS_10bfloat16_tENS_6layout18PackedVectorLayoutEEELi1ENS9_6ParamsEEEvNS_5CoordIXT0_EilEET1_ --------------------------
	.section	.text._ZN7cutlass9reference6device6kernel13TensorForEachINS1_6detail20TensorFillLinearFuncINS_10bfloat16_tENS_6layout18PackedVectorLayoutEEELi1ENS9_6ParamsEEEvNS_5CoordIXT0_EilEET1_,"ax",@progbits
	.sectioninfo	@"SHI_REGISTERS=12"
	.align	128
        .global         _ZN7cutlass9reference6device6kernel13TensorForEachINS1_6detail20TensorFillLinearFuncINS_10bfloat16_tENS_6layout18PackedVectorLayoutEEELi1ENS9_6ParamsEEEvNS_5CoordIXT0_EilEET1_
        .type           _ZN7cutlass9reference6device6kernel13TensorForEachINS1_6detail20TensorFillLinearFuncINS_10bfloat16_tENS_6layout18PackedVectorLayoutEEELi1ENS9_6ParamsEEEvNS_5CoordIXT0_EilEET1_,@function
        .size           _ZN7cutlass9reference6device6kernel13TensorForEachINS1_6detail20TensorFillLinearFuncINS_10bfloat16_tENS_6layout18PackedVectorLayoutEEELi1ENS9_6ParamsEEEvNS_5CoordIXT0_EilEET1_,(.L_x_283 - _ZN7cutlass9reference6device6kernel13TensorForEachINS1_6detail20TensorFillLinearFuncINS_10bfloat16_tENS_6layout18PackedVectorLayoutEEELi1ENS9_6ParamsEEEvNS_5CoordIXT0_EilEET1_)
        .other          _ZN7cutlass9reference6device6kernel13TensorForEachINS1_6detail20TensorFillLinearFuncINS_10bfloat16_tENS_6layout18PackedVectorLayoutEEELi1ENS9_6ParamsEEEvNS_5CoordIXT0_EilEET1_,@"STO_CUDA_ENTRY STV_DEFAULT"
_ZN7cutlass9reference6device6kernel13TensorForEachINS1_6detail20TensorFillLinearFuncINS_10bfloat16_tENS_6layout18PackedVectorLayoutEEELi1ENS9_6ParamsEEEvNS_5CoordIXT0_EilEET1_:
.text._ZN7cutlass9reference6device6kernel13TensorForEachINS1_6detail20TensorFillLinearFuncINS_10bfloat16_tENS_6layout18PackedVectorLayoutEEELi1ENS9_6ParamsEEEvNS_5CoordIXT0_EilEET1_:
[----:B------:R-:W-:Y:S02]  /*0000*/  MOV R1, c[0x0][0x28] ;  /* 0x00000a0000017a02 */ /* 0x000fe40000000f00 */
[----:B------:R-:W0:Y:S01]  /*0010*/  S2R R3, SR_CTAID.X ;  /* 0x0000000000037919 */ /* 0x000e220000002500 */
[----:B------:R-:W-:Y:S02]  /*0020*/  ULDC UR7, c[0x0][0x160] ;  /* 0x0000580000077ab9 */ /* 0x000fe40000000800 */
[----:B------:R-:W-:Y:S01]  /*0030*/  USHF.R.S32.HI UR7, URZ, 0x1f, UR7 ;  /* 0x0000001f3f077899 */ /* 0x000fe20008011407 */
[----:B------:R-:W0:Y:S05]  /*0040*/  S2R R0, SR_TID.X ;  /* 0x0000000000007919 */ /* 0x000e2a0000002100 */
[----:B------:R-:W-:Y:S01]  /*0050*/  MOV R2, UR7 ;  /* 0x0000000700027c02 */ /* 0x000fe20008000f00 */
[----:B0-----:R-:W-:-:S05]  /*0060*/  IMAD R0, R3, c[0x0][0x0], R0 ;  /* 0x0000000003007a24 */ /* 0x001fca00078e0200 */
[----:B------:R-:W-:-:S04]  /*0070*/  ISETP.LT.U32.AND P0, PT, R0, c[0x0][0x160], PT ;  /* 0x0000580000007a0c */ /* 0x000fc80003f01070 */
[----:B------:R-:W-:-:S13]  /*0080*/  ISETP.GT.AND.EX P0, PT, R2, RZ, PT, P0 ;  /* 0x000000ff0200720c */ /* 0x000fda0003f04300 */
[----:B------:R-:W-:Y:S05]  /*0090*/  @!P0 EXIT ;  /* 0x000000000000894d */ /* 0x000fea0003800000 */
[----:B------:R-:W-:Y:S01]  /*00a0*/  MOV R3, c[0x0][0x178] ;  /* 0x00005e0000037a02 */ /* 0x000fe20000000f00 */
[----:B------:R-:W-:Y:S01]  /*00b0*/  ULDC.U16 UR4, c[0x0][0x17a] ;  /* 0x00005e8000047ab9 */ /* 0x000fe20000000400 */
[----:B------:R-:W-:Y:S01]  /*00c0*/  MOV R6, RZ ;  /* 0x000000ff00067202 */ /* 0x000fe20000000f00 */
[----:B------:R-:W-:Y:S01]  /*00d0*/  ULDC UR6, c[0x0][0x0] ;  /* 0x0000000000067ab9 */ /* 0x000fe20000000800 */
[----:B------:R-:W-:Y:S01]  /*00e0*/  SHF.L.U32 R3, R3, 0x10, RZ ;  /* 0x0000001003037819 */ /* 0x000fe200000006ff */
[----:B------:R-:W-:Y:S02]  /*00f0*/  ULDC UR5, c[0x0][0xc] ;  /* 0x0000030000057ab9 */ /* 0x000fe40000000800 */
[----:B------:R-:W-:Y:S02]  /*0100*/  USHF.L.U32 UR4, UR4, 0x10, URZ ;  /* 0x0000001004047899 */ /* 0x000fe4000800063f */
[----:B------:R-:W-:Y:S02]  /*0110*/  UIMAD UR5, UR6, UR5, URZ ;  /* 0x00000005060572a4 */ /* 0x000fe4000f8e023f */
[----:B------:R-:W-:-:S02]  /*0120*/  ULDC.64 UR8, c[0x0][0x118] ;  /* 0x0000460000087ab9 */ /* 0x000fc40000000a00 */
.L_x_140:
[----:B------:R-:W-:-:S13]  /*0130*/  ISETP.LT.AND P0, PT, R0, c[0x0][0x160], PT ;  /* 0x0000580000007a0c */ /* 0x000fda0003f01270 */
[----:B------:R-:W-:Y:S02]  /*0140*/  @P0 I2FP.F32.S32 R4, R0 ;  /* 0x0000000000040245 */ /* 0x000fe40000201400 */
[----:B------:R-:W-:Y:S03]  /*0150*/  @P0 SHF.R.S64 R7, RZ, 0x1f, R0 ;  /* 0x0000001fff070819 */ /* 0x000fe60000001000 */
[----:B------:R-:W-:Y:S01]  /*0160*/  @P0 FFMA R2, R3, R4, UR4 ;  /* 0x0000000403020e23 */ /* 0x000fe20008000004 */
[----:B0-----:R-:W-:Y:S04]  /*0170*/  @P0 IADD3 R8, P1, R7, c[0x0][0x168], RZ ;  /* 0x00005a0007080a10 */ /* 0x001fe80007f3e0ff */
[----:B------:R-:W-:Y:S02]  /*0180*/  @P0 F2FP.BF16.F32.PACK_AB R5, RZ, R2 ;  /* 0x00000002ff05023e */ /* 0x000fe400000010ff */
[C---:B------:R-:W-:Y:S05]  /*0190*/  @P0 LEA.HI.X.SX32 R9, R0.reuse, c[0x0][0x16c], 0x1, P1 ;  /* 0x00005b0000090a11 */ /* 0x040fea00008f0eff */
[----:B------:R0:W-:Y:S01]  /*01a0*/  @P0 STG.E.U16 [R8.64], R5 ;  /* 0x0000000508000986 */ /* 0x0001e2000c101508 */
[----:B------:R-:W-:Y:S05]  /*01b0*/  IADD3 R0, P0, R0, UR5, RZ ;  /* 0x0000000500007c10 */ /* 0x000fea000ff1e0ff */
[----:B------:R-:W-:Y:S01]  /*01c0*/  IMAD.X R6, RZ, RZ, R6, P0 ;  /* 0x000000ffff067224 */ /* 0x000fe200000e0606 */
[----:B------:R-:W-:Y:S04]  /*01d0*/  ISETP.GE.U32.AND P0, PT, R0, c[0x0][0x160], PT ;  /* 0x0000580000007a0c */ /* 0x000fe80003f06070 */
[----:B------:R-:W-:-:S13]  /*01e0*/  ISETP.GE.AND.EX P0, PT, R6, UR7, PT, P0 ;  /* 0x0000000706007c0c */ /* 0x000fda000bf06300 */
[----:B------:R-:W-:-:S05]  /*01f0*/  @!P0 BRA `(.L_x_140) ;  /* 0xffffff3000008947 */ /* 0x000fca000383ffff */
[----:B------:R-:W-:Y:S05]  /*0200*/  EXIT ;  /* 0x000000000000794d */ /* 0x000fea0003800000 */
.L_x_141:
        /* <DEDUP_REMOVED lines=15> */
.L_x_283:


//--------------------- .text._ZN7cutlass9reference6device6kernel12BlockForEachINS_10bfloat16_tENS1_6detail18RandomGaussianFuncIS4_EEEEvPT_mNT0_6ParamsE --------------------------
	.section	.text._ZN7cutlass9reference6device6kernel12BlockForEachINS_10bfloat16_tENS1_6detail18RandomGaussianFuncIS4_EEEEvPT_mNT0_6ParamsE,"ax",@progbits
	.sectioninfo	@"SHI_REGISTERS=38"
	.align	128
        .global         _ZN7cutlass9reference6device6kernel12BlockForEachINS_10bfloat16_tENS1_6detail18RandomGaussianFuncIS4_EEEEvPT_mNT0_6ParamsE
        .type           _ZN7cutlass9reference6device6kernel12BlockForEachINS_10bfloat16_tENS1_6detail18RandomGaussianFuncIS4_EEEEvPT_mNT0_6ParamsE,@function
        .size           _ZN7cutlass9reference6device6kernel12BlockForEachINS_10bfloat16_tENS1_6detail18RandomGaussianFuncIS4_EEEEvPT_mNT0_6ParamsE,(.L_x_274 - _ZN7cutlass9reference6device6kernel12BlockForEachINS_10bfloat16_tENS1_6detail18RandomGaussianFuncIS4_EEEEvPT_mNT0_6ParamsE)
        .other          _ZN7cutlass9reference6device6kernel12BlockForEachINS_10bfloat16_tENS1_6detail18RandomGaussianFuncIS4_EEEEvPT_mNT0_6ParamsE,@"STO_CUDA_ENTRY STV_DEFAULT"
_ZN7cutlass9reference6device6kernel12BlockForEachINS_10bfloat16_tENS1_6detail18RandomGaussianFuncIS4_EEEEvPT_mNT0_6ParamsE:
.text._ZN7cutlass9reference6device6kernel12BlockForEachINS_10bfloat16_tENS1_6detail18RandomGaussianFuncIS4_EEEEvPT_mNT0_6ParamsE:
[----:B------:R-:W-:Y:S02]  /*0000*/  MOV R1, c[0x0][0x28] ;  /* 0x00000a0000017a02 */ /* 0x000fe40000000f00 */
[----:B------:R-:W0:Y:S01]  /*0010*/  S2R R0, SR_CTAID.X ;  /* 0x0000000000007919 */ /* 0x000e220000002500 */
[----:B------:R-:W-:Y:S01]  /*0020*/  IMAD.MOV.U32 R21, RZ, RZ, c[0x0][0x170] ;  /* 0x00005c00ff157624 */ /* 0x000fe200078e00ff */
[----:B------:R-:W-:Y:S01]  /*0030*/  IADD3 R1, R1, -0x50, RZ ;  /* 0xffffffb001017810 */ /* 0x000fe20007ffe0ff */
[----:B------:R-:W-:Y:S01]  /*0040*/  IMAD.MOV.U32 R20, RZ, RZ, c[0x0][0x174] ;  /* 0x00005d00ff147624 */ /* 0x000fe200078e00ff */
[----:B------:R-:W0:Y:S01]  /*0050*/  S2R R23, SR_TID.X ;  /* 0x0000000000177919 */ /* 0x000e220000002100 */
[----:B------:R-:W-:Y:S01]  /*0060*/  IMAD.MOV.U32 R6, RZ, RZ, c[0x0][0x178] ;  /* 0x00005e00ff067624 */ /* 0x000fe200078e00ff */
[----:B------:R-:W-:Y:S01]  /*0070*/  LOP3.LUT R21, R21, 0xaad26b49, RZ, 0x3c, !PT ;  /* 0xaad26b4915157812 */ /* 0x000fe200078e3cff */
[----:B------:R-:W-:Y:S01]  /*0080*/  IMAD.MOV.U32 R4, RZ, RZ, c[0x0][0x180] ;  /* 0x00006000ff047624 */ /* 0x000fe200078e00ff */
[----:B------:R-:W-:Y:S01]  /*0090*/  LOP3.LUT R20, R20, 0xf7dcefdd, RZ, 0x3c, !PT ;  /* 0xf7dcefdd14147812 */ /* 0x000fe200078e3cff */
[----:B------:R-:W-:Y:S01]  /*00a0*/  IMAD.MOV.U32 R5, RZ, RZ, c[0x0][0x184] ;  /* 0x00006100ff057624 */ /* 0x000fe200078e00ff */
[----:B------:R-:W-:Y:S01]  /*00b0*/  MOV R7, c[0x0][0x17c] ;  /* 0x00005f0000077a02 */ /* 0x000fe20000000f00 */
[----:B------:R-:W-:Y:S01]  /*00c0*/  IMAD R21, R21, 0x4182bed5, RZ ;  /* 0x4182bed515157824 */ /* 0x000fe200078e02ff */
[----:B------:R-:W-:Y:S01]  /*00d0*/  MOV R12, c[0x0][0x170] ;  /* 0x00005c00000c7a02 */ /* 0x000fe20000000f00 */
[----:B------:R-:W-:Y:S01]  /*00e0*/  IMAD R20, R20, -0x658354e5, RZ ;  /* 0x9a7cab1b14147824 */ /* 0x000fe200078e02ff */
[----:B------:R-:W-:Y:S01]  /*00f0*/  MOV R3, c[0x0][0x18c] ;  /* 0x0000630000037a02 */ /* 0x000fe20000000f00 */
[----:B------:R-:W-:Y:S01]  /*0100*/  IMAD.MOV.U32 R13, RZ, RZ, c[0x0][0x174] ;  /* 0x00005d00ff0d7624 */ /* 0x000fe200078e00ff */
[C---:B------:R-:W-:Y:S01]  /*0110*/  IADD3 R9, R21.reuse, 0x75bcd15, RZ ;  /* 0x075bcd1515097810 */ /* 0x040fe20007ffe0ff */
[----:B------:R-:W-:Y:S01]  /*0120*/  IMAD.MOV.U32 R2, RZ, RZ, c[0x0][0x188] ;  /* 0x00006200ff027624 */ /* 0x000fe200078e00ff */
[C---:B------:R-:W-:Y:S01]  /*0130*/  IADD3 R8, R21.reuse, 0x64f0c9, R20 ;  /* 0x0064f0c915087810 */ /* 0x040fe20007ffe014 */
[----:B------:R1:W-:Y:S01]  /*0140*/  STL.64 [R1+0x8], R6 ;  /* 0x0000080601007387 */ /* 0x0003e20000100a00 */
[C---:B------:R-:W-:Y:S01]  /*0150*/  IADD3 R15, R20.reuse, 0x1f123bb5, RZ ;  /* 0x1f123bb5140f7810 */ /* 0x040fe20007ffe0ff */
[----:B------:R-:W-:Y:S01]  /*0160*/  ULDC.64 UR6, c[0x0][0x118] ;  /* 0x0000460000067ab9 */ /* 0x000fe20000000a00 */
[C---:B------:R-:W-:Y:S01]  /*0170*/  LOP3.LUT R14, R21.reuse, 0x159a55e5, RZ, 0x3c, !PT ;  /* 0x159a55e5150e7812 */ /* 0x040fe200078e3cff */
[----:B------:R1:W-:Y:S01]  /*0180*/  STL.64 [R1+0x10], R4 ;  /* 0x0000100401007387 */ /* 0x0003e20000100a00 */
[----:B------:R-:W-:Y:S01]  /*0190*/  LOP3.LUT R20, R20, 0x5491333, RZ, 0x3c, !PT ;  /* 0x0549133314147812 */ /* 0x000fe200078e3cff */
[----:B------:R-:W-:Y:S01]  /*01a0*/  BSSY B1, `(.L_x_142) ;  /* 0x0000109000017945 */ /* 0x000fe20003800000 */
[----:B------:R-:W-:Y:S01]  /*01b0*/  IADD3 R21, R21, 0x583f19, RZ ;  /* 0x00583f1915157810 */ /* 0x000fe20007ffe0ff */
[----:B------:R1:W-:Y:S01]  /*01c0*/  STL.64 [R1+0x18], R2 ;  /* 0x0000180201007387 */ /* 0x0003e20000100a00 */
[----:B0-----:R-:W-:-:S02]  /*01d0*/  IMAD R23, R0, c[0x0][0x0], R23 ;  /* 0x0000000000177a24 */ /* 0x001fc400078e0217 */
[----:B------:R-:W-:Y:S01]  /*01e0*/  IMAD.MOV.U32 R10, RZ, RZ, RZ ;  /* 0x000000ffff0a7224 */ /* 0x000fe200078e00ff */
[----:B------:R1:W-:Y:S02]  /*01f0*/  STL.64 [R1], R12 ;  /* 0x0000000c01007387 */ /* 0x0003e40000100a00 */
[----:B------:R-:W-:Y:S02]  /*0200*/  ISETP.NE.AND P0, PT, R23, RZ, PT ;  /* 0x000000ff1700720c */ /* 0x000fe40003f05270 */
[----:B------:R1:W-:Y:S04]  /*0210*/  STL.64 [R1+0x20], R8 ;  /* 0x0000200801007387 */ /* 0x0003e80000100a00 */
[----:B------:R1:W-:Y:S04]  /*0220*/  STL.64 [R1+0x28], R14 ;  /* 0x0000280e01007387 */ /* 0x0003e80000100a00 */
[----:B------:R1:W-:Y:S03]  /*0230*/  STL.64 [R1+0x30], R20 ;  /* 0x0000301401007387 */ /* 0x0003e60000100a00 */
[----:B------:R-:W-:Y:S05]  /*0240*/  @!P0 BRA `(.L_x_143) ;  /* 0x00000fe000008947 */ /* 0x000fea0003800000 */
[----:B------:R-:W-:Y:S02]  /*0250*/  MOV R27, RZ ;  /* 0x000000ff001b7202 */ /* 0x000fe40000000f00 */
[----:B-1----:R-:W-:-:S02]  /*0260*/  MOV R5, R23 ;  /* 0x0000001700057202 */ /* 0x002fc40000000f00 */
[----:B------:R-:W-:Y:S02]  /*0270*/  MOV R4, R10 ;  /* 0x0000000a00047202 */ /* 0x000fe40000000f00 */
.L_x_149:
[----:B------:R-:W-:Y:S01]  /*0280*/  LOP3.LUT P0, RZ, R5, 0x3, RZ, 0xc0, !PT ;  /* 0x0000000305ff7812 */ /* 0x000fe2000780c0ff */
[----:B------:R-:W-:-:S12]  /*0290*/  BSSY B0, `(.L_x_144) ;  /* 0x00000f2000007945 */ /* 0x000fd80003800000 */
[----:B0-----:R-:W-:Y:S05]  /*02a0*/  @!P0 BRA `(.L_x_145) ;  /* 0x00000f0000008947 */ /* 0x001fea0003800000 */
[----:B------:R-:W-:Y:S02]  /*02b0*/  MOV R25, RZ ;  /* 0x000000ff00197202 */ /* 0x000fe40000000f00 */
.L_x_148:
[----:B------:R-:W-:Y:S01]  /*02c0*/  MOV R30, RZ ;  /* 0x000000ff001e7202 */ /* 0x000fe20000000f00 */
[----:B0-----:R-:W-:Y:S01]  /*02d0*/  CS2R R20, SRZ ;  /* 0x0000000000147805 */ /* 0x001fe2000001ff00 */
[----:B------:R-:W-:Y:S01]  /*02e0*/  CS2R R14, SRZ ;  /* 0x00000000000e7805 */ /* 0x000fe2000001ff00 */
[----:B------:R-:W-:Y:S02]  /*02f0*/  MOV R9, RZ ;  /* 0x000000ff00097202 */ /* 0x000fe40000000f00 */
.L_x_147:
[----:B------:R-:W-:-:S06]  /*0300*/  LEA R0, R30, R1, 0x2 ;  /* 0x000000011e007211 */ /* 0x000fcc00078e10ff */
[----:B------:R-:W5:Y:S01]  /*0310*/  LDL R0, [R0+0x24] ;  /* 0x0000240000007983 */ /* 0x000f620000100800 */
[----:B------:R-:W-:Y:S02]  /*0320*/  SHF.R.S32.HI R3, RZ, 0x1f, R27 ;  /* 0x0000001fff037819 */ /* 0x000fe4000001141b */
[----:B------:R-:W-:Y:S02]  /*0330*/  MOV R34, 0xc80 ;  /* 0x00000c8000227802 */ /* 0x000fe40000000f00 */
[----:B------:R-:W-:Y:S01]  /*0340*/  MOV R19, RZ ;  /* 0x000000ff00137202 */ /* 0x000fe20000000f00 */
[----:B------:R-:W-:Y:S02]  /*0350*/  IMAD R3, R3, 0xc80, RZ ;  /* 0x00000c8003037824 */ /* 0x000fe400078e02ff */
[----:B------:R-:W-:-:S05]  /*0360*/  IMAD.WIDE.U32 R34, R27, R34, c[0x4][0x0] ;  /* 0x010000001b227625 */ /* 0x000fca00078e0022 */
[----:B------:R-:W-:Y:S02]  /*0370*/  IADD3 R3, R35, R3, RZ ;  /* 0x0000000323037210 */ /* 0x000fe40007ffe0ff */
.L_x_146:
[----:B------:R-:W-:Y:S02]  /*0380*/  IMAD.MOV.U32 R2, RZ, RZ, 0x1 ;  /* 0x00000001ff027424 */ /* 0x000fe400078e00ff */
[----:B------:R-:W-:-:S03]  /*0390*/  IMAD.MOV.U32 R6, RZ, RZ, R34 ;  /* 0x000000ffff067224 */ /* 0x000fc600078e0022 */
[----:B------:R-:W-:Y:S01]  /*03a0*/  SHF.L.U32 R7, R2, R19, RZ ;  /* 0x0000001302077219 */ /* 0x000fe200000006ff */
[----:B------:R-:W-:-:S03]  /*03b0*/  IMAD R2, R30, 0x20, R19 ;  /* 0x000000201e027824 */ /* 0x000fc600078e0213 */
[----:B-----5:R-:W-:Y:S01]  /*03c0*/  LOP3.LUT P4, RZ, R0, R7, RZ, 0xc0, !PT ;  /* 0x0000000700ff7212 */ /* 0x020fe2000788c0ff */
[----:B------:R-:W-:Y:S02]  /*03d0*/  IMAD R2, R2, 0x5, RZ ;  /* 0x0000000502027824 */ /* 0x000fe400078e02ff */
[----:B------:R-:W-:-:S04]  /*03e0*/  IMAD.MOV.U32 R7, RZ, RZ, R3 ;  /* 0x000000ffff077224 */ /* 0x000fc800078e0003 */
[----:B------:R-:W-:-:S06]  /*03f0*/  IMAD.WIDE R32, R2, 0x4, R6 ;  /* 0x0000000402207825 */ /* 0x000fcc00078e0206 */
[----:B------:R-:W2:Y:S04]  /*0400*/  @P4 LDG.E R6, [R32.64] ;  /* 0x0000000620064981 */ /* 0x000ea8000c1e1900 */
[----:B------:R-:W3:Y:S01]  /*0410*/  @P4 LDG.E R31, [R32.64+0x4] ;  /* 0x00000406201f4981 */ /* 0x000ee2000c1e1900 */
[----:B------:R-:W-:-:S03]  /*0420*/  IMAD.MOV.U32 R2, RZ, RZ, 0x2 ;  /* 0x00000002ff027424 */ /* 0x000fc600078e00ff */
[----:B------:R-:W4:Y:S02]  /*0430*/  @P4 LDG.E R12, [R32.64+0x8] ;  /* 0x00000806200c4981 */ /* 0x000f24000c1e1900 */
[----:B------:R-:W-:Y:S01]  /*0440*/  SHF.L.U32 R7, R2, R19, RZ ;  /* 0x0000001302077219 */ /* 0x000fe200000006ff */
[----:B------:R-:W-:Y:S01]  /*0450*/  IMAD.MOV.U32 R2, RZ, RZ, 0x4 ;  /* 0x00000004ff027424 */ /* 0x000fe200078e00ff */
[----:B------:R-:W4:Y:S02]  /*0460*/  @P4 LDG.E R17, [R32.64+0xc] ;  /* 0x00000c0620114981 */ /* 0x000f24000c1e1900 */
[----:B------:R-:W-:Y:S02]  /*0470*/  LOP3.LUT P3, RZ, R0, R7, RZ, 0xc0, !PT ;  /* 0x0000000700ff7212 */ /* 0x000fe4000786c0ff */
[----:B------:R-:W-:Y:S01]  /*0480*/  SHF.L.U32 R7, R2, R19, RZ ;  /* 0x0000001302077219 */ /* 0x000fe200000006ff */
[----:B------:R-:W4:Y:S03]  /*0490*/  @P4 LDG.E R28, [R32.64+0x10] ;  /* 0x00001006201c4981 */ /* 0x000f26000c1e1900 */
[----:B------:R-:W-:-:S07]  /*04a0*/  LOP3.LUT P2, RZ, R0, R7, RZ, 0xc0, !PT ;  /* 0x0000000700ff7212 */ /* 0x000fce000784c0ff */
[----:B------:R-:W4:Y:S04]  /*04b0*/  @P3 LDG.E R26, [R32.64+0x14] ;  /* 0x00001406201a3981 */ /* 0x000f28000c1e1900 */
[----:B------:R-:W4:Y:S04]  /*04c0*/  @P3 LDG.E R13, [R32.64+0x18] ;  /* 0x00001806200d3981 */ /* 0x000f28000c1e1900 */
[----:B------:R-:W4:Y:S04]  /*04d0*/  @P3 LDG.E R11, [R32.64+0x20] ;  /* 0x00002006200b3981 */ /* 0x000f28000c1e1900 */
[----:B------:R-:W4:Y:S04]  /*04e0*/  @P2 LDG.E R18, [R32.64+0x28] ;  /* 0x0000280620122981 */ /* 0x000f28000c1e1900 */
[----:B------:R-:W4:Y:S04]  /*04f0*/  @P2 LDG.E R7, [R32.64+0x2c] ;  /* 0x00002c0620072981 */ /* 0x000f28000c1e1900 */
[----:B------:R-:W4:Y:S04]  /*0500*/  @P3 LDG.E R24, [R32.64+0x1c] ;  /* 0x00001c0620183981 */ /* 0x000f28000c1e1900 */
[----:B------:R-:W4:Y:S04]  /*0510*/  @P3 LDG.E R22, [R32.64+0x24] ;  /* 0x0000240620163981 */ /* 0x000f28000c1e1900 */
[----:B------:R-:W4:Y:S04]  /*0520*/  @P2 LDG.E R29, [R32.64+0x34] ;  /* 0x00003406201d2981 */ /* 0x000f28000c1e1900 */
[----:B------:R-:W4:Y:S01]  /*0530*/  @P2 LDG.E R2, [R32.64+0x30] ;  /* 0x0000300620022981 */ /* 0x000f22000c1e1900 */
[----:B--2---:R-:W-:Y:S01]  /*0540*/  @P4 LOP3.LUT R9, R9, R6, RZ, 0x3c, !PT ;  /* 0x0000000609094212 */ /* 0x004fe200078e3cff */
[----:B------:R-:W-:Y:S01]  /*0550*/  IMAD.MOV.U32 R6, RZ, RZ, 0x8 ;  /* 0x00000008ff067424 */ /* 0x000fe200078e00ff */
[----:B---3--:R-:W-:-:S04]  /*0560*/  @P4 LOP3.LUT R14, R14, R31, RZ, 0x3c, !PT ;  /* 0x0000001f0e0e4212 */ /* 0x008fc800078e3cff */
[----:B------:R-:W-:Y:S02]  /*0570*/  SHF.L.U32 R31, R6, R19, RZ ;  /* 0x00000013061f7219 */ /* 0x000fe400000006ff */
[----:B------:R-:W2:Y:S02]  /*0580*/  @P2 LDG.E R6, [R32.64+0x38] ;  /* 0x0000380620062981 */ /* 0x000ea4000c1e1900 */
[----:B------:R-:W-:Y:S02]  /*0590*/  LOP3.LUT P1, RZ, R0, R31, RZ, 0xc0, !PT ;  /* 0x0000001f00ff7212 */ /* 0x000fe4000782c0ff */
[----:B----4-:R-:W-:Y:S01]  /*05a0*/  @P4 LOP3.LUT R15, R15, R12, RZ, 0x3c, !PT ;  /* 0x0000000c0f0f4212 */ /* 0x010fe200078e3cff */
[----:B------:R-:W-:-:S10]  /*05b0*/  IMAD.MOV.U32 R12, RZ, RZ, 0x10 ;  /* 0x00000010ff0c7424 */ /* 0x000fd400078e00ff */
[----:B------:R-:W3:Y:S01]  /*05c0*/  @P1 LDG.E R16, [R32.64+0x3c] ;  /* 0x00003c0620101981 */ /* 0x000ee2000c1e1900 */
[----:B------:R-:W-:Y:S02]  /*05d0*/  @P4 LOP3.LUT R20, R20, R17, RZ, 0x3c, !PT ;  /* 0x0000001114144212 */ /* 0x000fe400078e3cff */
[----:B------:R-:W-:-:S04]  /*05e0*/  SHF.L.U32 R17, R12, R19, RZ ;  /* 0x000000130c117219 */ /* 0x000fc800000006ff */
[----:B------:R-:W-:Y:S02]  /*05f0*/  LOP3.LUT P0, RZ, R0, R17, RZ, 0xc0, !PT ;  /* 0x0000001100ff7212 */ /* 0x000fe4000780c0ff */
[----:B------:R-:W4:Y:S01]  /*0600*/  @P1 LDG.E R17, [R32.64+0x40] ;  /* 0x0000400620111981 */ /* 0x000f22000c1e1900 */
[----:B------:R-:W-:Y:S02]  /*0610*/  @P3 LOP3.LUT R9, R9, R26, RZ, 0x3c, !PT ;  /* 0x0000001a09093212 */ /* 0x000fe400078e3cff */
[----:B------:R-:W-:Y:S01]  /*0620*/  @P3 LOP3.LUT R14, R14, R13, RZ, 0x3c, !PT ;  /* 0x0000000d0e0e3212 */ /* 0x000fe200078e3cff */
[----:B------:R-:W4:Y:S01]  /*0630*/  @P1 LDG.E R26, [R32.64+0x44] ;  /* 0x00004406201a1981 */ /* 0x000f22000c1e1900 */
[----:B------:R-:W-:-:S03]  /*0640*/  @P3 LOP3.LUT R20, R20, R11, RZ, 0x3c, !PT ;  /* 0x0000000b14143212 */ /* 0x000fc600078e3cff */
[----:B------:R-:W4:Y:S01]  /*0650*/  @P1 LDG.E R13, [R32.64+0x48] ;  /* 0x00004806200d1981 */ /* 0x000f22000c1e1900 */
[----:B------:R-:W-:Y:S02]  /*0660*/  @P2 LOP3.LUT R9, R9, R18, RZ, 0x3c, !PT ;  /* 0x0000001209092212 */ /* 0x000fe400078e3cff */
[----:B------:R-:W-:Y:S01]  /*0670*/  @P2 LOP3.LUT R14, R14, R7, RZ, 0x3c, !PT ;  /* 0x000000070e0e2212 */ /* 0x000fe200078e3cff */
[----:B------:R-:W4:Y:S01]  /*0680*/  @P0 LDG.E R11, [R32.64+0x54] ;  /* 0x00005406200b0981 */ /* 0x000f22000c1e1900 */
[----:B------:R-:W-:-:S03]  /*0690*/  @P4 LOP3.LUT R21, R21, R28, RZ, 0x3c, !PT ;  /* 0x0000001c15154212 */ /* 0x000fc600078e3cff */
[----:B------:R-:W4:Y:S04]  /*06a0*/  @P0 LDG.E R18, [R32.64+0x58] ;  /* 0x0000580620120981 */ /* 0x000f28000c1e1900 */
[----:B------:R-:W4:Y:S01]  /*06b0*/  @P0 LDG.E R7, [R32.64+0x5c] ;  /* 0x00005c0620070981 */ /* 0x000f22000c1e1900 */
[----:B------:R-:W-:Y:S01]  /*06c0*/  IMAD.MOV.U32 R12, RZ, RZ, 0x20 ;  /* 0x00000020ff0c7424 */ /* 0x000fe200078e00ff */
[----:B------:R-:W-:Y:S02]  /*06d0*/  @P3 LOP3.LUT R15, R15, R24, RZ, 0x3c, !PT ;  /* 0x000000180f0f3212 */ /* 0x000fe400078e3cff */
[----:B------:R-:W-:Y:S01]  /*06e0*/  @P3 LOP3.LUT R21, R21, R22, RZ, 0x3c, !PT ;  /* 0x0000001615153212 */ /* 0x000fe200078e3cff */
[----:B------:R-:W4:Y:S01]  /*06f0*/  @P1 LDG.E R24, [R32.64+0x4c] ;  /* 0x00004c0620181981 */ /* 0x000f22000c1e1900 */
[----:B------:R-:W-:-:S03]  /*0700*/  SHF.L.U32 R31, R12, R19, RZ ;  /* 0x000000130c1f7219 */ /* 0x000fc600000006ff */
[----:B------:R-:W4:Y:S04]  /*0710*/  @P0 LDG.E R22, [R32.64+0x50] ;  /* 0x0000500620160981 */ /* 0x000f28000c1e1900 */
[----:B------:R-:W4:Y:S01]  /*0720*/  @P0 LDG.E R12, [R32.64+0x60] ;  /* 0x00006006200c0981 */ /* 0x000f22000c1e1900 */
[----:B------:R-:W-:-:S13]  /*0730*/  LOP3.LUT P4, RZ, R0, R31, RZ, 0xc0, !PT ;  /* 0x0000001f00ff7212 */ /* 0x000fda000788c0ff */
[----:B------:R-:W4:Y:S01]  /*0740*/  @P4 LDG.E R31, [R32.64+0x68] ;  /* 0x00006806201f4981 */ /* 0x000f22000c1e1900 */
[----:B------:R-:W-:Y:S02]  /*0750*/  @P2 LOP3.LUT R20, R20, R29, RZ, 0x3c, !PT ;  /* 0x0000001d14142212 */ /* 0x000fe400078e3cff */
[----:B------:R-:W-:Y:S01]  /*0760*/  @P2 LOP3.LUT R15, R15, R2, RZ, 0x3c, !PT ;  /* 0x000000020f0f2212 */ /* 0x000fe200078e3cff */
[----:B------:R-:W4:Y:S04]  /*0770*/  @P4 LDG.E R28, [R32.64+0x74] ;  /* 0x00007406201c4981 */ /* 0x000f28000c1e1900 */
[----:B------:R-:W4:Y:S01]  /*0780*/  @P4 LDG.E R2, [R32.64+0x64] ;  /* 0x0000640620024981 */ /* 0x000f22000c1e1900 */
[----:B--2---:R-:W-:-:S03]  /*0790*/  @P2 LOP3.LUT R21, R21, R6, RZ, 0x3c, !PT ;  /* 0x0000000615152212 */ /* 0x004fc600078e3cff */
[----:B------:R-:W2:Y:S01]  /*07a0*/  @P4 LDG.E R6, [R32.64+0x6c] ;  /* 0x00006c0620064981 */ /* 0x000ea2000c1e1900 */
[----:B---3--:R-:W-:Y:S01]  /*07b0*/  @P1 LOP3.LUT R9, R9, R16, RZ, 0x3c, !PT ;  /* 0x0000001009091212 */ /* 0x008fe200078e3cff */
[----:B------:R-:W-:-:S05]  /*07c0*/  IMAD.MOV.U32 R16, RZ, RZ, 0x40 ;  /* 0x00000040ff107424 */ /* 0x000fca00078e00ff */
[----:B------:R-:W-:Y:S01]  /*07d0*/  SHF.L.U32 R29, R16, R19, RZ ;  /* 0x00000013101d7219 */ /* 0x000fe200000006ff */
[----:B------:R-:W-:-:S03]  /*07e0*/  IMAD.MOV.U32 R16, RZ, RZ, 0x80 ;  /* 0x00000080ff107424 */ /* 0x000fc600078e00ff */
[----:B------:R-:W-:Y:S02]  /*07f0*/  LOP3.LUT P3, RZ, R0, R29, RZ, 0xc0, !PT ;  /* 0x0000001d00ff7212 */ /* 0x000fe4000786c0ff */
[----:B------:R-:W3:Y:S01]  /*0800*/  @P4 LDG.E R29, [R32.64+0x70] ;  /* 0x00007006201d4981 */ /* 0x000ee2000c1e1900 */
[----:B----4-:R-:W-:Y:S02]  /*0810*/  @P1 LOP3.LUT R14, R14, R17, RZ, 0x3c, !PT ;  /* 0x000000110e0e1212 */ /* 0x010fe400078e3cff */
[----:B------:R-:W-:-:S04]  /*0820*/  SHF.L.U32 R17, R16, R19, RZ ;  /* 0x0000001310117219 */ /* 0x000fc800000006ff */
[----:B------:R-:W-:Y:S02]  /*0830*/  LOP3.LUT P2, RZ, R0, R17, RZ, 0xc0, !PT ;  /* 0x0000001100ff7212 */ /* 0x000fe4000784c0ff */
[----:B------:R-:W-:Y:S02]  /*0840*/  @P1 LOP3.LUT R15, R15, R26, RZ, 0x3c, !PT ;  /* 0x0000001a0f0f1212 */ /* 0x000fe400078e3cff */
[----:B------:R-:W-:Y:S01]  /*0850*/  @P1 LOP3.LUT R20, R20, R13, RZ, 0x3c, !PT ;  /* 0x0000000d14141212 */ /* 0x000fe200078e3cff */
[----:B------:R-:W4:Y:S01]  /*0860*/  @P3 LDG.E R26, [R32.64+0x78] ;  /* 0x00007806201a3981 */ /* 0x000f22000c1e1900 */
[----:B------:R-:W-:-:S03]  /*0870*/  @P0 LOP3.LUT R14, R14, R11, RZ, 0x3c, !PT ;  /* 0x0000000b0e0e0212 */ /* 0x000fc600078e3cff */
[----:B------:R-:W4:Y:S01]  /*0880*/  @P3 LDG.E R17, [R32.64+0x7c] ;  /* 0x00007c0620113981 */ /* 0x000f22000c1e1900 */
[----:B------:R-:W-:-:S03]  /*0890*/  @P0 LOP3.LUT R15, R15, R18, RZ, 0x3c, !PT ;  /* 0x000000120f0f0212 */ /* 0x000fc600078e3cff */
[----:B------:R-:W4:Y:S01]  /*08a0*/  @P3 LDG.E R13, [R32.64+0x84] ;  /* 0x00008406200d3981 */ /* 0x000f22000c1e1900 */
[----:B------:R-:W-:-:S03]  /*08b0*/  @P0 LOP3.LUT R20, R20, R7, RZ, 0x3c, !PT ;  /* 0x0000000714140212 */ /* 0x000fc600078e3cff */
[----:B------:R-:W4:Y:S04]  /*08c0*/  @P3 LDG.E R18, [R32.64+0x88] ;  /* 0x0000880620123981 */ /* 0x000f28000c1e1900 */
[----:B------:R-:W4:Y:S04]  /*08d0*/  @P2 LDG.E R16, [R32.64+0x8c] ;  /* 0x00008c0620102981 */ /* 0x000f28000c1e1900 */
[----:B------:R-:W4:Y:S04]  /*08e0*/  @P2 LDG.E R11, [R32.64+0x90] ;  /* 0x00009006200b2981 */ /* 0x000f28000c1e1900 */
[----:B------:R-:W4:Y:S01]  /*08f0*/  @P2 LDG.E R7, [R32.64+0x98] ;  /* 0x0000980620072981 */ /* 0x000f22000c1e1900 */
[----:B------:R-:W-:-:S02]  /*0900*/  @P1 LOP3.LUT R21, R21, R24, RZ, 0x3c, !PT ;  /* 0x0000001815151212 */ /* 0x000fc400078e3cff */
[----:B------:R-:W-:Y:S02]  /*0910*/  @P0 LOP3.LUT R9, R9, R22, RZ, 0x3c, !PT ;  /* 0x0000001609090212 */ /* 0x000fe400078e3cff */
[----:B------:R-:W4:Y:S01]  /*0920*/  @P3 LDG.E R22, [R32.64+0x80] ;  /* 0x0000800620163981 */ /* 0x000f22000c1e1900 */
[----:B------:R-:W-:-:S03]  /*0930*/  @P0 LOP3.LUT R21, R21, R12, RZ, 0x3c, !PT ;  /* 0x0000000c15150212 */ /* 0x000fc600078e3cff */
[----:B------:R-:W4:Y:S01]  /*0940*/  @P2 LDG.E R12, [R32.64+0x94] ;  /* 0x00009406200c2981 */ /* 0x000f22000c1e1900 */
[----:B------:R-:W-:Y:S01]  /*0950*/  @P4 LOP3.LUT R14, R14, R31, RZ, 0x3c, !PT ;  /* 0x0000001f0e0e4212 */ /* 0x000fe200078e3cff */
[----:B------:R-:W-:Y:S01]  /*0960*/  IMAD.MOV.U32 R24, RZ, RZ, 0x200 ;  /* 0x00000200ff187424 */ /* 0x000fe200078e00ff */
[----:B------:R-:W-:Y:S02]  /*0970*/  @P4 LOP3.LUT R9, R9, R2, RZ, 0x3c, !PT ;  /* 0x0000000209094212 */ /* 0x000fe400078e3cff */
[----:B------:R-:W4:Y:S01]  /*0980*/  @P2 LDG.E R2, [R32.64+0x9c] ;  /* 0x00009c0620022981 */ /* 0x000f22000c1e1900 */
[----:B------:R-:W-:Y:S02]  /*0990*/  @P4 LOP3.LUT R21, R21, R28, RZ, 0x3c, !PT ;  /* 0x0000001c15154212 */ /* 0x000fe400078e3cff */
[----:B--2---:R-:W-:Y:S01]  /*09a0*/  @P4 LOP3.LUT R15, R15, R6, RZ, 0x3c, !PT ;  /* 0x000000060f0f4212 */ /* 0x004fe200078e3cff */
[----:B------:R-:W-:-:S05]  /*09b0*/  IMAD.MOV.U32 R6, RZ, RZ, 0x100 ;  /* 0x00000100ff067424 */ /* 0x000fca00078e00ff */
[----:B------:R-:W-:-:S04]  /*09c0*/  SHF.L.U32 R31, R6, R19, RZ ;  /* 0x00000013061f7219 */ /* 0x000fc800000006ff */
[----:B------:R-:W-:-:S13]  /*09d0*/  LOP3.LUT P1, RZ, R0, R31, RZ, 0xc0, !PT ;  /* 0x0000001f00ff7212 */ /* 0x000fda000782c0ff */
[----:B------:R-:W2:Y:S01]  /*09e0*/  @P1 LDG.E R6, [R32.64+0xa0] ;  /* 0x0000a00620061981 */ /* 0x000ea2000c1e1900 */
[----:B---3--:R-:W-:Y:S02]  /*09f0*/  @P4 LOP3.LUT R20, R20, R29, RZ, 0x3c, !PT ;  /* 0x0000001d14144212 */ /* 0x008fe400078e3cff */
[----:B------:R-:W-:Y:S01]  /*0a00*/  SHF.L.U32 R29, R24, R19, RZ ;  /* 0x00000013181d7219 */ /* 0x000fe200000006ff */
[----:B------:R-:W-:-:S03]  /*0a10*/  IMAD.MOV.U32 R24, RZ, RZ, 0x400 ;  /* 0x00000400ff187424 */ /* 0x000fc600078e00ff */
[----:B------:R-:W-:Y:S02]  /*0a20*/  LOP3.LUT P0, RZ, R0, R29, RZ, 0xc0, !PT ;  /* 0x0000001d00ff7212 */ /* 0x000fe4000780c0ff */
[----:B------:R-:W-:Y:S02]  /*0a30*/  SHF.L.U32 R29, R24, R19, RZ ;  /* 0x00000013181d7219 */ /* 0x000fe400000006ff */
[----:B------:R-:W3:Y:S02]  /*0a40*/  @P1 LDG.E R24, [R32.64+0xb0] ;  /* 0x0000b00620181981 */ /* 0x000ee4000c1e1900 */
[----:B------:R-:W-:Y:S02]  /*0a50*/  LOP3.LUT P5, RZ, R0, R29, RZ, 0xc0, !PT ;  /* 0x0000001d00ff7212 */ /* 0x000fe400078ac0ff */
[----:B------:R-:W3:Y:S01]  /*0a60*/  @P1 LDG.E R29, [R32.64+0xa4] ;  /* 0x0000a406201d1981 */ /* 0x000ee2000c1e1900 */
[----:B----4-:R-:W-:Y:S02]  /*0a70*/  @P3 LOP3.LUT R9, R9, R26, RZ, 0x3c, !PT ;  /* 0x0000001a09093212 */ /* 0x010fe400078e3cff */
[----:B------:R-:W-:Y:S01]  /*0a80*/  @P3 LOP3.LUT R14, R14, R17, RZ, 0x3c, !PT ;  /* 0x000000110e0e3212 */ /* 0x000fe200078e3cff */
[----:B------:R-:W4:Y:S01]  /*0a90*/  @P1 LDG.E R26, [R32.64+0xa8] ;  /* 0x0000a806201a1981 */ /* 0x000f22000c1e1900 */
[----:B------:R-:W-:-:S03]  /*0aa0*/  @P3 LOP3.LUT R20, R20, R13, RZ, 0x3c, !PT ;  /* 0x0000000d14143212 */ /* 0x000fc600078e3cff */
[----:B------:R-:W4:Y:S04]  /*0ab0*/  @P1 LDG.E R17, [R32.64+0xac] ;  /* 0x0000ac0620111981 */ /* 0x000f28000c1e1900 */
[----:B------:R-:W4:Y:S01]  /*0ac0*/  @P0 LDG.E R13, [R32.64+0xb8] ;  /* 0x0000b806200d0981 */ /* 0x000f22000c1e1900 */
[----:B------:R-:W-:Y:S02]  /*0ad0*/  @P3 LOP3.LUT R21, R21, R18, RZ, 0x3c, !PT ;  /* 0x0000001215153212 */ /* 0x000fe400078e3cff */
[----:B------:R-:W-:Y:S01]  /*0ae0*/  @P2 LOP3.LUT R9, R9, R16, RZ, 0x3c, !PT ;  /* 0x0000001009092212 */ /* 0x000fe200078e3cff */
[----:B------:R-:W4:Y:S01]  /*0af0*/  @P0 LDG.E R18, [R32.64+0xbc] ;  /* 0x0000bc0620120981 */ /* 0x000f22000c1e1900 */
[----:B------:R-:W-:-:S03]  /*0b00*/  @P2 LOP3.LUT R14, R14, R11, RZ, 0x3c, !PT ;  /* 0x0000000b0e0e2212 */ /* 0x000fc600078e3cff */
[----:B------:R-:W4:Y:S01]  /*0b10*/  @P0 LDG.E R11, [R32.64+0xc0] ;  /* 0x0000c006200b0981 */ /* 0x000f22000c1e1900 */
[----:B------:R-:W-:-:S03]  /*0b20*/  @P2 LOP3.LUT R20, R20, R7, RZ, 0x3c, !PT ;  /* 0x0000000714142212 */ /* 0x000fc600078e3cff */
[----:B------:R-:W4:Y:S04]  /*0b30*/  @P0 LDG.E R16, [R32.64+0xc4] ;  /* 0x0000c40620100981 */ /* 0x000f28000c1e1900 */
[----:B------:R-:W4:Y:S01]  /*0b40*/  @P5 LDG.E R7, [R32.64+0xcc] ;  /* 0x0000cc0620075981 */ /* 0x000f22000c1e1900 */
[----:B------:R-:W-:-:S03]  /*0b50*/  @P3 LOP3.LUT R15, R15, R22, RZ, 0x3c, !PT ;  /* 0x000000160f0f3212 */ /* 0x000fc600078e3cff */
[----:B------:R-:W4:Y:S01]  /*0b60*/  @P0 LDG.E R22, [R32.64+0xb4] ;  /* 0x0000b40620160981 */ /* 0x000f22000c1e1900 */
[----:B------:R-:W-:-:S03]  /*0b70*/  @P2 LOP3.LUT R15, R15, R12, RZ, 0x3c, !PT ;  /* 0x0000000c0f0f2212 */ /* 0x000fc600078e3cff */
[----:B------:R-:W4:Y:S01]  /*0b80*/  @P5 LDG.E R12, [R32.64+0xc8] ;  /* 0x0000c806200c5981 */ /* 0x000f22000c1e1900 */
[----:B------:R-:W-:-:S03]  /*0b90*/  @P2 LOP3.LUT R21, R21, R2, RZ, 0x3c, !PT ;  /* 0x0000000215152212 */ /* 0x000fc600078e3cff */
[----:B------:R-:W4:Y:S04]  /*0ba0*/  @P5 LDG.E R28, [R32.64+0xd8] ;  /* 0x0000d806201c5981 */ /* 0x000f28000c1e1900 */
[----:B------:R-:W4:Y:S01]  /*0bb0*/  @P5 LDG.E R2, [R32.64+0xd0] ;  /* 0x0000d00620025981 */ /* 0x000f22000c1e1900 */
[----:B--2---:R-:W-:Y:S01]  /*0bc0*/  @P1 LOP3.LUT R9, R9, R6, RZ, 0x3c, !PT ;  /* 0x0000000609091212 */ /* 0x004fe200078e3cff */
[----:B------:R-:W-:-:S05]  /*0bd0*/  IMAD.MOV.U32 R6, RZ, RZ, 0x800 ;  /* 0x00000800ff067424 */ /* 0x000fca00078e00ff */
[----:B------:R-:W-:Y:S01]  /*0be0*/  SHF.L.U32 R31, R6, R19, RZ ;  /* 0x00000013061f7219 */ /* 0x000fe200000006ff */
[----:B------:R-:W-:-:S03]  /*0bf0*/  IMAD.MOV.U32 R6, RZ, RZ, 0x1000 ;  /* 0x00001000ff067424 */ /* 0x000fc600078e00ff */
[----:B------:R-:W-:Y:S02]  /*0c00*/  LOP3.LUT P4, RZ, R0, R31, RZ, 0xc0, !PT ;  /* 0x0000001f00ff7212 */ /* 0x000fe4000788c0ff */
[----:B------:R-:W-:-:S04]  /*0c10*/  SHF.L.U32 R31, R6, R19, RZ ;  /* 0x00000013061f7219 */ /* 0x000fc800000006ff */
[----:B------:R-:W-:Y:S02]  /*0c20*/  LOP3.LUT P3, RZ, R0, R31, RZ, 0xc0, !PT ;  /* 0x0000001f00ff7212 */ /* 0x000fe4000786c0ff */
[----:B---3--:R-:W-:Y:S02]  /*0c30*/  @P1 LOP3.LUT R14, R14, R29, RZ, 0x3c, !PT ;  /* 0x0000001d0e0e1212 */ /* 0x008fe400078e3cff */
[----:B------:R-:W2:Y:S01]  /*0c40*/  @P5 LDG.E R29, [R32.64+0xd4] ;  /* 0x0000d406201d5981 */ /* 0x000ea2000c1e1900 */
[----:B------:R-:W-:Y:S01]  /*0c50*/  IMAD.MOV.U32 R6, RZ, RZ, 0x2000 ;  /* 0x00002000ff067424 */ /* 0x000fe200078e00ff */
[----:B----4-:R-:W-:Y:S02]  /*0c60*/  @P1 LOP3.LUT R15, R15, R26, RZ, 0x3c, !PT ;  /* 0x0000001a0f0f1212 */ /* 0x010fe400078e3cff */
[----:B------:R-:W-:Y:S01]  /*0c70*/  @P1 LOP3.LUT R20, R20, R17, RZ, 0x3c, !PT ;  /* 0x0000001114141212 */ /* 0x000fe200078e3cff */
[----:B------:R-:W3:Y:S01]  /*0c80*/  @P4 LDG.E R26, [R32.64+0xdc] ;  /* 0x0000dc06201a4981 */ /* 0x000ee2000c1e1900 */
[----:B------:R-:W-:-:S02]  /*0c90*/  @P1 LOP3.LUT R21, R21, R24, RZ, 0x3c, !PT ;  /* 0x0000001815151212 */ /* 0x000fc400078e3cff */
[----:B------:R-:W-:Y:S01]  /*0ca0*/  @P0 LOP3.LUT R14, R14, R13, RZ, 0x3c, !PT ;  /* 0x0000000d0e0e0212 */ /* 0x000fe200078e3cff */
[----:B------:R-:W4:Y:S01]  /*0cb0*/  @P4 LDG.E R17, [R32.64+0xe0] ;  /* 0x0000e00620114981 */ /* 0x000f22000c1e1900 */
[----:B------:R-:W-:-:S03]  /*0cc0*/  SHF.L.U32 R31, R6, R19, RZ ;  /* 0x00000013061f7219 */ /* 0x000fc600000006ff */
[----:B------:R-:W4:Y:S01]  /*0cd0*/  @P4 LDG.E R24, [R32.64+0xe4] ;  /* 0x0000e40620184981 */ /* 0x000f22000c1e1900 */
[----:B------:R-:W-:-:S03]  /*0ce0*/  @P0 LOP3.LUT R15, R15, R18, RZ, 0x3c, !PT ;  /* 0x000000120f0f0212 */ /* 0x000fc600078e3cff */
[----:B------:R-:W4:Y:S01]  /*0cf0*/  @P4 LDG.E R13, [R32.64+0xe8] ;  /* 0x0000e806200d4981 */ /* 0x000f22000c1e1900 */
[----:B------:R-:W-:Y:S02]  /*0d00*/  @P0 LOP3.LUT R20, R20, R11, RZ, 0x3c, !PT ;  /* 0x0000000b14140212 */ /* 0x000fe400078e3cff */
[----:B------:R-:W-:Y:S01]  /*0d10*/  @P0 LOP3.LUT R21, R21, R16, RZ, 0x3c, !PT ;  /* 0x0000001015150212 */ /* 0x000fe200078e3cff */
[----:B------:R-:W4:Y:S01]  /*0d20*/  @P3 LDG.E R18, [R32.64+0xf0] ;  /* 0x0000f00620123981 */ /* 0x000f22000c1e1900 */
[----:B------:R-:W-:-:S03]  /*0d30*/  @P5 LOP3.LUT R14, R14, R7, RZ, 0x3c, !PT ;  /* 0x000000070e0e5212 */ /* 0x000fc600078e3cff */
[----:B------:R-:W4:Y:S01]  /*0d40*/  @P3 LDG.E R11, [R32.64+0xf4] ;  /* 0x0000f406200b3981 */ /* 0x000f22000c1e1900 */
[----:B------:R-:W-:-:S03]  /*0d50*/  LOP3.LUT P2, RZ, R0, R31, RZ, 0xc0, !PT ;  /* 0x0000001f00ff7212 */ /* 0x000fc6000784c0ff */
[----:B------:R-:W4:Y:S04]  /*0d60*/  @P3 LDG.E R16, [R32.64+0xf8] ;  /* 0x0000f80620103981 */ /* 0x000f28000c1e1900 */
[----:B------:R-:W4:Y:S01]  /*0d70*/  @P3 LDG.E R7, [R32.64+0xfc] ;  /* 0x0000fc0620073981 */ /* 0x000f22000c1e1900 */
[----:B------:R-:W-:-:S03]  /*0d80*/  @P0 LOP3.LUT R9, R9, R22, RZ, 0x3c, !PT ;  /* 0x0000001609090212 */ /* 0x000fc600078e3cff */
[----:B------:R-:W4:Y:S01]  /*0d90*/  @P4 LDG.E R22, [R32.64+0xec] ;  /* 0x0000ec0620164981 */ /* 0x000f22000c1e1900 */
[----:B------:R-:W-:-:S03]  /*0da0*/  @P5 LOP3.LUT R9, R9, R12, RZ, 0x3c, !PT ;  /* 0x0000000c09095212 */ /* 0x000fc600078e3cff */
[----:B------:R-:W4:Y:S04]  /*0db0*/  @P3 LDG.E R12, [R32.64+0x100] ;  /* 0x00010006200c3981 */ /* 0x000f28000c1e1900 */
[----:B------:R-:W4:Y:S01]  /*0dc0*/  @P2 LDG.E R6, [R32.64+0x104] ;  /* 0x0001040620062981 */ /* 0x000f22000c1e1900 */
[----:B------:R-:W-:Y:S01]  /*0dd0*/  @P5 LOP3.LUT R15, R15, R2, RZ, 0x3c, !PT ;  /* 0x000000020f0f5212 */ /* 0x000fe200078e3cff */
[----:B------:R-:W-:Y:S01]  /*0de0*/  IMAD.MOV.U32 R2, RZ, RZ, 0x4000 ;  /* 0x00004000ff027424 */ /* 0x000fe200078e00ff */
[----:B------:R-:W-:Y:S02]  /*0df0*/  @P5 LOP3.LUT R21, R21, R28, RZ, 0x3c, !PT ;  /* 0x0000001c15155212 */ /* 0x000fe400078e3cff */
[----:B--2---:R-:W-:Y:S02]  /*0e00*/  @P5 LOP3.LUT R20, R20, R29, RZ, 0x3c, !PT ;  /* 0x0000001d14145212 */ /* 0x004fe400078e3cff */
[----:B------:R-:W-:Y:S01]  /*0e10*/  SHF.L.U32 R29, R2, R19, RZ ;  /* 0x00000013021d7219 */ /* 0x000fe200000006ff */
[----:B------:R-:W-:Y:S01]  /*0e20*/  IMAD.MOV.U32 R2, RZ, RZ, 0x8000 ;  /* 0x00008000ff027424 */ /* 0x000fe200078e00ff */
[----:B---3--:R-:W-:-:S02]  /*0e30*/  @P4 LOP3.LUT R9, R9, R26, RZ, 0x3c, !PT ;  /* 0x0000001a09094212 */ /* 0x008fc400078e3cff */
[----:B----4-:R-:W-:Y:S02]  /*0e40*/  @P4 LOP3.LUT R14, R14, R17, RZ, 0x3c, !PT ;  /* 0x000000110e0e4212 */ /* 0x010fe400078e3cff */
[----:B------:R-:W-:Y:S02]  /*0e50*/  @P4 LOP3.LUT R15, R15, R24, RZ, 0x3c, !PT ;  /* 0x000000180f0f4212 */ /* 0x000fe400078e3cff */
[----:B------:R-:W-:Y:S02]  /*0e60*/  @P4 LOP3.LUT R20, R20, R13, RZ, 0x3c, !PT ;  /* 0x0000000d14144212 */ /* 0x000fe400078e3cff */
[----:B------:R-:W-:Y:S02]  /*0e70*/  LOP3.LUT P1, RZ, R0, R29, RZ, 0xc0, !PT ;  /* 0x0000001d00ff7212 */ /* 0x000fe4000782c0ff */
[----:B------:R-:W-:Y:S02]  /*0e80*/  SHF.L.U32 R29, R2, R19, RZ ;  /* 0x00000013021d7219 */ /* 0x000fe400000006ff */
[----:B------:R-:W-:-:S02]  /*0e90*/  @P3 LOP3.LUT R9, R9, R18, RZ, 0x3c, !PT ;  /* 0x0000001209093212 */ /* 0x000fc400078e3cff */
[----:B------:R-:W-:Y:S01]  /*0ea0*/  @P3 LOP3.LUT R14, R14, R11, RZ, 0x3c, !PT ;  /* 0x0000000b0e0e3212 */ /* 0x000fe200078e3cff */
[----:B------:R-:W2:Y:S01]  /*0eb0*/  @P2 LDG.E R18, [R32.64+0x10c] ;  /* 0x00010c0620122981 */ /* 0x000ea2000c1e1900 */
[----:B------:R-:W-:-:S03]  /*0ec0*/  @P3 LOP3.LUT R15, R15, R16, RZ, 0x3c, !PT ;  /* 0x000000100f0f3212 */ /* 0x000fc600078e3cff */
[----:B------:R-:W3:Y:S01]  /*0ed0*/  @P2 LDG.E R11, [R32.64+0x108] ;  /* 0x00010806200b2981 */ /* 0x000ee2000c1e1900 */
[----:B------:R-:W-:-:S03]  /*0ee0*/  @P3 LOP3.LUT R20, R20, R7, RZ, 0x3c, !PT ;  /* 0x0000000714143212 */ /* 0x000fc600078e3cff */
[----:B------:R-:W4:Y:S01]  /*0ef0*/  @P2 LDG.E R16, [R32.64+0x114] ;  /* 0x0001140620102981 */ /* 0x000f22000c1e1900 */
[----:B------:R-:W-:-:S03]  /*0f00*/  LOP3.LUT P0, RZ, R0, R29, RZ, 0xc0, !PT ;  /* 0x0000001d00ff7212 */ /* 0x000fc6000780c0ff */
        /* <DEDUP_REMOVED lines=14> */
[----:B------:R-:W-:-:S02]  /*0ff0*/  IADD3 R19, R19, 0x10, RZ ;  /* 0x0000001013137810 */ /* 0x000fc40007ffe0ff */
[----:B--2---:R-:W-:Y:S02]  /*1000*/  @P2 LOP3.LUT R15, R15, R18, RZ, 0x3c, !PT ;  /* 0x000000120f0f2212 */ /* 0x004fe400078e3cff */
[----:B---3--:R-:W-:Y:S02]  /*1010*/  @P2 LOP3.LUT R14, R14, R11, RZ, 0x3c, !PT ;  /* 0x0000000b0e0e2212 */ /* 0x008fe400078e3cff */
[----:B----4-:R-:W-:Y:S02]  /*1020*/  @P2 LOP3.LUT R21, R21, R16, RZ, 0x3c, !PT ;  /* 0x0000001015152212 */ /* 0x010fe400078e3cff */
[----:B------:R-:W-:Y:S02]  /*1030*/  @P2 LOP3.LUT R20, R20, R7, RZ, 0x3c, !PT ;  /* 0x0000000714142212 */ /* 0x000fe400078e3cff */
[----:B------:R-:W-:Y:S02]  /*1040*/  ISETP.NE.AND P2, PT, R19, 0x20, PT ;  /* 0x000000201300780c */ /* 0x000fe40003f45270 */
[----:B------:R-:W-:-:S02]  /*1050*/  @P1 LOP3.LUT R9, R9, R2, RZ, 0x3c, !PT ;  /* 0x0000000209091212 */ /* 0x000fc400078e3cff */
[----:B------:R-:W-:Y:S02]  /*1060*/  @P1 LOP3.LUT R14, R14, R17, RZ, 0x3c, !PT ;  /* 0x000000110e0e1212 */ /* 0x000fe400078e3cff */
[----:B------:R-:W-:Y:S02]  /*1070*/  @P1 LOP3.LUT R15, R15, R12, RZ, 0x3c, !PT ;  /* 0x0000000c0f0f1212 */ /* 0x000fe400078e3cff */
[----:B------:R-:W-:Y:S02]  /*1080*/  @P1 LOP3.LUT R20, R20, R13, RZ, 0x3c, !PT ;  /* 0x0000000d14141212 */ /* 0x000fe400078e3cff */
[----:B------:R-:W-:Y:S02]  /*1090*/  @P1 LOP3.LUT R21, R21, R26, RZ, 0x3c, !PT ;  /* 0x0000001a15151212 */ /* 0x000fe400078e3cff */
[----:B------:R-:W-:Y:S02]  /*10a0*/  @P0 LOP3.LUT R9, R9, R24, RZ, 0x3c, !PT ;  /* 0x0000001809090212 */ /* 0x000fe400078e3cff */
[----:B------:R-:W-:-:S02]  /*10b0*/  @P0 LOP3.LUT R14, R14, R29, RZ, 0x3c, !PT ;  /* 0x0000001d0e0e0212 */ /* 0x000fc400078e3cff */
[----:B------:R-:W-:Y:S02]  /*10c0*/  @P0 LOP3.LUT R15, R15, R22, RZ, 0x3c, !PT ;  /* 0x000000160f0f0212 */ /* 0x000fe400078e3cff */
[----:B------:R-:W-:Y:S02]  /*10d0*/  @P0 LOP3.LUT R21, R21, R6, RZ, 0x3c, !PT ;  /* 0x0000000615150212 */ /* 0x000fe400078e3cff */
[----:B------:R-:W-:Y:S01]  /*10e0*/  @P0 LOP3.LUT R20, R20, R31, RZ, 0x3c, !PT ;  /* 0x0000001f14140212 */ /* 0x000fe200078e3cff */
[----:B------:R-:W-:Y:S05]  /*10f0*/  @P2 BRA `(.L_x_146) ;  /* 0xfffff28000002947 */ /* 0x000fea000383ffff */
[----:B------:R-:W-:-:S04]  /*1100*/  IADD3 R30, R30, 0x1, RZ ;  /* 0x000000011e1e7810 */ /* 0x000fc80007ffe0ff */
[----:B------:R-:W-:-:S13]  /*1110*/  ISETP.GE.U32.AND P0, PT, R30, 0x5, PT ;  /* 0x000000051e00780c */ /* 0x000fda0003f06070 */
[----:B------:R-:W-:Y:S05]  /*1120*/  @!P0 BRA `(.L_x_147) ;  /* 0xfffff1d000008947 */ /* 0x000fea000383ffff */
[----:B------:R-:W-:Y:S01]  /*1130*/  IADD3 R25, R25, 0x1, RZ ;  /* 0x0000000119197810 */ /* 0x000fe20007ffe0ff */
[----:B------:R0:W-:Y:S01]  /*1140*/  STL [R1+0x24], R9 ;  /* 0x0000240901007387 */ /* 0x0001e20000100800 */
[----:B------:R-:W-:-:S03]  /*1150*/  LOP3.LUT R0, R5, 0x3, RZ, 0xc0, !PT ;  /* 0x0000000305007812 */ /* 0x000fc600078ec0ff */
[----:B------:R0:W-:Y:S01]  /*1160*/  STL.64 [R1+0x28], R14 ;  /* 0x0000280e01007387 */ /* 0x0001e20000100a00 */
[----:B------:R-:W-:-:S03]  /*1170*/  ISETP.GT.U32.AND P0, PT, R0, R25, PT ;  /* 0x000000190000720c */ /* 0x000fc60003f04070 */
[----:B------:R0:W-:Y:S01]  /*1180*/  STL.64 [R1+0x30], R20 ;  /* 0x0000301401007387 */ /* 0x0001e20000100a00 */
[----:B------:R-:W-:-:S13]  /*1190*/  ISETP.GT.U32.AND.EX P0, PT, RZ, RZ, PT, P0 ;  /* 0x000000ffff00720c */ /* 0x000fda0003f04100 */
[----:B------:R-:W-:Y:S05]  /*11a0*/  @P0 BRA `(.L_x_148) ;  /* 0xfffff11000000947 */ /* 0x000fea000383ffff */
.L_x_145:
[----:B------:R-:W-:Y:S05]  /*11b0*/  BSYNC B0 ;  /* 0x0000000000007941 */ /* 0x000fea0003800000 */
.L_x_144:
[--C-:B------:R-:W-:Y:S02]  /*11c0*/  SHF.R.U64 R5, R5, 0x2, R4.reuse ;  /* 0x0000000205057819 */ /* 0x100fe40000001204 */
[----:B------:R-:W-:Y:S02]  /*11d0*/  SHF.R.U32.HI R4, RZ, 0x2, R4 ;  /* 0x00000002ff047819 */ /* 0x000fe40000011604 */
[----:B------:R-:W-:Y:S02]  /*11e0*/  ISETP.NE.U32.AND P0, PT, R5, RZ, PT ;  /* 0x000000ff0500720c */ /* 0x000fe40003f05070 */
[----:B------:R-:W-:Y:S02]  /*11f0*/  IADD3 R27, R27, 0x1, RZ ;  /* 0x000000011b1b7810 */ /* 0x000fe40007ffe0ff */
[----:B------:R-:W-:-:S13]  /*1200*/  ISETP.NE.AND.EX P0, PT, R4, RZ, PT, P0 ;  /* 0x000000ff0400720c */ /* 0x000fda0003f05300 */
[----:B------:R-:W-:Y:S01]  /*1210*/  @!P0 CALL.REL.NOINC `(.L_x_143) ;  /* 0x0000001000008944 */ /* 0x000fe20003c00000 */
[----:B------:R-:W-:Y:S05]  /*1220*/  BRA `(.L_x_149) ;  /* 0xfffff05000007947 */ /* 0x000fea000383ffff */
.L_x_143:
[----:B------:R-:W-:Y:S05]  /*1230*/  BSYNC B1 ;  /* 0x0000000000017941 */ /* 0x000fea0003800000 */
.L_x_142:
[----:B------:R-:W-:Y:S01]  /*1240*/  ISETP.GE.U32.AND P0, PT, R23, c[0x0][0x168], PT ;  /* 0x00005a0017007a0c */ /* 0x000fe20003f06070 */
[----:B------:R2:W-:Y:S03]  /*1250*/  STL.64 [R1+0x38], RZ ;  /* 0x000038ff01007387 */ /* 0x0005e60000100a00 */
[----:B------:R-:W-:Y:S01]  /*1260*/  ISETP.GE.U32.AND.EX P0, PT, R10, c[0x0][0x16c], PT, P0 ;  /* 0x00005b000a007a0c */ /* 0x000fe20003f06100 */
[----:B------:R2:W-:Y:S04]  /*1270*/  STL [R1+0x40], RZ ;  /* 0x000040ff01007387 */ /* 0x0005e80000100800 */
[----:B------:R2:W-:Y:S08]  /*1280*/  STL.64 [R1+0x48], RZ ;  /* 0x000048ff01007387 */ /* 0x0005f00000100a00 */
[----:B------:R-:W-:Y:S05]  /*1290*/  @P0 EXIT ;  /* 0x000000000000094d */ /* 0x000fea0003800000 */
[----:B------:R-:W-:Y:S01]  /*12a0*/  BSSY B2, `(.L_x_150) ;  /* 0x0000095000027945 */ /* 0x000fe20003800000 */
[----:B-1----:R-:W-:Y:S01]  /*12b0*/  MOV R12, RZ ;  /* 0x000000ff000c7202 */ /* 0x002fe20000000f00 */
[----:B------:R-:W-:Y:S01]  /*12c0*/  ULDC UR5, c[0x0][0x0] ;  /* 0x0000000000057ab9 */ /* 0x000fe20000000800 */
[----:B------:R-:W-:Y:S01]  /*12d0*/  MOV R6, RZ ;  /* 0x000000ff00067202 */ /* 0x000fe20000000f00 */
[----:B------:R-:W-:-:S02]  /*12e0*/  ULDC UR4, c[0x0][0xc] ;  /* 0x0000030000047ab9 */ /* 0x000fc40000000800 */
[----:B------:R-:W-:Y:S02]  /*12f0*/  UIMAD UR5, UR5, UR4, URZ ;  /* 0x00000004050572a4 */ /* 0x000fe4000f8e023f */
.L_x_159:
[----:B------:R-:W-:Y:S01]  /*1300*/  ISETP.NE.AND P0, PT, R12, 0x1, PT ;  /* 0x000000010c00780c */ /* 0x000fe20003f05270 */
[----:B------:R-:W-:Y:S01]  /*1310*/  BSSY B1, `(.L_x_151) ;  /* 0x000004c000017945 */ /* 0x000fe20003800000 */
[----:B------:R-:W-:Y:S01]  /*1320*/  MOV R12, RZ ;  /* 0x000000ff000c7202 */ /* 0x000fe20000000f00 */
[----:B-1----:R-:W-:Y:S10]  /*1330*/  IMAD.MOV.U32 R2, RZ, RZ, R6 ;  /* 0x000000ffff027224 */ /* 0x002ff400078e0006 */
[----:B0-----:R-:W-:-:S05]  /*1340*/  @!P0 BRA `(.L_x_152) ;  /* 0x0000048000008947 */ /* 0x001fca0003800000 */
[----:B------:R-:W-:Y:S01]  /*1350*/  SHF.R.U32.HI R6, RZ, 0x2, R9 ;  /* 0x00000002ff067819 */ /* 0x000fe20000011609 */
[----:B------:R-:W-:Y:S01]  /*1360*/  IMAD.SHL.U32 R17, R21, 0x10, RZ ;  /* 0x0000001015117824 */ /* 0x000fe200078e00ff */
[----:B------:R-:W-:Y:S01]  /*1370*/  SHF.R.U32.HI R19, RZ, 0x2, R14 ;  /* 0x00000002ff137819 */ /* 0x000fe2000001160e */
[----:B------:R-:W-:Y:S01]  /*1380*/  IMAD.MOV.U32 R13, RZ, RZ, 0x3e055027 ;  /* 0x3e055027ff0d7424 */ /* 0x000fe200078e00ff */
[----:B0-----:R-:W-:Y:S01]  /*1390*/  LOP3.LUT R9, R6, R9, RZ, 0x3c, !PT ;  /* 0x0000000906097212 */ /* 0x001fe200078e3cff */
[----:B------:R-:W-:Y:S01]  /*13a0*/  BSSY B0, `(.L_x_153) ;  /* 0x0000037000007945 */ /* 0x000fe20003800000 */
[----:B------:R-:W-:Y:S03]  /*13b0*/  LOP3.LUT R19, R19, R14, RZ, 0x3c, !PT ;  /* 0x0000000e13137212 */ /* 0x000fe600078e3cff */
[----:B------:R-:W-:Y:S05]  /*13c0*/  IMAD.SHL.U32 R6, R9, 0x2, RZ ;  /* 0x0000000209067824 */ /* 0x000fea00078e00ff */
[----:B------:R-:W-:Y:S02]  /*13d0*/  LOP3.LUT R6, R21, R6, R9, 0x96, !PT ;  /* 0x0000000615067212 */ /* 0x000fe400078e9609 */
[----:B------:R-:W-:Y:S02]  /*13e0*/  MOV R9, 0x2f800000 ;  /* 0x2f80000000097802 */ /* 0x000fe40000000f00 */
[----:B------:R-:W-:Y:S04]  /*13f0*/  LOP3.LUT R17, R6, R17, RZ, 0x3c, !PT ;  /* 0x0000001106117212 */ /* 0x000fe800078e3cff */
[C---:B------:R-:W-:Y:S02]  /*1400*/  IADD3 R6, R8.reuse, 0x587c5, R17 ;  /* 0x000587c508067810 */ /* 0x040fe40007ffe011 */
[----:B------:R-:W-:Y:S02]  /*1410*/  IADD3 R8, R8, 0xb0f8a, RZ ;  /* 0x000b0f8a08087810 */ /* 0x000fe40007ffe0ff */
[----:B------:R-:W-:Y:S05]  /*1420*/  I2FP.F32.U32 R6, R6 ;  /* 0x0000000600067245 */ /* 0x000fea0000201000 */
[----:B------:R-:W-:Y:S01]  /*1430*/  FFMA R3, R6, R9, 1.1641532182693481445e-10 ;  /* 0x2f00000006037423 */ /* 0x000fe20000000009 */
[----:B------:R-:W-:Y:S02]  /*1440*/  IMAD.SHL.U32 R6, R19, 0x2, RZ ;  /* 0x0000000213067824 */ /* 0x000fe400078e00ff */
[----:B------:R-:W-:Y:S02]  /*1450*/  IMAD.MOV.U32 R9, RZ, RZ, 0x30c90fdb ;  /* 0x30c90fdbff097424 */ /* 0x000fe400078e00ff */
[----:B------:R-:W-:Y:S02]  /*1460*/  FSETP.GEU.AND P0, PT, R3, 1.175494350822287508e-38, PT ;  /* 0x008000000300780b */ /* 0x000fe40003f0e000 */
[C---:B------:R-:W-:Y:S01]  /*1470*/  LOP3.LUT R19, R17.reuse, R6, R19, 0x96, !PT ;  /* 0x0000000611137212 */ /* 0x040fe200078e9613 */
[----:B------:R-:W-:Y:S01]  /*1480*/  IMAD.SHL.U32 R6, R17, 0x10, RZ ;  /* 0x0000001011067824 */ /* 0x000fe200078e00ff */
[----:B------:R-:W-:Y:S04]  /*1490*/  FSEL R0, RZ, -23, P0 ;  /* 0xc1b80000ff007808 */ /* 0x000fe80000000000 */
[----:B------:R-:W-:Y:S04]  /*14a0*/  LOP3.LUT R19, R19, R6, RZ, 0x3c, !PT ;  /* 0x0000000613137212 */ /* 0x000fe800078e3cff */
[----:B------:R-:W-:Y:S01]  /*14b0*/  IADD3 R6, R19, R8, RZ ;  /* 0x0000000813067210 */ /* 0x000fe20007ffe0ff */
[----:B------:R-:W-:Y:S03]  /*14c0*/  @!P0 FMUL R3, R3, 8388608 ;  /* 0x4b00000003038820 */ /* 0x000fe60000400000 */
[----:B------:R-:W-:Y:S02]  /*14d0*/  I2FP.F32.U32 R6, R6 ;  /* 0x0000000600067245 */ /* 0x000fe40000201000 */
[C---:B------:R-:W-:Y:S02]  /*14e0*/  IADD3 R4, R3.reuse, -0x3f2aaaab, RZ ;  /* 0xc0d5555503047810 */ /* 0x040fe40007ffe0ff */
[C---:B------:R-:W-:Y:S01]  /*14f0*/  ISETP.GE.U32.AND P0, PT, R3.reuse, 0x7f800000, PT ;  /* 0x7f8000000300780c */ /* 0x040fe20003f06070 */
[----:B------:R-:W-:Y:S01]  /*1500*/  FFMA R5, R6, R9, 7.314590599882819788e-10 ;  /* 0x30490fdb06057423 */ /* 0x000fe20000000009 */
[----:B------:R-:W-:Y:S04]  /*1510*/  LOP3.LUT R4, R4, 0xff800000, RZ, 0xc0, !PT ;  /* 0xff80000004047812 */ /* 0x000fe800078ec0ff */
[-C--:B------:R-:W-:Y:S02]  /*1520*/  IADD3 R2, R3, -R4.reuse, RZ ;  /* 0x8000000403027210 */ /* 0x080fe40007ffe0ff */
[----:B------:R-:W-:Y:S03]  /*1530*/  I2FP.F32.S32 R11, R4 ;  /* 0x00000004000b7245 */ /* 0x000fe60000201400 */
[----:B------:R-:W-:Y:S02]  /*1540*/  FADD R2, R2, -1 ;  /* 0xbf80000002027421 */ /* 0x000fe40000000000 */
[----:B------:R-:W-:Y:S01]  /*1550*/  FFMA R0, R11, 1.1920928955078125e-07, R0 ;  /* 0x340000000b007823 */ /* 0x000fe20000000000 */
[----:B------:R-:W-:Y:S01]  /*1560*/  @P0 MOV R6, 0x7f800000 ;  /* 0x7f80000000060802 */ /* 0x000fe20000000f00 */
[C---:B------:R-:W-:Y:S04]  /*1570*/  FFMA R7, R2.reuse, -R13, 0.14084610342979431152 ;  /* 0x3e1039f602077423 */ /* 0x040fe8000000080d */
[-C--:B------:R-:W-:Y:S04]  /*1580*/  FFMA R7, R7, R2.reuse, -0.12148627638816833496 ;  /* 0xbdf8cdcc07077423 */ /* 0x080fe80000000002 */
[-C--:B------:R-:W-:Y:S04]  /*1590*/  FFMA R7, R7, R2.reuse, 0.13980610668659210205 ;  /* 0x3e0f295507077423 */ /* 0x080fe80000000002 */
[-C--:B------:R-:W-:Y:S04]  /*15a0*/  FFMA R7, R7, R2.reuse, -0.16684235632419586182 ;  /* 0xbe2ad8b907077423 */ /* 0x080fe80000000002 */
[-C--:B------:R-:W-:Y:S04]  /*15b0*/  FFMA R7, R7, R2.reuse, 0.20012299716472625732 ;  /* 0x3e4ced0b07077423 */ /* 0x080fe80000000002 */
[-C--:B------:R-:W-:Y:S04]  /*15c0*/  FFMA R7, R7, R2.reuse, -0.24999669194221496582 ;  /* 0xbe7fff2207077423 */ /* 0x080fe80000000002 */
[-C--:B------:R-:W-:Y:S04]  /*15d0*/  FFMA R7, R7, R2.reuse, 0.33333182334899902344 ;  /* 0x3eaaaa7807077423 */ /* 0x080fe80000000002 */
[-C--:B------:R-:W-:Y:S04]  /*15e0*/  FFMA R7, R7, R2.reuse, -0.5 ;  /* 0xbf00000007077423 */ /* 0x080fe80000000002 */
[----:B------:R-:W-:Y:S04]  /*15f0*/  FMUL R9, R2, R7 ;  /* 0x0000000702097220 */ /* 0x000fe80000400000 */
[----:B------:R-:W-:Y:S04]  /*1600*/  FFMA R2, R9, R2, R2 ;  /* 0x0000000209027223 */ /* 0x000fe80000000002 */
[----:B------:R-:W-:Y:S01]  /*1610*/  FFMA R2, R0, 0.69314718246459960938, R2 ;  /* 0x3f31721800027823 */ /* 0x000fe20000000002 */
[C---:B------:R-:W-:Y:S01]  /*1620*/  @P0 FFMA R2, R3.reuse, R6, +INF ;  /* 0x7f80000003020423 */ /* 0x040fe20000000006 */
[----:B------:R-:W-:Y:S03]  /*1630*/  FSETP.NEU.AND P0, PT, R3, RZ, PT ;  /* 0x000000ff0300720b */ /* 0x000fe60003f0d000 */
[----:B------:R-:W-:Y:S05]  /*1640*/  FMUL R2, R2, -2 ;  /* 0xc000000002027820 */ /* 0x000fea0000400000 */
[----:B------:R-:W-:Y:S04]  /*1650*/  FSEL R3, R2, +INF , P0 ;  /* 0x7f80000002037808 */ /* 0x000fe80000000000 */
[----:B------:R0:W1:Y:S01]  /*1660*/  MUFU.RSQ R2, R3 ;  /* 0x0000000300027308 */ /* 0x0000620000001400 */
[----:B------:R-:W-:Y:S04]  /*1670*/  IADD3 R12, R3, -0xd000000, RZ ;  /* 0xf3000000030c7810 */ /* 0x000fe80007ffe0ff */
[----:B------:R-:W-:-:S13]  /*1680*/  ISETP.GT.U32.AND P0, PT, R12, 0x727fffff, PT ;  /* 0x727fffff0c00780c */ /* 0x000fda0003f04070 */
[----:B------:R-:W-:-:S05]  /*1690*/  @!P0 BRA `(.L_x_154) ;  /* 0x0000003000008947 */ /* 0x000fca0003800000 */
[----:B-1----:R-:W-:Y:S02]  /*16a0*/  MOV R2, 0x16c0 ;  /* 0x000016c000027802 */ /* 0x002fe40000000f00 */
[----:B0-2---:R-:W-:Y:S05]  /*16b0*/  CALL.REL.NOINC `($__internal_0_$__cuda_sm20_sqrt_rn_f32_slowpath) ;  /* 0x000005a000007944 */ /* 0x005fea0003c00000 */
[----:B------:R-:W-:-:S05]  /*16c0*/  BRA `(.L_x_155) ;  /* 0x0000004000007947 */ /* 0x000fca0003800000 */
.L_x_154:
[----:B-1----:R-:W-:Y:S01]  /*16d0*/  FMUL.FTZ R0, R3, R2 ;  /* 0x0000000203007220 */ /* 0x002fe20000410000 */
[----:B------:R-:W-:Y:S03]  /*16e0*/  FMUL.FTZ R4, R2, 0.5 ;  /* 0x3f00000002047820 */ /* 0x000fe60000410000 */
[----:B0-----:R-:W-:Y:S04]  /*16f0*/  FFMA R3, -R0, R0, R3 ;  /* 0x0000000000037223 */ /* 0x001fe80000000103 */
[----:B------:R-:W-:Y:S02]  /*1700*/  FFMA R0, R3, R4, R0 ;  /* 0x0000000403007223 */ /* 0x000fe40000000000 */
.L_x_155:
[----:B------:R-:W-:Y:S05]  /*1710*/  BSYNC B0 ;  /* 0x0000000000007941 */ /* 0x000fea0003800000 */
.L_x_153:
[----:B------:R-:W-:Y:S01]  /*1720*/  FMUL.RZ R4, R5, 0.15915493667125701904 ;  /* 0x3e22f98305047820 */ /* 0x000fe2000040c000 */
[----:B------:R-:W-:Y:S02]  /*1730*/  MOV R14, R20 ;  /* 0x00000014000e7202 */ /* 0x000fe40000000f00 */
[----:B------:R-:W-:Y:S01]  /*1740*/  MOV R9, R15 ;  /* 0x0000000f00097202 */ /* 0x000fe20000000f00 */
[----:B------:R-:W-:Y:S01]  /*1750*/  MUFU.SIN R7, R4 ;  /* 0x0000000400077308 */ /* 0x000fe20000000400 */
[----:B------:R-:W-:Y:S02]  /*1760*/  MOV R12, 0x1 ;  /* 0x00000001000c7802 */ /* 0x000fe40000000f00 */
[----:B------:R-:W-:Y:S02]  /*1770*/  MOV R15, R21 ;  /* 0x00000015000f7202 */ /* 0x000fe40000000f00 */
[----:B------:R-:W-:Y:S02]  /*1780*/  MOV R20, R17 ;  /* 0x0000001100147202 */ /* 0x000fe40000000f00 */
[----:B------:R-:W-:Y:S03]  /*1790*/  MOV R21, R19 ;  /* 0x0000001300157202 */ /* 0x000fe60000000f00 */
[----:B------:R-:W0:Y:S02]  /*17a0*/  MUFU.COS R3, R4 ;  /* 0x0000000400037308 */ /* 0x000e240000000000 */
[-C--:B0-----:R-:W-:Y:S01]  /*17b0*/  FMUL R6, R3, R0.reuse ;  /* 0x0000000003067220 */ /* 0x081fe20000400000 */
[----:B------:R-:W-:Y:S07]  /*17c0*/  FMUL R2, R7, R0 ;  /* 0x0000000007027220 */ /* 0x000fee0000400000 */
.L_x_152:
[----:B------:R-:W-:Y:S05]  /*17d0*/  BSYNC B1 ;  /* 0x0000000000017941 */ /* 0x000fea0003800000 */
.L_x_151:
[----:B------:R-:W-:Y:S01]  /*17e0*/  MOV R3, c[0x0][0x17c] ;  /* 0x00005f0000037a02 */ /* 0x000fe20000000f00 */
[----:B------:R-:W-:Y:S04]  /*17f0*/  IMAD.MOV.U32 R4, RZ, RZ, c[0x0][0x180] ;  /* 0x00006000ff047624 */ /* 0x000fe800078e00ff */
[----:B------:R-:W-:Y:S01]  /*1800*/  FFMA R0, R2, R3, c[0x0][0x178] ;  /* 0x00005e0002007623 */ /* 0x000fe20000000003 */
[----:B------:R-:W-:-:S13]  /*1810*/  ISETP.GT.AND P0, PT, R4, -0x1, PT ;  /* 0xffffffff0400780c */ /* 0x000fda0003f04270 */
[----:B------:R-:W-:Y:S01]  /*1820*/  @!P0 F2FP.BF16.F32.PACK_AB R4, RZ, R0 ;  /* 0x00000000ff04823e */ /* 0x000fe200000010ff */
[----:B------:R-:W-:-:S05]  /*1830*/  @!P0 BRA `(.L_x_156) ;  /* 0x000002b000008947 */ /* 0x000fca0003800000 */
[----:B------:R-:W-:Y:S01]  /*1840*/  MOV R4, RZ ;  /* 0x000000ff00047202 */ /* 0x000fe20000000f00 */
[----:B------:R-:W-:Y:S01]  /*1850*/  FMUL R2, R0, c[0x0][0x184] ;  /* 0x0000610000027a20 */ /* 0x000fe20000400000 */
[----:B------:R-:W-:Y:S01]  /*1860*/  MOV R5, 0x80000000 ;  /* 0x8000000000057802 */ /* 0x000fe20000000f00 */
[----:B------:R-:W-:Y:S03]  /*1870*/  BSSY B0, `(.L_x_157) ;  /* 0x0000024000007945 */ /* 0x000fe60003800000 */
[----:B------:R-:W-:-:S13]  /*1880*/  FSETP.GTU.AND P0, PT, |R2|, +INF , PT ;  /* 0x7f8000000200780b */ /* 0x000fda0003f0c200 */
[----:B------:R-:W-:-:S05]  /*1890*/  @P0 BRA `(.L_x_158) ;  /* 0x0000021000000947 */ /* 0x000fca0003800000 */
[----:B------:R-:W-:Y:S01]  /*18a0*/  FSETP.GE.AND P0, PT, R2, 9.22337203685477580800e+18, PT ;  /* 0x5f0000000200780b */ /* 0x000fe20003f06000 */
[----:B------:R-:W-:Y:S01]  /*18b0*/  IMAD.MOV.U32 R4, RZ, RZ, -0x1 ;  /* 0xffffffffff047424 */ /* 0x000fe200078e00ff */
[----:B------:R-:W-:Y:S11]  /*18c0*/  MOV R5, 0x7fffffff ;  /* 0x7fffffff00057802 */ /* 0x000ff60000000f00 */
[----:B------:R-:W-:-:S05]  /*18d0*/  @P0 BRA `(.L_x_158) ;  /* 0x000001d000000947 */ /* 0x000fca0003800000 */
[----:B------:R-:W-:Y:S01]  /*18e0*/  FSETP.GTU.AND P0, PT, R2, -9.22337203685477580800e+18, PT ;  /* 0xdf0000000200780b */ /* 0x000fe20003f0c000 */
[----:B------:R-:W-:Y:S01]  /*18f0*/  IMAD.MOV.U32 R4, RZ, RZ, RZ ;  /* 0x000000ffff047224 */ /* 0x000fe200078e00ff */
[----:B------:R-:W-:Y:S11]  /*1900*/  MOV R5, 0x80000000 ;  /* 0x8000000000057802 */ /* 0x000ff60000000f00 */
[----:B------:R-:W-:-:S05]  /*1910*/  @!P0 BRA `(.L_x_158) ;  /* 0x0000019000008947 */ /* 0x000fca0003800000 */
[----:B------:R-:W-:Y:S01]  /*1920*/  SHF.R.U32.HI R3, RZ, 0x17, R2 ;  /* 0x00000017ff037819 */ /* 0x000fe20000011602 */
[----:B------:R-:W-:Y:S01]  /*1930*/  IMAD.SHL.U32 R4, R2, 0x100, RZ ;  /* 0x0000010002047824 */ /* 0x000fe200078e00ff */
[----:B------:R-:W-:Y:S01]  /*1940*/  UMOV UR4, URZ ;  /* 0x0000003f00047c82 */ /* 0x000fe20008000000 */
[----:B------:R-:W-:Y:S01]  /*1950*/  IMAD.MOV.U32 R7, RZ, RZ, RZ ;  /* 0x000000ffff077224 */ /* 0x000fe200078e00ff */
[----:B------:R-:W-:Y:S01]  /*1960*/  LOP3.LUT R3, R3, 0xff, RZ, 0xc0, !PT ;  /* 0x000000ff03037812 */ /* 0x000fe200078ec0ff */
[----:B------:R-:W-:Y:S01]  /*1970*/  IMAD.U32 R11, RZ, RZ, UR4 ;  /* 0x00000004ff0b7e24 */ /* 0x000fe2000f8e00ff */
[----:B------:R-:W-:Y:S01]  /*1980*/  SHF.R.U32.HI R4, RZ, 0x1, R4 ;  /* 0x00000001ff047819 */ /* 0x000fe20000011604 */
[----:B------:R-:W-:Y:S01]  /*1990*/  IMAD.U32 R0, RZ, RZ, UR4 ;  /* 0x00000004ff007e24 */ /* 0x000fe2000f8e00ff */
[----:B------:R-:W-:Y:S02]  /*19a0*/  IADD3 R3, -R3, 0xbd, RZ ;  /* 0x000000bd03037810 */ /* 0x000fe40007ffe1ff */
[----:B------:R-:W-:Y:S02]  /*19b0*/  LOP3.LUT R4, R4, 0x40000000, RZ, 0xfc, !PT ;  /* 0x4000000004047812 */ /* 0x000fe400078efcff */
[----:B------:R-:W-:-:S13]  /*19c0*/  ISETP.GT.AND P1, PT, R3, 0x3f, PT ;  /* 0x0000003f0300780c */ /* 0x000fda0003f24270 */
[C---:B------:R-:W-:Y:S02]  /*19d0*/  @!P1 IADD3 R5, -R3.reuse, 0x40, RZ ;  /* 0x0000004003059810 */ /* 0x040fe40007ffe1ff */
[----:B------:R-:W-:Y:S02]  /*19e0*/  @!P1 ISETP.NE.AND P0, PT, R3, RZ, PT ;  /* 0x000000ff0300920c */ /* 0x000fe40003f05270 */
[--C-:B------:R-:W-:Y:S01]  /*19f0*/  @!P1 SHF.L.U64.HI R11, R11, R5, R4.reuse ;  /* 0x000000050b0b9219 */ /* 0x100fe20000010204 */
[----:B------:R-:W-:Y:S01]  /*1a00*/  IMAD.MOV.U32 R5, RZ, RZ, RZ ;  /* 0x000000ffff057224 */ /* 0x000fe200078e00ff */
[-CC-:B------:R-:W-:Y:S02]  /*1a10*/  @!P1 SHF.R.U64 R7, R0, R3.reuse, R4.reuse ;  /* 0x0000000300079219 */ /* 0x180fe40000001204 */
[----:B------:R-:W-:Y:S02]  /*1a20*/  @!P1 SHF.R.U32.HI R5, RZ, R3, R4 ;  /* 0x00000003ff059219 */ /* 0x000fe40000011604 */
[----:B------:R-:W-:Y:S02]  /*1a30*/  @!P1 SEL R4, R11, RZ, P0 ;  /* 0x000000ff0b049207 */ /* 0x000fe40000000000 */
[----:B------:R-:W-:Y:S02]  /*1a40*/  ISETP.GE.AND P1, PT, R2, RZ, PT ;  /* 0x000000ff0200720c */ /* 0x000fe40003f26270 */
[----:B------:R-:W-:Y:S05]  /*1a50*/  LEA.HI R7, P0, R4, R7, RZ, 0x1 ;  /* 0x0000000704077211 */ /* 0x000fea00078108ff */
[----:B------:R-:W-:Y:S01]  /*1a60*/  IMAD.X R5, RZ, RZ, R5, P0 ;  /* 0x000000ffff057224 */ /* 0x000fe200000e0605 */
[-C--:B------:R-:W-:Y:S04]  /*1a70*/  IADD3 R0, P0, RZ, -R7.reuse, RZ ;  /* 0x80000007ff007210 */ /* 0x080fe80007f1e0ff */
[----:B------:R-:W-:Y:S01]  /*1a80*/  SEL R4, R0, R7, !P1 ;  /* 0x0000000700047207 */ /* 0x000fe20004800000 */
[----:B------:R-:W-:Y:S05]  /*1a90*/  IMAD.X R2, RZ, RZ, ~R5, P0 ;  /* 0x000000ffff027224 */ /* 0x000fea00000e0e05 */
[----:B------:R-:W-:Y:S02]  /*1aa0*/  SEL R5, R2, R5, !P1 ;  /* 0x0000000502057207 */ /* 0x000fe40004800000 */
.L_x_158:
[----:B------:R-:W-:Y:S05]  /*1ab0*/  BSYNC B0 ;  /* 0x0000000000007941 */ /* 0x000fea0003800000 */
.L_x_157:
[----:B------:R-:W1:Y:S02]  /*1ac0*/  I2F.S64 R0, R4 ;  /* 0x0000000400007312 */ /* 0x000e640000301400 */
[----:B-1----:R-:W-:Y:S05]  /*1ad0*/  FMUL R2, R0, c[0x0][0x188] ;  /* 0x0000620000027a20 */ /* 0x002fea0000400000 */
[----:B------:R-:W-:Y:S04]  /*1ae0*/  F2FP.BF16.F32.PACK_AB R4, RZ, R2 ;  /* 0x00000002ff04723e */ /* 0x000fe800000010ff */
.L_x_156:
[----:B------:R-:W-:Y:S04]  /*1af0*/  PRMT R2, RZ, 0x5410, R4 ;  /* 0x00005410ff027816 */ /* 0x000fe80000000004 */
[----:B------:R-:W-:Y:S04]  /*1b00*/  FSETP.EQ.AND P1, PT, R2, RZ, PT ;  /* 0x000000ff0200720b */ /* 0x000fe80003f22000 */
[----:B------:R-:W-:-:S13]  /*1b10*/  ISETP.GT.OR P1, PT, RZ, c[0x0][0x18c], !P1 ;  /* 0x00006300ff007a0c */ /* 0x000fda0004f24670 */
[----:B------:R-:W-:Y:S01]  /*1b20*/  @!P1 FSETP.GT.AND P0, PT, R0, RZ, PT ;  /* 0x000000ff0000920b */ /* 0x000fe20003f04000 */
[----:B------:R-:W-:Y:S05]  /*1b30*/  @!P1 IMAD.MOV.U32 R5, RZ, RZ, 0x3f800000 ;  /* 0x3f800000ff059424 */ /* 0x000fea00078e00ff */
[----:B------:R-:W-:Y:S02]  /*1b40*/  @!P1 FSEL R5, R5, -1, P0 ;  /* 0xbf80000005059808 */ /* 0x000fe40000000000 */
[----:B------:R-:W-:Y:S03]  /*1b50*/  LEA R2, P0, R23, c[0x0][0x160], 0x1 ;  /* 0x0000580017027a11 */ /* 0x000fe600078008ff */
[----:B------:R-:W-:Y:S01]  /*1b60*/  @!P1 FADD R5, R5, R0 ;  /* 0x0000000005059221 */ /* 0x000fe20000000000 */
[C-C-:B------:R-:W-:Y:S02]  /*1b70*/  LEA.HI.X R3, R23.reuse, c[0x0][0x164], R10.reuse, 0x1, P0 ;  /* 0x0000590017037a11 */ /* 0x140fe400000f0c0a */
[----:B------:R-:W-:Y:S02]  /*1b80*/  IADD3 R23, P0, R23, UR5, RZ ;  /* 0x0000000517177c10 */ /* 0x000fe4000ff1e0ff */
[----:B------:R-:W-:Y:S03]  /*1b90*/  @!P1 F2FP.BF16.F32.PACK_AB R4, RZ, R5 ;  /* 0x00000005ff04923e */ /* 0x000fe600000010ff */
[----:B------:R-:W-:Y:S01]  /*1ba0*/  IMAD.X R10, RZ, RZ, R10, P0 ;  /* 0x000000ffff0a7224 */ /* 0x000fe200000e060a */
[----:B------:R-:W-:Y:S01]  /*1bb0*/  ISETP.GE.U32.AND P0, PT, R23, c[0x0][0x168], PT ;  /* 0x00005a0017007a0c */ /* 0x000fe20003f06070 */
[----:B------:R1:W-:Y:S03]  /*1bc0*/  STG.E.U16 [R2.64], R4 ;  /* 0x0000000402007986 */ /* 0x0003e6000c101506 */
[----:B------:R-:W-:-:S13]  /*1bd0*/  ISETP.GE.U32.AND.EX P0, PT, R10, c[0x0][0x16c], PT, P0 ;  /* 0x00005b000a007a0c */ /* 0x000fda0003f06100 */
[----:B------:R-:W-:-:S05]  /*1be0*/  @!P0 BRA `(.L_x_159) ;  /* 0xfffff71000008947 */ /* 0x000fca000383ffff */
[----:B------:R-:W-:Y:S05]  /*1bf0*/  BSYNC B2 ;  /* 0x0000000000027941 */ /* 0x000fea0003800000 */
.L_x_150:
[----:B------:R-:W-:Y:S04]  /*1c00*/  STL.64 [R1+0x28], R14 ;  /* 0x0000280e01007387 */ /* 0x000fe80000100a00 */
[----:B------:R-:W-:Y:S04]  /*1c10*/  STL.64 [R1+0x30], R20 ;  /* 0x0000301401007387 */ /* 0x000fe80000100a00 */
[----:B------:R-:W-:Y:S04]  /*1c20*/  STL.64 [R1+0x20], R8 ;  /* 0x0000200801007387 */ /* 0x000fe80000100a00 */
[----:B------:R-:W-:Y:S04]  /*1c30*/  STL [R1+0x38], R12 ;  /* 0x0000380c01007387 */ /* 0x000fe80000100800 */
[----:B------:R-:W-:Y:S01]  /*1c40*/  STL [R1+0x40], R6 ;  /* 0x0000400601007387 */ /* 0x000fe20000100800 */
[----:B------:R-:W-:Y:S05]  /*1c50*/  EXIT ;  /* 0x000000000000794d */ /* 0x000fea0003800000 */
        .weak           $__internal_0_$__cuda_sm20_sqrt_rn_f32_slowpath
        .type           $__internal_0_$__cuda_sm20_sqrt_rn_f32_slowpath,@function
        .size           $__internal_0_$__cuda_sm20_sqrt_rn_f32_slowpath,(.L_x_274 - $__internal_0_$__cuda_sm20_sqrt_rn_f32_slowpath)
$__internal_0_$__cuda_sm20_sqrt_rn_f32_slowpath:
[----:B------:R-:W-:-:S13]  /*1c60*/  LOP3.LUT P0, RZ, R3, 0x7fffffff, RZ, 0xc0, !PT ;  /* 0x7fffffff03ff7812 */ /* 0x000fda000780c0ff */
[----:B------:R-:W-:Y:S01]  /*1c70*/  @!P0 MOV R9, R3 ;  /* 0x0000000300098202 */ /* 0x000fe20000000f00 */
[----:B------:R-:W-:Y:S05]  /*1c80*/  @!P0 BRA `(.L_x_160) ;  /* 0x0000011000008947 */ /* 0x000fea0003800000 */
[----:B------:R-:W-:Y:S01]  /*1c90*/  FSETP.GEU.FTZ.AND P0, PT, R3, RZ, PT ;  /* 0x000000ff0300720b */ /* 0x000fe20003f1e000 */
[----:B------:R-:W-:-:S12]  /*1ca0*/  IMAD.MOV.U32 R6, RZ, RZ, R3 ;  /* 0x000000ffff067224 */ /* 0x000fd800078e0003 */
[----:B------:R-:W-:Y:S01]  /*1cb0*/  @!P0 MOV R9, 0x7fffffff ;  /* 0x7fffffff00098802 */ /* 0x000fe20000000f00 */
[----:B------:R-:W-:Y:S05]  /*1cc0*/  @!P0 BRA `(.L_x_160) ;  /* 0x000000d000008947 */ /* 0x000fea0003800000 */
[----:B------:R-:W-:-:S13]  /*1cd0*/  FSETP.GTU.FTZ.AND P0, PT, |R6|, +INF , PT ;  /* 0x7f8000000600780b */ /* 0x000fda0003f1c200 */
[----:B------:R-:W-:Y:S01]  /*1ce0*/  @P0 FADD.FTZ R9, R6, 1 ;  /* 0x3f80000006090421 */ /* 0x000fe20000010000 */
[----:B------:R-:W-:Y:S05]  /*1cf0*/  @P0 BRA `(.L_x_160) ;  /* 0x000000a000000947 */ /* 0x000fea0003800000 */
[----:B------:R-:W-:-:S13]  /*1d00*/  FSETP.NEU.FTZ.AND P0, PT, |R6|, +INF , PT ;  /* 0x7f8000000600780b */ /* 0x000fda0003f1d200 */
[----:B------:R-:W-:Y:S01]  /*1d10*/  @P0 FFMA R7, R6, 1.84467440737095516160e+19, RZ ;  /* 0x5f80000006070823 */ /* 0x000fe200000000ff */
[----:B------:R-:W-:-:S03]  /*1d20*/  @!P0 MOV R9, R6 ;  /* 0x0000000600098202 */ /* 0x000fc60000000f00 */
[----:B------:R-:W0:Y:S02]  /*1d30*/  @P0 MUFU.RSQ R0, R7 ;  /* 0x0000000700000308 */ /* 0x000e240000001400 */
[----:B0-----:R-:W-:Y:S01]  /*1d40*/  @P0 FMUL.FTZ R4, R7, R0 ;  /* 0x0000000007040220 */ /* 0x001fe20000410000 */
[----:B------:R-:W-:-:S03]  /*1d50*/  @P0 FMUL.FTZ R0, R0, 0.5 ;  /* 0x3f00000000000820 */ /* 0x000fc60000410000 */
[----:B------:R-:W-:-:S04]  /*1d60*/  @P0 FADD.FTZ R3, -R4, -RZ ;  /* 0x800000ff04030221 */ /* 0x000fc80000010100 */
[----:B------:R-:W-:-:S04]  /*1d70*/  @P0 FFMA R3, R4, R3, R7 ;  /* 0x0000000304030223 */ /* 0x000fc80000000007 */
[----:B------:R-:W-:-:S04]  /*1d80*/  @P0 FFMA R0, R3, R0, R4 ;  /* 0x0000000003000223 */ /* 0x000fc80000000004 */
[----:B------:R-:W-:-:S03]  /*1d90*/  @P0 FMUL.FTZ R9, R0, 2.3283064365386962891e-10 ;  /* 0x2f80000000090820 */ /* 0x000fc60000410000 */
.L_x_160:
[----:B------:R-:W-:Y:S02]  /*1da0*/  MOV R3, 0x0 ;  /* 0x0000000000037802 */ /* 0x000fe40000000f00 */
[----:B------:R-:W-:Y:S02]  /*1db0*/  MOV R0, R9 ;  /* 0x0000000900007202 */ /* 0x000fe40000000f00 */
[----:B------:R-:W-:Y:S05]  /*1dc0*/  RET.REL.NODEC R2 `(_ZN7cutlass9reference6device6kernel12BlockForEachINS_10bfloat16_tENS1_6detail18RandomGaussianFuncIS4_EEEEvPT_mNT0_6ParamsE) ;  /* 0xffffe23002007950 */ /* 0x000fea0003c3ffff */
.L_x_161:
        /* <DEDUP_REMOVED lines=11> */
.L_x_274:


//--------------------- .text._ZN7cutlass9reference6device6kernel12BlockForEachINS_10bfloat16_tENS1_6detail17RandomUniformFuncIS4_EEEEvPT_mNT0_6ParamsE --------------------------
	.section	.text._ZN7cutlass9reference6device6kernel12BlockForEachINS_10bfloat16_tENS1_6detail17RandomUniformFuncIS4_EEEEvPT_mNT0_6ParamsE,"ax",@progbits
	.sectioninfo	@"SHI_REGISTERS=38"
	.align	128
        .global         _ZN7cutlass9reference6device6kernel12BlockForEachINS_10bfloat16_tENS1_6detail17RandomUniformFuncIS4_EEEEvPT_mNT0_6ParamsE
        .type           _ZN7cutlass9reference6device6kernel12BlockForEachINS_10bfloat16_tENS1_6detail17RandomUniformFuncIS4_EEEEvPT_mNT0_6ParamsE,@function
        .size           _ZN7cutlass9reference6device6kernel12BlockForEachINS_10bfloat16_tENS1_6detail17RandomUniformFuncIS4_EEEEvPT_mNT0_6ParamsE,(.L_x_285 - _ZN7cutlass9reference6device6kernel12BlockForEachINS_10bfloat16_tENS1_6detail17RandomUniformFuncIS4_EEEEvPT_mNT0_6ParamsE)
        .other          _ZN7cutlass9reference6device6kernel12BlockForEachINS_10bfloat16_tENS1_6detail17RandomUniformFuncIS4_EEEEvPT_mNT0_6ParamsE,@"STO_CUDA_ENTRY STV_DEFAULT"
_ZN7cutlass9reference6device6kernel12BlockForEachINS_10bfloat16_tENS1_6detail17RandomUniformFuncIS4_EEEEvPT_mNT0_6ParamsE:
.text._ZN7cutlass9reference6device6kernel12BlockForEachINS_10bfloat16_tENS1_6detail17RandomUniformFuncIS4_EEEEvPT_mNT0_6ParamsE:
[----:B------:R-:W-:Y:S02]  /*0000*/  MOV R1, c[0x0][0x28] ;  /* 0x00000a0000017a02 */ /* 0x000fe40000000f00 */
[----:B------:R-:W0:Y:S01]  /*0010*/  LDC.U8 R7, c[0x0][0x19c] ;  /* 0x00006700ff077b82 */ /* 0x000e220000000000 */
[----:B------:R-:W-:Y:S01]  /*0020*/  IMAD.MOV.U32 R9, RZ, RZ, c[0x0][0x174] ;  /* 0x00005d00ff097624 */ /* 0x000fe200078e00ff */
[----:B------:R-:W1:Y:S01]  /*0030*/  S2R R8, SR_CTAID.X ;  /* 0x0000000000087919 */ /* 0x000e620000002500 */
[----:B------:R-:W-:Y:S01]  /*0040*/  IMAD.MOV.U32 R10, RZ, RZ, c[0x0][0x170] ;  /* 0x00005c00ff0a7624 */ /* 0x000fe200078e00ff */
[----:B------:R-:W-:Y:S01]  /*0050*/  IADD3 R1, R1, -0x60, RZ ;  /* 0xffffffa001017810 */ /* 0x000fe20007ffe0ff */
[----:B------:R-:W-:Y:S01]  /*0060*/  IMAD.MOV.U32 R2, RZ, RZ, c[0x0][0x190] ;  /* 0x00006400ff027624 */ /* 0x000fe200078e00ff */
[----:B------:R-:W-:Y:S01]  /*0070*/  MOV R12, c[0x0][0x170] ;  /* 0x00005c00000c7a02 */ /* 0x000fe20000000f00 */
[----:B------:R-:W-:Y:S01]  /*0080*/  IMAD.MOV.U32 R3, RZ, RZ, c[0x0][0x194] ;  /* 0x00006500ff037624 */ /* 0x000fe200078e00ff */
[----:B------:R-:W0:Y:S01]  /*0090*/  LDC.U8 R6, c[0x0][0x19d] ;  /* 0x00006740ff067b82 */ /* 0x000e220000000000 */
[----:B------:R-:W-:Y:S01]  /*00a0*/  IMAD.MOV.U32 R4, RZ, RZ, c[0x0][0x178] ;  /* 0x00005e00ff047624 */ /* 0x000fe200078e00ff */
[----:B------:R-:W-:Y:S01]  /*00b0*/  MOV R14, c[0x0][0x188] ;  /* 0x00006200000e7a02 */ /* 0x000fe20000000f00 */
[----:B------:R-:W-:Y:S01]  /*00c0*/  IMAD.MOV.U32 R5, RZ, RZ, c[0x0][0x17c] ;  /* 0x00005f00ff057624 */ /* 0x000fe200078e00ff */
[----:B------:R2:W-:Y:S01]  /*00d0*/  STL.64 [R1+0x20], R2 ;  /* 0x0000200201007387 */ /* 0x0005e20000100a00 */
[----:B------:R-:W-:Y:S01]  /*00e0*/  IMAD.MOV.U32 R13, RZ, RZ, c[0x0][0x174] ;  /* 0x00005d00ff0d7624 */ /* 0x000fe200078e00ff */
[----:B------:R-:W-:Y:S01]  /*00f0*/  ULDC.64 UR6, c[0x0][0x118] ;  /* 0x0000460000067ab9 */ /* 0x000fe20000000a00 */
[----:B------:R-:W-:Y:S01]  /*0100*/  IMAD.MOV.U32 R15, RZ, RZ, c[0x0][0x18c] ;  /* 0x00006300ff0f7624 */ /* 0x000fe200078e00ff */
[----:B------:R-:W3:Y:S01]  /*0110*/  LDC.U8 R0, c[0x0][0x19e] ;  /* 0x00006780ff007b82 */ /* 0x000ee20000000000 */
[----:B------:R4:W-:Y:S01]  /*0120*/  STL.64 [R1+0x8], R4 ;  /* 0x0000080401007387 */ /* 0x0009e20000100a00 */
[----:B------:R-:W-:Y:S03]  /*0130*/  BSSY B1, `(.L_x_162) ;  /* 0x000011b000017945 */ /* 0x000fe60003800000 */
[----:B------:R1:W-:Y:S03]  /*0140*/  STL.64 [R1], R12 ;  /* 0x0000000c01007387 */ /* 0x0003e60000100a00 */
[----:B------:R-:W5:Y:S01]  /*0150*/  LDC.U8 R11, c[0x0][0x19f] ;  /* 0x000067c0ff0b7b82 */ /* 0x000f620000000000 */
[----:B------:R1:W-:Y:S01]  /*0160*/  STL.64 [R1+0x18], R14 ;  /* 0x0000180e01007387 */ /* 0x0003e20000100a00 */
[----:B0-----:R-:W-:-:S02]  /*0170*/  PRMT R17, R6, 0x7604, R7 ;  /* 0x0000760406117816 */ /* 0x001fc40000000007 */
[----:B------:R-:W-:Y:S02]  /*0180*/  LOP3.LUT R6, R9, 0xf7dcefdd, RZ, 0x3c, !PT ;  /* 0xf7dcefdd09067812 */ /* 0x000fe400078e3cff */
[----:B------:R-:W1:Y:S01]  /*0190*/  S2R R9, SR_TID.X ;  /* 0x0000000000097919 */ /* 0x000e620000002100 */
[----:B------:R-:W-:Y:S02]  /*01a0*/  LOP3.LUT R7, R10, 0xaad26b49, RZ, 0x3c, !PT ;  /* 0xaad26b490a077812 */ /* 0x000fe400078e3cff */
[----:B--2---:R-:W-:Y:S01]  /*01b0*/  IMAD R2, R6, -0x658354e5, RZ ;  /* 0x9a7cab1b06027824 */ /* 0x004fe200078e02ff */
[----:B---3--:R-:W-:Y:S02]  /*01c0*/  PRMT R0, R0, 0x7054, R17 ;  /* 0x0000705400007816 */ /* 0x008fe40000000011 */
[----:B------:R-:W-:Y:S01]  /*01d0*/  IMAD R3, R7, 0x4182bed5, RZ ;  /* 0x4182bed507037824 */ /* 0x000fe200078e02ff */
[----:B------:R-:W-:Y:S02]  /*01e0*/  MOV R10, c[0x0][0x198] ;  /* 0x00006600000a7a02 */ /* 0x000fe40000000f00 */
[----:B----4-:R-:W-:-:S02]  /*01f0*/  IADD3 R5, R2, 0x1f123bb5, RZ ;  /* 0x1f123bb502057810 */ /* 0x010fc40007ffe0ff */
[----:B------:R-:W-:Y:S02]  /*0200*/  IADD3 R6, R3, 0x64f0c9, R2 ;  /* 0x0064f0c903067810 */ /* 0x000fe40007ffe002 */
[----:B-----5:R-:W-:Y:S01]  /*0210*/  PRMT R11, R11, 0x654, R0 ;  /* 0x000006540b0b7816 */ /* 0x020fe20000000000 */
[----:B------:R-:W-:Y:S01]  /*0220*/  IMAD.MOV.U32 R0, RZ, RZ, c[0x0][0x180] ;  /* 0x00006000ff007624 */ /* 0x000fe200078e00ff */
[C---:B------:R-:W-:Y:S02]  /*0230*/  IADD3 R7, R3.reuse, 0x75bcd15, RZ ;  /* 0x075bcd1503077810 */ /* 0x040fe40007ffe0ff */
[C---:B------:R-:W-:Y:S01]  /*0240*/  LOP3.LUT R4, R3.reuse, 0x159a55e5, RZ, 0x3c, !PT ;  /* 0x159a55e503047812 */ /* 0x040fe200078e3cff */
[----:B------:R0:W-:Y:S01]  /*0250*/  STL.64 [R1+0x28], R10 ;  /* 0x0000280a01007387 */ /* 0x0001e20000100a00 */
[----:B------:R-:W-:Y:S02]  /*0260*/  LOP3.LUT R2, R2, 0x5491333, RZ, 0x3c, !PT ;  /* 0x0549133302027812 */ /* 0x000fe400078e3cff */
[----:B------:R-:W-:Y:S01]  /*0270*/  IADD3 R3, R3, 0x583f19, RZ ;  /* 0x00583f1903037810 */ /* 0x000fe20007ffe0ff */
[----:B------:R0:W-:Y:S01]  /*0280*/  STL [R1+0x10], R0 ;  /* 0x0000100001007387 */ /* 0x0001e20000100800 */
[----:B-1----:R-:W-:-:S03]  /*0290*/  IMAD R9, R8, c[0x0][0x0], R9 ;  /* 0x0000000008097a24 */ /* 0x002fc600078e0209 */
[----:B------:R0:W-:Y:S01]  /*02a0*/  STL.64 [R1+0x30], R6 ;  /* 0x0000300601007387 */ /* 0x0001e20000100a00 */
[----:B------:R-:W-:Y:S01]  /*02b0*/  IMAD.MOV.U32 R8, RZ, RZ, RZ ;  /* 0x000000ffff087224 */ /* 0x000fe200078e00ff */
[----:B------:R-:W-:Y:S02]  /*02c0*/  ISETP.NE.AND P0, PT, R9, RZ, PT ;  /* 0x000000ff0900720c */ /* 0x000fe40003f05270 */
[----:B------:R0:W-:Y:S04]  /*02d0*/  STL.64 [R1+0x38], R4 ;  /* 0x0000380401007387 */ /* 0x0001e80000100a00 */
[----:B------:R0:W-:Y:S07]  /*02e0*/  STL.64 [R1+0x40], R2 ;  /* 0x0000400201007387 */ /* 0x0001ee0000100a00 */
[----:B------:R-:W-:Y:S05]  /*02f0*/  @!P0 BRA `(.L_x_163) ;  /* 0x00000fe000008947 */ /* 0x000fea0003800000 */
[----:B------:R-:W-:Y:S02]  /*0300*/  MOV R27, RZ ;  /* 0x000000ff001b7202 */ /* 0x000fe40000000f00 */
[----:B------:R-:W-:-:S02]  /*0310*/  MOV R13, R9 ;  /* 0x00000009000d7202 */ /* 0x000fc40000000f00 */
[----:B------:R-:W-:Y:S02]  /*0320*/  MOV R12, R8 ;  /* 0x00000008000c7202 */ /* 0x000fe40000000f00 */
.L_x_169:
[----:B------:R-:W-:Y:S01]  /*0330*/  LOP3.LUT P0, RZ, R13, 0x3, RZ, 0xc0, !PT ;  /* 0x000000030dff7812 */ /* 0x000fe2000780c0ff */
[----:B------:R-:W-:-:S12]  /*0340*/  BSSY B0, `(.L_x_164) ;  /* 0x00000f2000007945 */ /* 0x000fd80003800000 */
[----:B0-----:R-:W-:Y:S05]  /*0350*/  @!P0 BRA `(.L_x_165) ;  /* 0x00000f0000008947 */ /* 0x001fea0003800000 */
[----:B------:R-:W-:Y:S02]  /*0360*/  MOV R25, RZ ;  /* 0x000000ff00197202 */ /* 0x000fe40000000f00 */
.L_x_168:
[----:B------:R-:W-:Y:S01]  /*0370*/  MOV R30, RZ ;  /* 0x000000ff001e7202 */ /* 0x000fe20000000f00 */
[----:B0-----:R-:W-:Y:S01]  /*0380*/  CS2R R2, SRZ ;  /* 0x0000000000027805 */ /* 0x001fe2000001ff00 */
[----:B------:R-:W-:Y:S01]  /*0390*/  CS2R R4, SRZ ;  /* 0x0000000000047805 */ /* 0x000fe2000001ff00 */
[----:B------:R-:W-:Y:S02]  /*03a0*/  MOV R7, RZ ;  /* 0x000000ff00077202 */ /* 0x000fe40000000f00 */
.L_x_167:
        /* <DEDUP_REMOVED lines=8> */
.L_x_166:
        /* <DEDUP_REMOVED lines=227> */
.L_x_165:
[----:B------:R-:W-:Y:S05]  /*1260*/  BSYNC B0 ;  /* 0x0000000000007941 */ /* 0x000fea0003800000 */
.L_x_164:
[--C-:B------:R-:W-:Y:S02]  /*1270*/  SHF.R.U64 R13, R13, 0x2, R12.reuse ;  /* 0x000000020d0d7819 */ /* 0x100fe4000000120c */
[----:B------:R-:W-:Y:S02]  /*1280*/  SHF.R.U32.HI R12, RZ, 0x2, R12 ;  /* 0x00000002ff0c7819 */ /* 0x000fe4000001160c */
[----:B------:R-:W-:Y:S02]  /*1290*/  ISETP.NE.U32.AND P0, PT, R13, RZ, PT ;  /* 0x000000ff0d00720c */ /* 0x000fe40003f05070 */
[----:B------:R-:W-:Y:S02]  /*12a0*/  IADD3 R27, R27, 0x1, RZ ;  /* 0x000000011b1b7810 */ /* 0x000fe40007ffe0ff */
[----:B------:R-:W-:-:S13]  /*12b0*/  ISETP.NE.AND.EX P0, PT, R12, RZ, PT, P0 ;  /* 0x000000ff0c00720c */ /* 0x000fda0003f05300 */
[----:B------:R-:W-:Y:S01]  /*12c0*/  @!P0 CALL.REL.NOINC `(.L_x_163) ;  /* 0x0000001000008944 */ /* 0x000fe20003c00000 */
[----:B------:R-:W-:Y:S05]  /*12d0*/  BRA `(.L_x_169) ;  /* 0xfffff05000007947 */ /* 0x000fea000383ffff */
.L_x_163:
[----:B------:R-:W-:Y:S05]  /*12e0*/  BSYNC B1 ;  /* 0x0000000000017941 */ /* 0x000fea0003800000 */
.L_x_162:
[----:B------:R-:W-:Y:S01]  /*12f0*/  ISETP.GE.U32.AND P0, PT, R9, c[0x0][0x168], PT ;  /* 0x00005a0009007a0c */ /* 0x000fe20003f06070 */
[----:B------:R1:W-:Y:S03]  /*1300*/  STL.64 [R1+0x48], RZ ;  /* 0x000048ff01007387 */ /* 0x0003e60000100a00 */
[----:B------:R-:W-:Y:S01]  /*1310*/  ISETP.GE.U32.AND.EX P0, PT, R8, c[0x0][0x16c], PT, P0 ;  /* 0x00005b0008007a0c */ /* 0x000fe20003f06100 */
[----:B------:R1:W-:Y:S04]  /*1320*/  STL [R1+0x50], RZ ;  /* 0x000050ff01007387 */ /* 0x0003e80000100800 */
[----:B------:R1:W-:Y:S08]  /*1330*/  STL.64 [R1+0x58], RZ ;  /* 0x000058ff01007387 */ /* 0x0003f00000100a00 */
[----:B------:R-:W-:Y:S05]  /*1340*/  @P0 EXIT ;  /* 0x000000000000094d */ /* 0x000fea0003800000 */
[----:B------:R-:W-:Y:S01]  /*1350*/  MOV R12, c[0x0][0x17c] ;  /* 0x00005f00000c7a02 */ /* 0x000fe20000000f00 */
[----:B------:R-:W2:Y:S01]  /*1360*/  DSETP.LT.AND P0, PT, RZ, c[0x0][0x188], PT ;  /* 0x00006200ff00762a */ /* 0x000ea20003f01000 */
[----:B------:R-:W-:Y:S01]  /*1370*/  BSSY B2, `(.L_x_170) ;  /* 0x0000081000027945 */ /* 0x000fe20003800000 */
[----:B------:R-:W-:Y:S01]  /*1380*/  ULDC UR5, c[0x0][0x0] ;  /* 0x0000000000057ab9 */ /* 0x000fe20000000800 */
[----:B------:R-:W-:Y:S01]  /*1390*/  MOV R14, R4 ;  /* 0x00000004000e7202 */ /* 0x000fe20000000f00 */
[----:B------:R-:W-:Y:S01]  /*13a0*/  ULDC UR4, c[0x0][0xc] ;  /* 0x0000030000047ab9 */ /* 0x000fe20000000800 */
[----:B------:R-:W-:Y:S01]  /*13b0*/  MOV R15, R5 ;  /* 0x00000005000f7202 */ /* 0x000fe20000000f00 */
[----:B------:R-:W-:Y:S01]  /*13c0*/  IMAD.MOV.U32 R16, RZ, RZ, R2 ;  /* 0x000000ffff107224 */ /* 0x000fe200078e0002 */
[----:B------:R-:W-:Y:S01]  /*13d0*/  MOV R17, R3 ;  /* 0x0000000300117202 */ /* 0x000fe20000000f00 */
[----:B------:R-:W-:Y:S01]  /*13e0*/  IMAD.MOV.U32 R18, RZ, RZ, R7 ;  /* 0x000000ffff127224 */ /* 0x000fe200078e0007 */
[----:B------:R-:W-:Y:S01]  /*13f0*/  FADD R12, R12, -c[0x0][0x178] ;  /* 0x80005e000c0c7621 */ /* 0x000fe20000000000 */
[----:B------:R-:W-:-:S03]  /*1400*/  UIMAD UR5, UR5, UR4, URZ ;  /* 0x00000004050572a4 */ /* 0x000fc6000f8e023f */
[----:B--2---:R-:W-:Y:S02]  /*1410*/  UMOV UR4, URZ ;  /* 0x0000003f00047c82 */ /* 0x004fe40008000000 */
.L_x_178:
[----:B0-----:R-:W-:Y:S01]  /*1420*/  MOV R10, R15 ;  /* 0x0000000f000a7202 */ /* 0x001fe20000000f00 */
[----:B------:R-:W-:Y:S01]  /*1430*/  IMAD.MOV.U32 R4, RZ, RZ, R17 ;  /* 0x000000ffff047224 */ /* 0x000fe200078e0011 */
[----:B------:R-:W-:Y:S01]  /*1440*/  MOV R13, R14 ;  /* 0x0000000e000d7202 */ /* 0x000fe20000000f00 */
[----:B------:R-:W-:Y:S01]  /*1450*/  IMAD.MOV.U32 R11, RZ, RZ, R16 ;  /* 0x000000ffff0b7224 */ /* 0x000fe200078e0010 */
[----:B------:R-:W-:Y:S01]  /*1460*/  BSSY B1, `(.L_x_171) ;  /* 0x0000064000017945 */ /* 0x000fe20003800000 */
[----:B------:R-:W-:-:S05]  /*1470*/  @!P0 BRA `(.L_x_172) ;  /* 0x0000012000008947 */ /* 0x000fca0003800000 */
[----:B------:R-:W-:Y:S01]  /*1480*/  SHF.R.U32.HI R7, RZ, 0x2, R18 ;  /* 0x00000002ff077819 */ /* 0x000fe20000011612 */
[----:B------:R-:W-:Y:S01]  /*1490*/  IMAD.SHL.U32 R5, R17, 0x10, RZ ;  /* 0x0000001011057824 */ /* 0x000fe200078e00ff */
[----:B------:R-:W-:Y:S01]  /*14a0*/  IADD3 R6, R6, 0x587c5, RZ ;  /* 0x000587c506067810 */ /* 0x000fe20007ffe0ff */
[----:B------:R-:W-:Y:S01]  /*14b0*/  IMAD.MOV.U32 R3, RZ, RZ, 0x2f800000 ;  /* 0x2f800000ff037424 */ /* 0x000fe200078e00ff */
[----:B------:R-:W-:Y:S01]  /*14c0*/  LOP3.LUT R7, R7, R18, RZ, 0x3c, !PT ;  /* 0x0000001207077212 */ /* 0x000fe200078e3cff */
[----:B------:R-:W-:Y:S01]  /*14d0*/  IMAD.MOV.U32 R13, RZ, RZ, R15 ;  /* 0x000000ffff0d7224 */ /* 0x000fe200078e000f */
[----:B------:R-:W-:Y:S03]  /*14e0*/  MOV R18, R14 ;  /* 0x0000000e00127202 */ /* 0x000fe60000000f00 */
[----:B------:R-:W-:Y:S05]  /*14f0*/  IMAD.SHL.U32 R10, R7, 0x2, RZ ;  /* 0x00000002070a7824 */ /* 0x000fea00078e00ff */
[----:B------:R-:W-:Y:S04]  /*1500*/  LOP3.LUT R10, R17, R10, R7, 0x96, !PT ;  /* 0x0000000a110a7212 */ /* 0x000fe800078e9607 */
[----:B------:R-:W-:Y:S04]  /*1510*/  LOP3.LUT R4, R10, R5, RZ, 0x3c, !PT ;  /* 0x000000050a047212 */ /* 0x000fe800078e3cff */
[----:B------:R-:W-:Y:S04]  /*1520*/  IADD3 R2, R4, R6, RZ ;  /* 0x0000000604027210 */ /* 0x000fe80007ffe0ff */
[----:B------:R-:W-:Y:S05]  /*1530*/  I2FP.F32.U32 R2, R2 ;  /* 0x0000000200027245 */ /* 0x000fea0000201000 */
[----:B------:R-:W-:Y:S04]  /*1540*/  FFMA R0, R2, R3, 1.1641532182693481445e-10 ;  /* 0x2f00000002007423 */ /* 0x000fe80000000003 */
[----:B------:R-:W0:Y:S02]  /*1550*/  F2F.F64.F32 R10, R0 ;  /* 0x00000000000a7310 */ /* 0x000e240000201800 */
[----:B0-----:R0:W2:Y:S02]  /*1560*/  DSETP.GEU.AND P1, PT, R10, c[0x0][0x188], PT ;  /* 0x000062000a00762a */ /* 0x0010a40003f2e000 */
[----:B0-----:R-:W-:Y:S01]  /*1570*/  MOV R10, R16 ;  /* 0x00000010000a7202 */ /* 0x001fe20000000f00 */
[----:B------:R-:W-:Y:S11]  /*1580*/  IMAD.MOV.U32 R11, RZ, RZ, R17 ;  /* 0x000000ffff0b7224 */ /* 0x000ff600078e0011 */
[----:B--2---:R-:W-:-:S05]  /*1590*/  @!P1 BRA `(.L_x_173) ;  /* 0x000004a000009947 */ /* 0x004fca0003800000 */
.L_x_172:
[----:B------:R-:W-:Y:S01]  /*15a0*/  SHF.R.U32.HI R7, RZ, 0x2, R18 ;  /* 0x00000002ff077819 */ /* 0x000fe20000011612 */
[----:B------:R-:W-:Y:S01]  /*15b0*/  IMAD.MOV.U32 R3, RZ, RZ, 0x2f800000 ;  /* 0x2f800000ff037424 */ /* 0x000fe200078e00ff */
[----:B------:R-:W-:Y:S02]  /*15c0*/  IADD3 R6, R6, 0x587c5, RZ ;  /* 0x000587c506067810 */ /* 0x000fe40007ffe0ff */
[----:B------:R-:W-:Y:S01]  /*15d0*/  LOP3.LUT R14, R7, R18, RZ, 0x3c, !PT ;  /* 0x00000012070e7212 */ /* 0x000fe200078e3cff */
[----:B------:R-:W-:Y:S04]  /*15e0*/  IMAD.SHL.U32 R7, R4, 0x10, RZ ;  /* 0x0000001004077824 */ /* 0x000fe800078e00ff */
[----:B------:R-:W-:Y:S05]  /*15f0*/  IMAD.SHL.U32 R15, R14, 0x2, RZ ;  /* 0x000000020e0f7824 */ /* 0x000fea00078e00ff */
[----:B------:R-:W-:Y:S04]  /*1600*/  LOP3.LUT R14, R4, R15, R14, 0x96, !PT ;  /* 0x0000000f040e7212 */ /* 0x000fe800078e960e */
[----:B------:R-:W-:Y:S01]  /*1610*/  LOP3.LUT R5, R14, R7, RZ, 0x3c, !PT ;  /* 0x000000070e057212 */ /* 0x000fe200078e3cff */
[----:B------:R-:W-:Y:S04]  /*1620*/  IMAD.MOV.U32 R7, RZ, RZ, c[0x0][0x180] ;  /* 0x00006000ff077624 */ /* 0x000fe800078e00ff */
[----:B------:R-:W-:Y:S01]  /*1630*/  IMAD.IADD R2, R5, 0x1, R6 ;  /* 0x0000000105027824 */ /* 0x000fe200078e0206 */
[----:B------:R-:W-:Y:S01]  /*1640*/  ISETP.GT.AND P1, PT, R7, -0x1, PT ;  /* 0xffffffff0700780c */ /* 0x000fe20003f24270 */
[----:B------:R-:W-:Y:S03]  /*1650*/  IMAD.MOV.U32 R7, RZ, RZ, c[0x0][0x17c] ;  /* 0x00005f00ff077624 */ /* 0x000fe600078e00ff */
[----:B------:R-:W-:Y:S05]  /*1660*/  I2FP.F32.U32 R2, R2 ;  /* 0x0000000200027245 */ /* 0x000fea0000201000 */
[----:B------:R-:W-:Y:S04]  /*1670*/  FFMA R0, R2, R3, 1.1641532182693481445e-10 ;  /* 0x2f00000002007423 */ /* 0x000fe80000000003 */
[----:B------:R-:W-:Y:S05]  /*1680*/  FFMA R14, -R0, c[0x0][0x178], R7 ;  /* 0x00005e00000e7a23 */ /* 0x000fea0000000107 */
        /* <DEDUP_REMOVED lines=17> */
[----:B------:R-:W-:Y:S02]  /*17a0*/  IMAD.SHL.U32 R14, R2, 0x100, RZ ;  /* 0x00000100020e7824 */ /* 0x000fe400078e00ff */
[----:B------:R-:W-:Y:S01]  /*17b0*/  IMAD.U32 R7, RZ, RZ, UR4 ;  /* 0x00000004ff077e24 */ /* 0x000fe2000f8e00ff */
[----:B------:R-:W-:Y:S01]  /*17c0*/  LOP3.LUT R3, R3, 0xff, RZ, 0xc0, !PT ;  /* 0x000000ff03037812 */ /* 0x000fe200078ec0ff */
[----:B------:R-:W-:Y:S01]  /*17d0*/  IMAD.U32 R0, RZ, RZ, UR4 ;  /* 0x00000004ff007e24 */ /* 0x000fe2000f8e00ff */
[----:B------:R-:W-:Y:S01]  /*17e0*/  SHF.R.U32.HI R14, RZ, 0x1, R14 ;  /* 0x00000001ff0e7819 */ /* 0x000fe2000001160e */
[----:B------:R-:W-:Y:S01]  /*17f0*/  IMAD.MOV.U32 R15, RZ, RZ, RZ ;  /* 0x000000ffff0f7224 */ /* 0x000fe200078e00ff */
        /* <DEDUP_REMOVED lines=17> */
.L_x_176:
[----:B------:R-:W-:Y:S05]  /*1910*/  BSYNC B0 ;  /* 0x0000000000007941 */ /* 0x000fea0003800000 */
.L_x_175:
[----:B------:R-:W-:Y:S02]  /*1920*/  MOV R14, R0 ;  /* 0x00000000000e7202 */ /* 0x000fe40000000f00 */
[----:B------:R-:W-:Y:S04]  /*1930*/  MOV R15, R7 ;  /* 0x00000007000f7202 */ /* 0x000fe80000000f00 */
[----:B------:R-:W0:Y:S02]  /*1940*/  I2F.S64 R14, R14 ;  /* 0x0000000e000e7312 */ /* 0x000e240000301400 */
[----:B0-----:R-:W-:Y:S05]  /*1950*/  FMUL R7, R14, c[0x0][0x194] ;  /* 0x000065000e077a20 */ /* 0x001fea0000400000 */
[----:B------:R-:W-:Y:S04]  /*1960*/  F2FP.BF16.F32.PACK_AB R7, RZ, R7 ;  /* 0x00000007ff07723e */ /* 0x000fe800000010ff */
.L_x_174:
[----:B------:R-:W-:Y:S04]  /*1970*/  PRMT R0, RZ, 0x5410, R7 ;  /* 0x00005410ff007816 */ /* 0x000fe80000000007 */
[----:B------:R-:W-:Y:S04]  /*1980*/  FSETP.EQ.AND P1, PT, R0, RZ, PT ;  /* 0x000000ff0000720b */ /* 0x000fe80003f22000 */
[----:B------:R-:W-:-:S13]  /*1990*/  ISETP.GT.OR P1, PT, RZ, c[0x0][0x198], !P1 ;  /* 0x00006600ff007a0c */ /* 0x000fda0004f24670 */
[----:B------:R-:W-:-:S05]  /*19a0*/  @P1 BRA `(.L_x_177) ;  /* 0x000000f000001947 */ /* 0x000fca0003800000 */
[----:B------:R-:W-:-:S13]  /*19b0*/  FSETP.GT.AND P3, PT, R14, RZ, PT ;  /* 0x000000ff0e00720b */ /* 0x000fda0003f64000 */
[C---:B------:R-:W-:Y:S01]  /*19c0*/  @!P3 FADD R3, R14.reuse, -1 ;  /* 0xbf8000000e03b421 */ /* 0x040fe20000000000 */
[----:B------:R-:W-:Y:S04]  /*19d0*/  @P3 FADD R14, R14, 1 ;  /* 0x3f8000000e0e3421 */ /* 0x000fe80000000000 */
[----:B------:R-:W-:Y:S02]  /*19e0*/  @!P3 FSETP.GEU.AND P2, PT, R12, R3, PT ;  /* 0x000000030c00b20b */ /* 0x000fe40003f4e000 */
[C---:B------:R-:W-:Y:S02]  /*19f0*/  @P3 FSETP.GEU.AND P1, PT, R14.reuse, c[0x0][0x17c], PT ;  /* 0x00005f000e003a0b */ /* 0x040fe40003f2e000 */
[----:B------:R-:W-:Y:S02]  /*1a00*/  @!P3 FSEL R7, R3, R12, !P2 ;  /* 0x0000000c0307b208 */ /* 0x000fe40005000000 */
[----:B------:R-:W-:Y:S04]  /*1a10*/  @P3 FSEL R7, R14, c[0x0][0x17c], !P1 ;  /* 0x00005f000e073a08 */ /* 0x000fe80004800000 */
[----:B------:R-:W-:Y:S01]  /*1a20*/  F2FP.BF16.F32.PACK_AB R7, RZ, R7 ;  /* 0x00000007ff07723e */ /* 0x000fe200000010ff */
[----:B------:R-:W-:-:S05]  /*1a30*/  BRA `(.L_x_177) ;  /* 0x0000006000007947 */ /* 0x000fca0003800000 */
.L_x_173:
[----:B------:R-:W-:Y:S01]  /*1a40*/  MOV R11, R16 ;  /* 0x00000010000b7202 */ /* 0x000fe20000000f00 */
[----:B------:R-:W-:Y:S01]  /*1a50*/  IMAD.MOV.U32 R7, RZ, RZ, 0x7fff ;  /* 0x00007fffff077424 */ /* 0x000fe200078e00ff */
[----:B------:R-:W-:Y:S01]  /*1a60*/  MOV R13, R14 ;  /* 0x0000000e000d7202 */ /* 0x000fe20000000f00 */
[----:B------:R-:W-:Y:S01]  /*1a70*/  IMAD.MOV.U32 R5, RZ, RZ, R4 ;  /* 0x000000ffff057224 */ /* 0x000fe200078e0004 */
[----:B------:R-:W-:Y:S01]  /*1a80*/  MOV R4, R17 ;  /* 0x0000001100047202 */ /* 0x000fe20000000f00 */
[----:B------:R-:W-:Y:S02]  /*1a90*/  IMAD.MOV.U32 R10, RZ, RZ, R15 ;  /* 0x000000ffff0a7224 */ /* 0x000fe400078e000f */
.L_x_177:
[----:B------:R-:W-:Y:S05]  /*1aa0*/  BSYNC B1 ;  /* 0x0000000000017941 */ /* 0x000fea0003800000 */
.L_x_171:
[C---:B------:R-:W-:Y:S01]  /*1ab0*/  LEA R2, P1, R9.reuse, c[0x0][0x160], 0x1 ;  /* 0x0000580009027a11 */ /* 0x040fe200078208ff */
[----:B------:R-:W-:Y:S01]  /*1ac0*/  IMAD.MOV.U32 R17, RZ, RZ, R5 ;  /* 0x000000ffff117224 */ /* 0x000fe200078e0005 */
[----:B------:R-:W-:Y:S01]  /*1ad0*/  MOV R15, R11 ;  /* 0x0000000b000f7202 */ /* 0x000fe20000000f00 */
[----:B------:R-:W-:Y:S01]  /*1ae0*/  IMAD.MOV.U32 R16, RZ, RZ, R4 ;  /* 0x000000ffff107224 */ /* 0x000fe200078e0004 */
[C---:B------:R-:W-:Y:S01]  /*1af0*/  LEA.HI.X R3, R9.reuse, c[0x0][0x164], R8, 0x1, P1 ;  /* 0x0000590009037a11 */ /* 0x040fe200008f0c08 */
[----:B------:R-:W-:Y:S01]  /*1b00*/  IMAD.MOV.U32 R14, RZ, RZ, R10 ;  /* 0x000000ffff0e7224 */ /* 0x000fe200078e000a */
[----:B------:R-:W-:Y:S02]  /*1b10*/  IADD3 R9, P1, R9, UR5, RZ ;  /* 0x0000000509097c10 */ /* 0x000fe4000ff3e0ff */
[----:B------:R-:W-:Y:S01]  /*1b20*/  MOV R18, R13 ;  /* 0x0000000d00127202 */ /* 0x000fe20000000f00 */
[----:B------:R0:W-:Y:S02]  /*1b30*/  STG.E.U16 [R2.64], R7 ;  /* 0x0000000702007986 */ /* 0x0001e4000c101506 */
[----:B------:R-:W-:Y:S01]  /*1b40*/  IMAD.X R8, RZ, RZ, R8, P1 ;  /* 0x000000ffff087224 */ /* 0x000fe200008e0608 */
[----:B------:R-:W-:Y:S04]  /*1b50*/  ISETP.GE.U32.AND P1, PT, R9, c[0x0][0x168], PT ;  /* 0x00005a0009007a0c */ /* 0x000fe80003f26070 */
[----:B------:R-:W-:-:S13]  /*1b60*/  ISETP.GE.U32.AND.EX P1, PT, R8, c[0x0][0x16c], PT, P1 ;  /* 0x00005b0008007a0c */ /* 0x000fda0003f26110 */
[----:B------:R-:W-:-:S05]  /*1b70*/  @!P1 BRA `(.L_x_178) ;  /* 0xfffff8a000009947 */ /* 0x000fca000383ffff */
[----:B------:R-:W-:Y:S05]  /*1b80*/  BSYNC B2 ;  /* 0x0000000000027941 */ /* 0x000fea0003800000 */
.L_x_170:
[----:B------:R-:W-:Y:S01]  /*1b90*/  MOV R12, R6 ;  /* 0x00000006000c7202 */ /* 0x000fe20000000f00 */
[----:B------:R-:W-:Y:S04]  /*1ba0*/  STL.64 [R1+0x38], R10 ;  /* 0x0000380a01007387 */ /* 0x000fe80000100a00 */
[----:B------:R-:W-:Y:S04]  /*1bb0*/  STL.64 [R1+0x40], R4 ;  /* 0x0000400401007387 */ /* 0x000fe80000100a00 */
[----:B------:R-:W-:Y:S01]  /*1bc0*/  STL.64 [R1+0x30], R12 ;  /* 0x0000300c01007387 */ /* 0x000fe20000100a00 */
[----:B------:R-:W-:Y:S05]  /*1bd0*/  EXIT ;  /* 0x000000000000794d */ /* 0x000fea0003800000 */
.L_x_179:
        /* <DEDUP_REMOVED lines=10> */
.L_x_285:


//--------------------- .text._ZN7cutlass9reference6device6kernel13TensorForEachINS1_6detail20TensorFillLinearFuncINS_12float_e4m3_tENS_6layout18PackedVectorLayoutEEELi1ENS9_6ParamsEEEvNS_5CoordIXT0_EilEET1_ --------------------------
	.section	.text._ZN7cutlass9reference6device6kernel13TensorForEachINS1_6detail20TensorFillLinearFuncINS_12float_e4m3_tENS_6layout18PackedVectorLayoutEEELi1ENS9_6ParamsEEEvNS_5CoordIXT0_EilEET1_,"ax",@progbits
	.sectioninfo	@"SHI_REGISTERS=12"
	.align	128
        .global         _ZN7cutlass9reference6device6kernel13TensorForEachINS1_6detail20TensorFillLinearFuncINS_12float_e4m3_tENS_6layout18PackedVectorLayoutEEELi1ENS9_6ParamsEEEvNS_5CoordIXT0_EilEET1_
        .type           _ZN7cutlass9reference6device6kernel13TensorForEachINS1_6detail20TensorFillLinearFuncINS_12float_e4m3_tENS_6layout18PackedVectorLayoutEEELi1ENS9_6ParamsEEEvNS_5CoordIXT0_EilEET1_,@function
        .size           _ZN7cutlass9reference6device6kernel13TensorForEachINS1_6detail20TensorFillLinearFuncINS_12float_e4m3_tENS_6layout18PackedVectorLayoutEEELi1ENS9_6ParamsEEEvNS_5CoordIXT0_EilEET1_,(.L_x_286 - _ZN7cutlass9reference6device6kernel13TensorForEachINS1_6detail20TensorFillLinearFuncINS_12float_e4m3_tENS_6layout18PackedVectorLayoutEEELi1ENS9_6ParamsEEEvNS_5CoordIXT0_EilEET1_)
        .other          _ZN7cutlass9reference6device6kernel13TensorForEachINS1_6detail20TensorFillLinearFuncINS_12float_e4m3_tENS_6layout18PackedVectorLayoutEEELi1ENS9_6ParamsEEEvNS_5CoordIXT0_EilEET1_,@"STO_CUDA_ENTRY STV_DEFAULT"
_ZN7cutlass9reference6device6kernel13TensorForEachINS1_6detail20TensorFillLinearFuncINS_12float_e4m3_tENS_6layout18PackedVectorLayoutEEELi1ENS9_6ParamsEEEvNS_5CoordIXT0_EilEET1_:
.text._ZN7cutlass9reference6device6kernel13TensorForEachINS1_6detail20TensorFillLinearFuncINS_12float_e4m3_tENS_6layout18PackedVectorLayoutEEELi1ENS9_6ParamsEEEvNS_5CoordIXT0_EilEET1_:
        /* <DEDUP_REMOVED lines=10> */
[----:B------:R-:W-:Y:S01]  /*00a0*/  ULDC.U8 UR4, c[0x0][0x179] ;  /* 0x00005e4000047ab9 */ /* 0x000fe20000000000 */
[----:B------:R-:W-:Y:S01]  /*00b0*/  IMAD.MOV.U32 R6, RZ, RZ, RZ ;  /* 0x000000ffff067224 */ /* 0x000fe200078e00ff */
[----:B------:R-:W-:Y:S01]  /*00c0*/  ULDC.U8 UR5, c[0x0][0x178] ;  /* 0x00005e0000057ab9 */ /* 0x000fe20000000000 */
[----:B------:R-:W-:Y:S01]  /*00d0*/  F2FP.F16.E4M3.UNPACK_B R0, UR4 ;  /* 0x00000004ff007c3e */ /* 0x000fe2000a0006ff */
[----:B------:R-:W-:Y:S01]  /*00e0*/  ULDC UR6, c[0x0][0x0] ;  /* 0x0000000000067ab9 */ /* 0x000fe20000000800 */
[----:B------:R-:W-:Y:S01]  /*00f0*/  F2FP.F16.E4M3.UNPACK_B R5, UR5 ;  /* 0x00000005ff057c3e */ /* 0x000fe2000a0006ff */
[----:B------:R-:W-:Y:S02]  /*0100*/  ULDC UR4, c[0x0][0xc] ;  /* 0x0000030000047ab9 */ /* 0x000fe40000000800 */
[----:B------:R-:W-:Y:S01]  /*0110*/  HADD2.F32 R0, -RZ, R0.H0_H0 ;  /* 0x20000000ff007230 */ /* 0x000fe20000004100 */
[----:B------:R-:W-:Y:S01]  /*0120*/  UIMAD UR4, UR6, UR4, URZ ;  /* 0x00000004060472a4 */ /* 0x000fe2000f8e023f */
[----:B------:R-:W-:Y:S01]  /*0130*/  HADD2.F32 R5, -RZ, R5.H0_H0 ;  /* 0x20000005ff057230 */ /* 0x000fe20000004100 */
[----:B------:R-:W-:-:S02]  /*0140*/  ULDC.64 UR8, c[0x0][0x118] ;  /* 0x0000460000087ab9 */ /* 0x000fc40000000a00 */
.L_x_180:
[----:B------:R-:W-:-:S13]  /*0150*/  ISETP.LT.AND P0, PT, R2, c[0x0][0x160], PT ;  /* 0x0000580002007a0c */ /* 0x000fda0003f01270 */
[----:B------:R-:W-:Y:S02]  /*0160*/  @P0 I2FP.F32.S32 R4, R2 ;  /* 0x0000000200040245 */ /* 0x000fe40000201400 */
[C---:B0-----:R-:W-:Y:S03]  /*0170*/  @P0 IADD3 R8, P1, R2.reuse, c[0x0][0x168], RZ ;  /* 0x00005a0002080a10 */ /* 0x041fe60007f3e0ff */
[----:B------:R-:W-:Y:S01]  /*0180*/  @P0 FFMA R3, R5, R4, R0 ;  /* 0x0000000405030223 */ /* 0x000fe20000000000 */
[C---:B------:R-:W-:Y:S04]  /*0190*/  @P0 LEA.HI.X.SX32 R9, R2.reuse, c[0x0][0x16c], 0x1, P1 ;  /* 0x00005b0002090a11 */ /* 0x040fe800008f0eff */
[----:B------:R-:W-:Y:S05]  /*01a0*/  @P0 F2FP.SATFINITE.E4M3.F32.PACK_AB_MERGE_C R7, RZ, R3, RZ ;  /* 0x00000003ff07023e */ /* 0x000fea00048070ff */
[----:B------:R0:W-:Y:S01]  /*01b0*/  @P0 STG.E.U8 [R8.64], R7 ;  /* 0x0000000708000986 */ /* 0x0001e2000c101108 */
[----:B------:R-:W-:Y:S05]  /*01c0*/  IADD3 R2, P0, R2, UR4, RZ ;  /* 0x0000000402027c10 */ /* 0x000fea000ff1e0ff */
[----:B------:R-:W-:Y:S01]  /*01d0*/  IMAD.X R6, RZ, RZ, R6, P0 ;  /* 0x000000ffff067224 */ /* 0x000fe200000e0606 */
[----:B------:R-:W-:Y:S04]  /*01e0*/  ISETP.GE.U32.AND P0, PT, R2, c[0x0][0x160], PT ;  /* 0x0000580002007a0c */ /* 0x000fe80003f06070 */
[----:B------:R-:W-:-:S13]  /*01f0*/  ISETP.GE.AND.EX P0, PT, R6, UR7, PT, P0 ;  /* 0x0000000706007c0c */ /* 0x000fda000bf06300 */
[----:B------:R-:W-:-:S05]  /*0200*/  @!P0 BRA `(.L_x_180) ;  /* 0xffffff4000008947 */ /* 0x000fca000383ffff */
[----:B------:R-:W-:Y:S05]  /*0210*/  EXIT ;  /* 0x000000000000794d */ /* 0x000fea0003800000 */
.L_x_181:
        /* <DEDUP_REMOVED lines=14> */
.L_x_286:


//--------------------- .text._ZN7cutlass9reference6device6kernel12BlockForEachINS_12float_e4m3_tENS1_6detail18RandomGaussianFuncIS4_EEEEvPT_mNT0_6ParamsE --------------------------
	.section	.text._ZN7cutlass9reference6device6kernel12BlockForEachINS_12float_e4m3_tENS1_6detail18RandomGaussianFuncIS4_EEEEvPT_mNT0_6ParamsE,"ax",@progbits
	.sectioninfo	@"SHI_REGISTERS=40"
	.align	128
        .global         _ZN7cutlass9reference6device6kernel12BlockForEachINS_12float_e4m3_tENS1_6detail18RandomGaussianFuncIS4_EEEEvPT_mNT0_6ParamsE
        .type           _ZN7cutlass9reference6device6kernel12BlockForEachINS_12float_e4m3_tENS1_6detail18RandomGaussianFuncIS4_EEEEvPT_mNT0_6ParamsE,@function
        .size           _ZN7cutlass9reference6device6kernel12BlockForEachINS_12float_e4m3_tENS1_6detail18RandomGaussianFuncIS4_EEEEvPT_mNT0_6ParamsE,(.L_x_275 - _ZN7cutlass9reference6device6kernel12BlockForEachINS_12float_e4m3_tENS1_6detail18RandomGaussianFuncIS4_EEEEvPT_mNT0_6ParamsE)
        .other          _ZN7cutlass9reference6device6kernel12BlockForEachINS_12float_e4m3_tENS1_6detail18RandomGaussianFuncIS4_EEEEvPT_mNT0_6ParamsE,@"STO_CUDA_ENTRY STV_DEFAULT"
_ZN7cutlass9reference6device6kernel12BlockForEachINS_12float_e4m3_tENS1_6detail18RandomGaussianFuncIS4_EEEEvPT_mNT0_6ParamsE:
.text._ZN7cutlass9reference6device6kernel12BlockForEachINS_12float_e4m3_tENS1_6detail18RandomGaussianFuncIS4_EEEEvPT_mNT0_6ParamsE:
        /* <DEDUP_REMOVED lines=15> */
[----:B------:R-:W-:Y:S01]  /*00f0*/  STL.64 [R1+0x10], R6 ;  /* 0x0000100601007387 */ /* 0x000fe20000100a00 */
[----:B------:R-:W-:Y:S01]  /*0100*/  IMAD.MOV.U32 R2, RZ, RZ, c[0x0][0x188] ;  /* 0x00006200ff027624 */ /* 0x000fe200078e00ff */
[C---:B------:R-:W-:Y:S01]  /*0110*/  IADD3 R9, R21.reuse, 0x75bcd15, RZ ;  /* 0x075bcd1515097810 */ /* 0x040fe20007ffe0ff */
[----:B------:R-:W-:Y:S01]  /*0120*/  IMAD.MOV.U32 R10, RZ, RZ, c[0x0][0x178] ;  /* 0x00005e00ff0a7624 */ /* 0x000fe200078e00ff */
[C---:B------:R-:W-:Y:S01]  /*0130*/  IADD3 R8, R21.reuse, 0x64f0c9, R20 ;  /* 0x0064f0c915087810 */ /* 0x040fe20007ffe014 */
[----:B------:R-:W-:Y:S01]  /*0140*/  STL.64 [R1], R16 ;  /* 0x0000001001007387 */ /* 0x000fe20000100a00 */
[C---:B------:R-:W-:Y:S01]  /*0150*/  IADD3 R15, R20.reuse, 0x1f123bb5, RZ ;  /* 0x1f123bb5140f7810 */ /* 0x040fe20007ffe0ff */
[----:B------:R-:W-:Y:S01]  /*0160*/  ULDC.64 UR6, c[0x0][0x118] ;  /* 0x0000460000067ab9 */ /* 0x000fe20000000a00 */
[C---:B------:R-:W-:Y:S01]  /*0170*/  LOP3.LUT R14, R21.reuse, 0x159a55e5, RZ, 0x3c, !PT ;  /* 0x159a55e5150e7812 */ /* 0x040fe200078e3cff */
[----:B------:R-:W-:Y:S01]  /*0180*/  STL.64 [R1+0x18], R2 ;  /* 0x0000180201007387 */ /* 0x000fe20000100a00 */
[----:B------:R-:W-:Y:S01]  /*0190*/  LOP3.LUT R20, R20, 0x5491333, RZ, 0x3c, !PT ;  /* 0x0549133314147812 */ /* 0x000fe200078e3cff */
[----:B------:R-:W-:Y:S01]  /*01a0*/  BSSY B1, `(.L_x_182) ;  /* 0x0000109000017945 */ /* 0x000fe20003800000 */
[----:B------:R-:W-:Y:S01]  /*01b0*/  IADD3 R21, R21, 0x583f19, RZ ;  /* 0x00583f1915157810 */ /* 0x000fe20007ffe0ff */
[----:B------:R-:W-:Y:S01]  /*01c0*/  STL.64 [R1+0x20], R8 ;  /* 0x0000200801007387 */ /* 0x000fe20000100a00 */
[----:B0-----:R-:W-:Y:S01]  /*01d0*/  IMAD R12, R5, c[0x0][0x0], R12 ;  /* 0x00000000050c7a24 */ /* 0x001fe200078e020c */
[----:B------:R-:W-:-:S02]  /*01e0*/  MOV R11, c[0x0][0x17c] ;  /* 0x00005f00000b7a02 */ /* 0x000fc40000000f00 */
[----:B------:R-:W-:Y:S02]  /*01f0*/  STL.64 [R1+0x28], R14 ;  /* 0x0000280e01007387 */ /* 0x000fe40000100a00 */
[----:B------:R-:W-:Y:S02]  /*0200*/  ISETP.NE.AND P0, PT, R12, RZ, PT ;  /* 0x000000ff0c00720c */ /* 0x000fe40003f05270 */
[----:B------:R-:W-:Y:S04]  /*0210*/  STL.64 [R1+0x30], R20 ;  /* 0x0000301401007387 */ /* 0x000fe80000100a00 */
[----:B------:R0:W-:Y:S02]  /*0220*/  STL.64 [R1+0x8], R10 ;  /* 0x0000080a01007387 */ /* 0x0001e40000100a00 */
[----:B0-----:R-:W-:-:S05]  /*0230*/  IMAD.MOV.U32 R10, RZ, RZ, RZ ;  /* 0x000000ffff0a7224 */ /* 0x001fca00078e00ff */
[----:B------:R-:W-:Y:S05]  /*0240*/  @!P0 BRA `(.L_x_183) ;  /* 0x00000fe000008947 */ /* 0x000fea0003800000 */
[----:B------:R-:W-:Y:S02]  /*0250*/  MOV R25, RZ ;  /* 0x000000ff00197202 */ /* 0x000fe40000000f00 */
[----:B------:R-:W-:Y:S02]  /*0260*/  MOV R5, R12 ;  /* 0x0000000c00057202 */ /* 0x000fe40000000f00 */
[----:B------:R-:W-:Y:S02]  /*0270*/  MOV R4, R10 ;  /* 0x0000000a00047202 */ /* 0x000fe40000000f00 */
.L_x_189:
[----:B------:R-:W-:Y:S01]  /*0280*/  LOP3.LUT P0, RZ, R5, 0x3, RZ, 0xc0, !PT ;  /* 0x0000000305ff7812 */ /* 0x000fe2000780c0ff */
[----:B------:R-:W-:-:S12]  /*0290*/  BSSY B0, `(.L_x_184) ;  /* 0x00000f2000007945 */ /* 0x000fd80003800000 */
[----:B0-----:R-:W-:Y:S05]  /*02a0*/  @!P0 BRA `(.L_x_185) ;  /* 0x00000f0000008947 */ /* 0x001fea0003800000 */
[----:B------:R-:W-:Y:S02]  /*02b0*/  MOV R23, RZ ;  /* 0x000000ff00177202 */ /* 0x000fe40000000f00 */
.L_x_188:
[----:B------:R-:W-:Y:S01]  /*02c0*/  MOV R32, RZ ;  /* 0x000000ff00207202 */ /* 0x000fe20000000f00 */
[----:B0-----:R-:W-:Y:S01]  /*02d0*/  CS2R R20, SRZ ;  /* 0x0000000000147805 */ /* 0x001fe2000001ff00 */
[----:B------:R-:W-:Y:S01]  /*02e0*/  CS2R R14, SRZ ;  /* 0x00000000000e7805 */ /* 0x000fe2000001ff00 */
[----:B------:R-:W-:Y:S02]  /*02f0*/  MOV R9, RZ ;  /* 0x000000ff00097202 */ /* 0x000fe40000000f00 */
.L_x_187:
        /* <DEDUP_REMOVED lines=8> */
.L_x_186:
        /* <DEDUP_REMOVED lines=227> */
.L_x_185:
[----:B------:R-:W-:Y:S05]  /*11b0*/  BSYNC B0 ;  /* 0x0000000000007941 */ /* 0x000fea0003800000 */
.L_x_184:
[--C-:B------:R-:W-:Y:S02]  /*11c0*/  SHF.R.U64 R5, R5, 0x2, R4.reuse ;  /* 0x0000000205057819 */ /* 0x100fe40000001204 */
[----:B------:R-:W-:Y:S02]  /*11d0*/  SHF.R.U32.HI R4, RZ, 0x2, R4 ;  /* 0x00000002ff047819 */ /* 0x000fe40000011604 */
[----:B------:R-:W-:Y:S02]  /*11e0*/  ISETP.NE.U32.AND P0, PT, R5, RZ, PT ;  /* 0x000000ff0500720c */ /* 0x000fe40003f05070 */
[----:B------:R-:W-:Y:S02]  /*11f0*/  IADD3 R25, R25, 0x1, RZ ;  /* 0x0000000119197810 */ /* 0x000fe40007ffe0ff */
[----:B------:R-:W-:-:S13]  /*1200*/  ISETP.NE.AND.EX P0, PT, R4, RZ, PT, P0 ;  /* 0x000000ff0400720c */ /* 0x000fda0003f05300 */
[----:B------:R-:W-:Y:S01]  /*1210*/  @!P0 CALL.REL.NOINC `(.L_x_183) ;  /* 0x0000001000008944 */ /* 0x000fe20003c00000 */
[----:B------:R-:W-:Y:S05]  /*1220*/  BRA `(.L_x_189) ;  /* 0xfffff05000007947 */ /* 0x000fea000383ffff */
.L_x_183:
[----:B------:R-:W-:Y:S05]  /*1230*/  BSYNC B1 ;  /* 0x0000000000017941 */ /* 0x000fea0003800000 */
.L_x_182:
[----:B------:R-:W-:Y:S01]  /*1240*/  ISETP.GE.U32.AND P0, PT, R12, c[0x0][0x168], PT ;  /* 0x00005a000c007a0c */ /* 0x000fe20003f06070 */
[----:B------:R1:W-:Y:S03]  /*1250*/  STL.64 [R1+0x38], RZ ;  /* 0x000038ff01007387 */ /* 0x0003e60000100a00 */
[----:B------:R-:W-:Y:S01]  /*1260*/  ISETP.GE.U32.AND.EX P0, PT, R10, c[0x0][0x16c], PT, P0 ;  /* 0x00005b000a007a0c */ /* 0x000fe20003f06100 */
[----:B------:R1:W-:Y:S04]  /*1270*/  STL [R1+0x40], RZ ;  /* 0x000040ff01007387 */ /* 0x0003e80000100800 */
[----:B------:R1:W-:Y:S08]  /*1280*/  STL.64 [R1+0x48], RZ ;  /* 0x000048ff01007387 */ /* 0x0003f00000100a00 */
[----:B------:R-:W-:Y:S05]  /*1290*/  @P0 EXIT ;  /* 0x000000000000094d */ /* 0x000fea0003800000 */
[----:B------:R-:W-:Y:S01]  /*12a0*/  BSSY B2, `(.L_x_190) ;  /* 0x000009d000027945 */ /* 0x000fe20003800000 */
[----:B------:R-:W-:Y:S01]  /*12b0*/  MOV R6, RZ ;  /* 0x000000ff00067202 */ /* 0x000fe20000000f00 */
[----:B------:R-:W-:Y:S01]  /*12c0*/  ULDC UR5, c[0x0][0x0] ;  /* 0x0000000000057ab9 */ /* 0x000fe20000000800 */
[----:B------:R-:W-:Y:S01]  /*12d0*/  MOV R4, RZ ;  /* 0x000000ff00047202 */ /* 0x000fe20000000f00 */
[----:B------:R-:W-:-:S02]  /*12e0*/  ULDC UR4, c[0x0][0xc] ;  /* 0x0000030000047ab9 */ /* 0x000fc40000000800 */
[----:B------:R-:W-:Y:S02]  /*12f0*/  UIMAD UR5, UR5, UR4, URZ ;  /* 0x00000004050572a4 */ /* 0x000fe4000f8e023f */
.L_x_200:
[----:B------:R-:W-:Y:S01]  /*1300*/  ISETP.NE.AND P0, PT, R6, 0x1, PT ;  /* 0x000000010600780c */ /* 0x000fe20003f05270 */
[----:B------:R-:W-:Y:S01]  /*1310*/  BSSY B1, `(.L_x_191) ;  /* 0x000004c000017945 */ /* 0x000fe20003800000 */
[----:B------:R-:W-:Y:S01]  /*1320*/  MOV R6, RZ ;  /* 0x000000ff00067202 */ /* 0x000fe20000000f00 */
[----:B--2---:R-:W-:Y:S10]  /*1330*/  IMAD.MOV.U32 R2, RZ, RZ, R4 ;  /* 0x000000ffff027224 */ /* 0x004ff400078e0004 */
        /* <DEDUP_REMOVED lines=50> */
[----:B------:R0:W2:Y:S01]  /*1660*/  MUFU.RSQ R2, R3 ;  /* 0x0000000300027308 */ /* 0x0000a20000001400 */
[----:B------:R-:W-:Y:S04]  /*1670*/  IADD3 R16, R3, -0xd000000, RZ ;  /* 0xf300000003107810 */ /* 0x000fe80007ffe0ff */
[----:B------:R-:W-:-:S13]  /*1680*/  ISETP.GT.U32.AND P0, PT, R16, 0x727fffff, PT ;  /* 0x727fffff1000780c */ /* 0x000fda0003f04070 */
[----:B------:R-:W-:-:S05]  /*1690*/  @!P0 BRA `(.L_x_194) ;  /* 0x0000003000008947 */ /* 0x000fca0003800000 */
[----:B--2---:R-:W-:Y:S02]  /*16a0*/  MOV R2, 0x16c0 ;  /* 0x000016c000027802 */ /* 0x004fe40000000f00 */
[----:B01----:R-:W-:Y:S05]  /*16b0*/  CALL.REL.NOINC `($__internal_1_$__cuda_sm20_sqrt_rn_f32_slowpath) ;  /* 0x0000062000007944 */ /* 0x003fea0003c00000 */
[----:B------:R-:W-:-:S05]  /*16c0*/  BRA `(.L_x_195) ;  /* 0x0000004000007947 */ /* 0x000fca0003800000 */
.L_x_194:
[----:B--2---:R-:W-:Y:S01]  /*16d0*/  FMUL.FTZ R0, R3, R2 ;  /* 0x0000000203007220 */ /* 0x004fe20000410000 */
[----:B------:R-:W-:Y:S03]  /*16e0*/  FMUL.FTZ R4, R2, 0.5 ;  /* 0x3f00000002047820 */ /* 0x000fe60000410000 */
[----:B0-----:R-:W-:Y:S04]  /*16f0*/  FFMA R3, -R0, R0, R3 ;  /* 0x0000000000037223 */ /* 0x001fe80000000103 */
[----:B------:R-:W-:Y:S02]  /*1700*/  FFMA R0, R3, R4, R0 ;  /* 0x0000000403007223 */ /* 0x000fe40000000000 */
.L_x_195:
[----:B------:R-:W-:Y:S05]  /*1710*/  BSYNC B0 ;  /* 0x0000000000007941 */ /* 0x000fea0003800000 */
.L_x_193:
        /* <DEDUP_REMOVED lines=11> */
.L_x_192:
[----:B------:R-:W-:Y:S05]  /*17d0*/  BSYNC B1 ;  /* 0x0000000000017941 */ /* 0x000fea0003800000 */
.L_x_191:
[----:B------:R-:W-:Y:S01]  /*17e0*/  MOV R3, c[0x0][0x17c] ;  /* 0x00005f0000037a02 */ /* 0x000fe20000000f00 */
[----:B------:R-:W-:Y:S04]  /*17f0*/  IMAD.MOV.U32 R5, RZ, RZ, c[0x0][0x180] ;  /* 0x00006000ff057624 */ /* 0x000fe800078e00ff */
[----:B------:R-:W-:Y:S01]  /*1800*/  FFMA R0, R2, R3, c[0x0][0x178] ;  /* 0x00005e0002007623 */ /* 0x000fe20000000003 */
[----:B------:R-:W-:-:S13]  /*1810*/  ISETP.GT.AND P0, PT, R5, -0x1, PT ;  /* 0xffffffff0500780c */ /* 0x000fda0003f04270 */
[----:B------:R-:W-:Y:S01]  /*1820*/  @!P0 F2FP.SATFINITE.E4M3.F32.PACK_AB_MERGE_C R5, RZ, R0, RZ ;  /* 0x00000000ff05823e */ /* 0x000fe200048070ff */
        /* <DEDUP_REMOVED lines=40> */
.L_x_198:
[----:B------:R-:W-:Y:S05]  /*1ab0*/  BSYNC B0 ;  /* 0x0000000000007941 */ /* 0x000fea0003800000 */
.L_x_197:
[----:B------:R-:W2:Y:S02]  /*1ac0*/  I2F.S64 R0, R16 ;  /* 0x0000001000007312 */ /* 0x000ea40000301400 */
[----:B--2---:R-:W-:Y:S05]  /*1ad0*/  FMUL R5, R0, c[0x0][0x188] ;  /* 0x0000620000057a20 */ /* 0x004fea0000400000 */
[----:B------:R-:W-:Y:S03]  /*1ae0*/  F2FP.SATFINITE.E4M3.F32.PACK_AB_MERGE_C R5, RZ, R5, RZ ;  /* 0x00000005ff05723e */ /* 0x000fe600048070ff */
.L_x_196:
[----:B------:R-:W-:-:S13]  /*1af0*/  ISETP.LE.AND P0, PT, RZ, c[0x0][0x18c], PT ;  /* 0x00006300ff007a0c */ /* 0x000fda0003f03270 */
[----:B------:R-:W-:-:S05]  /*1b00*/  @!P0 BRA `(.L_x_199) ;  /* 0x000000e000008947 */ /* 0x000fca0003800000 */
[----:B------:R-:W-:Y:S02]  /*1b10*/  F2FP.SATFINITE.E4M3.F32.PACK_AB_MERGE_C R2, RZ, RZ, RZ ;  /* 0x000000ffff02723e */ /* 0x000fe400048070ff */
[----:B------:R-:W-:Y:S02]  /*1b20*/  LOP3.LUT R3, R5, 0xff, RZ, 0xc0, !PT ;  /* 0x000000ff05037812 */ /* 0x000fe400078ec0ff */
[----:B------:R-:W-:Y:S02]  /*1b30*/  LOP3.LUT R2, R2, 0xff, RZ, 0xc0, !PT ;  /* 0x000000ff02027812 */ /* 0x000fe400078ec0ff */
[----:B------:R-:W-:Y:S02]  /*1b40*/  F2FP.F16.E4M3.UNPACK_B R3, R3 ;  /* 0x00000003ff03723e */ /* 0x000fe400020006ff */
[----:B------:R-:W-:Y:S03]  /*1b50*/  F2FP.F16.E4M3.UNPACK_B R2, R2 ;  /* 0x00000002ff02723e */ /* 0x000fe600020006ff */
[----:B------:R-:W-:Y:S02]  /*1b60*/  HADD2.F32 R3, -RZ, R3.H0_H0 ;  /* 0x20000003ff037230 */ /* 0x000fe40000004100 */
[----:B------:R-:W-:Y:S05]  /*1b70*/  HADD2.F32 R2, -RZ, R2.H0_H0 ;  /* 0x20000002ff027230 */ /* 0x000fea0000004100 */
[----:B------:R-:W-:-:S13]  /*1b80*/  FSETP.NEU.AND P0, PT, R3, R2, PT ;  /* 0x000000020300720b */ /* 0x000fda0003f0d000 */
[----:B------:R-:W-:Y:S01]  /*1b90*/  @!P0 FSETP.GT.AND P1, PT, R0, RZ, PT ;  /* 0x000000ff0000820b */ /* 0x000fe20003f24000 */
[----:B------:R-:W-:Y:S05]  /*1ba0*/  @!P0 IMAD.MOV.U32 R2, RZ, RZ, 0x3f800000 ;  /* 0x3f800000ff028424 */ /* 0x000fea00078e00ff */
[----:B------:R-:W-:Y:S05]  /*1bb0*/  @!P0 FSEL R3, R2, -1, P1 ;  /* 0xbf80000002038808 */ /* 0x000fea0000800000 */
[----:B------:R-:W-:Y:S05]  /*1bc0*/  @!P0 FADD R2, R3, R0 ;  /* 0x0000000003028221 */ /* 0x000fea0000000000 */
[----:B------:R-:W-:Y:S04]  /*1bd0*/  @!P0 F2FP.SATFINITE.E4M3.F32.PACK_AB_MERGE_C R2, RZ, R2, RZ ;  /* 0x00000002ff02823e */ /* 0x000fe800048070ff */
[----:B------:R-:W-:Y:S02]  /*1be0*/  @!P0 PRMT R5, R2, 0x7610, R5 ;  /* 0x0000761002058816 */ /* 0x000fe40000000005 */
.L_x_199:
[----:B------:R-:W-:Y:S04]  /*1bf0*/  IADD3 R2, P0, R12, c[0x0][0x160], RZ ;  /* 0x000058000c027a10 */ /* 0x000fe80007f1e0ff */
[----:B------:R-:W-:Y:S02]  /*1c00*/  IADD3.X R3, R10, c[0x0][0x164], RZ, P0, !PT ;  /* 0x000059000a037a10 */ /* 0x000fe400007fe4ff */
[----:B------:R-:W-:Y:S03]  /*1c10*/  IADD3 R12, P0, R12, UR5, RZ ;  /* 0x000000050c0c7c10 */ /* 0x000fe6000ff1e0ff */
[----:B------:R2:W-:Y:S02]  /*1c20*/  STG.E.U8 [R2.64], R5 ;  /* 0x0000000502007986 */ /* 0x0005e4000c101106 */
[----:B------:R-:W-:Y:S01]  /*1c30*/  IMAD.X R10, RZ, RZ, R10, P0 ;  /* 0x000000ffff0a7224 */ /* 0x000fe200000e060a */
[----:B------:R-:W-:Y:S04]  /*1c40*/  ISETP.GE.U32.AND P0, PT, R12, c[0x0][0x168], PT ;  /* 0x00005a000c007a0c */ /* 0x000fe80003f06070 */
[----:B------:R-:W-:-:S13]  /*1c50*/  ISETP.GE.U32.AND.EX P0, PT, R10, c[0x0][0x16c], PT, P0 ;  /* 0x00005b000a007a0c */ /* 0x000fda0003f06100 */
[----:B------:R-:W-:-:S05]  /*1c60*/  @!P0 BRA `(.L_x_200) ;  /* 0xfffff69000008947 */ /* 0x000fca000383ffff */
[----:B------:R-:W-:Y:S05]  /*1c70*/  BSYNC B2 ;  /* 0x0000000000027941 */ /* 0x000fea0003800000 */
.L_x_190:
[----:B------:R-:W-:Y:S04]  /*1c80*/  STL.64 [R1+0x28], R14 ;  /* 0x0000280e01007387 */ /* 0x000fe80000100a00 */
[----:B------:R-:W-:Y:S04]  /*1c90*/  STL.64 [R1+0x30], R20 ;  /* 0x0000301401007387 */ /* 0x000fe80000100a00 */
[----:B------:R-:W-:Y:S04]  /*1ca0*/  STL.64 [R1+0x20], R8 ;  /* 0x0000200801007387 */ /* 0x000fe80000100a00 */
[----:B------:R-:W-:Y:S04]  /*1cb0*/  STL [R1+0x38], R6 ;  /* 0x0000380601007387 */ /* 0x000fe80000100800 */
[----:B------:R-:W-:Y:S01]  /*1cc0*/  STL [R1+0x40], R4 ;  /* 0x0000400401007387 */ /* 0x000fe20000100800 */
[----:B------:R-:W-:Y:S05]  /*1cd0*/  EXIT ;  /* 0x000000000000794d */ /* 0x000fea0003800000 */
        .weak           $__internal_1_$__cuda_sm20_sqrt_rn_f32_slowpath
        .type           $__internal_1_$__cuda_sm20_sqrt_rn_f32_slowpath,@function
        .size           $__internal_1_$__cuda_sm20_sqrt_rn_f32_slowpath,(.L_x_275 - $__internal_1_$__cuda_sm20_sqrt_rn_f32_slowpath)
$__internal_1_$__cuda_sm20_sqrt_rn_f32_slowpath:
        /* <DEDUP_REMOVED lines=20> */
.L_x_201:
[----:B------:R-:W-:Y:S02]  /*1e20*/  MOV R3, 0x0 ;  /* 0x0000000000037802 */ /* 0x000fe40000000f00 */
[----:B------:R-:W-:Y:S02]  /*1e30*/  MOV R0, R9 ;  /* 0x0000000900007202 */ /* 0x000fe40000000f00 */
[----:B------:R-:W-:Y:S05]  /*1e40*/  RET.REL.NODEC R2 `(_ZN7cutlass9reference6device6kernel12BlockForEachINS_12float_e4m3_tENS1_6detail18RandomGaussianFuncIS4_EEEEvPT_mNT0_6ParamsE) ;  /* 0xffffe1b002007950 */ /* 0x000fea0003c3ffff */
.L_x_202:
        /* <DEDUP_REMOVED lines=11> */
.L_x_275:


//--------------------- .text._ZN7cutlass9reference6device6kernel12BlockForEachINS_12float_e4m3_tENS1_6detail17RandomUniformFuncIS4_EEEEvPT_mNT0_6ParamsE --------------------------
	.section	.text._ZN7cutlass9reference6device6kernel12BlockForEachINS_12float_e4m3_tENS1_6detail17RandomUniformFuncIS4_EEEEvPT_mNT0_6ParamsE,"ax",@progbits
	.sectioninfo	@"SHI_REGISTERS=38"
	.align	128
        .global         _ZN7cutlass9reference6device6kernel12BlockForEachINS_12float_e4m3_tENS1_6detail17RandomUniformFuncIS4_EEEEvPT_mNT0_6ParamsE
        .type           _ZN7cutlass9reference6device6kernel12BlockForEachINS_12float_e4m3_tENS1_6detail17RandomUniformFuncIS4_EEEEvPT_mNT0_6ParamsE,@function
        .size           _ZN7cutlass9reference6device6kernel12BlockForEachINS_12float_e4m3_tENS1_6detail17RandomUniformFuncIS4_EEEEvPT_mNT0_6ParamsE,(.L_x_288 - _ZN7cutlass9reference6device6kernel12BlockForEachINS_12float_e4m3_tENS1_6detail17RandomUniformFuncIS4_EEEEvPT_mNT0_6ParamsE)
        .other          _ZN7cutlass9reference6device6kernel12BlockForEachINS_12float_e4m3_tENS1_6detail17RandomUniformFuncIS4_EEEEvPT_mNT0_6ParamsE,@"STO_CUDA_ENTRY STV_DEFAULT"
_ZN7cutlass9reference6device6kernel12BlockForEachINS_12float_e4m3_tENS1_6detail17RandomUniformFuncIS4_EEEEvPT_mNT0_6ParamsE:
.text._ZN7cutlass9reference6device6kernel12BlockForEachINS_12float_e4m3_tENS1_6detail17RandomUniformFuncIS4_EEEEvPT_mNT0_6ParamsE:
        /* <DEDUP_REMOVED lines=10> */
[----:B------:R-:W-:Y:S01]  /*00a0*/  LOP3.LUT R9, R9, 0xaad26b49, RZ, 0x3c, !PT ;  /* 0xaad26b4909097812 */ /* 0x000fe200078e3cff */
[----:B------:R-:W-:Y:S01]  /*00b0*/  IMAD.MOV.U32 R2, RZ, RZ, c[0x0][0x190] ;  /* 0x00006400ff027624 */ /* 0x000fe200078e00ff */
[----:B------:R-:W-:Y:S01]  /*00c0*/  MOV R14, c[0x0][0x188] ;  /* 0x00006200000e7a02 */ /* 0x000fe20000000f00 */
[----:B------:R-:W-:Y:S01]  /*00d0*/  IMAD.MOV.U32 R3, RZ, RZ, c[0x0][0x194] ;  /* 0x00006500ff037624 */ /* 0x000fe200078e00ff */
[----:B------:R2:W-:Y:S01]  /*00e0*/  STL.64 [R1+0x8], R4 ;  /* 0x0000080401007387 */ /* 0x0005e20000100a00 */
[----:B------:R-:W-:Y:S01]  /*00f0*/  IMAD.MOV.U32 R13, RZ, RZ, c[0x0][0x174] ;  /* 0x00005d00ff0d7624 */ /* 0x000fe200078e00ff */
[----:B------:R-:W-:Y:S01]  /*0100*/  ULDC.64 UR8, c[0x0][0x118] ;  /* 0x0000460000087ab9 */ /* 0x000fe20000000a00 */
[----:B------:R-:W3:Y:S01]  /*0110*/  LDC.U8 R6, c[0x0][0x19e] ;  /* 0x00006780ff067b82 */ /* 0x000ee20000000000 */
[----:B------:R4:W-:Y:S01]  /*0120*/  STL.64 [R1+0x20], R2 ;  /* 0x0000200201007387 */ /* 0x0009e20000100a00 */
[----:B------:R-:W-:Y:S01]  /*0130*/  IMAD.MOV.U32 R15, RZ, RZ, c[0x0][0x18c] ;  /* 0x00006300ff0f7624 */ /* 0x000fe200078e00ff */
[----:B------:R-:W-:Y:S02]  /*0140*/  BSSY B1, `(.L_x_203) ;  /* 0x000011a000017945 */ /* 0x000fe40003800000 */
[----:B------:R1:W-:Y:S03]  /*0150*/  STL.64 [R1], R12 ;  /* 0x0000000c01007387 */ /* 0x0003e60000100a00 */
[----:B------:R-:W5:Y:S01]  /*0160*/  LDC.U8 R0, c[0x0][0x19f] ;  /* 0x000067c0ff007b82 */ /* 0x000f620000000000 */
[----:B------:R1:W-:Y:S01]  /*0170*/  STL.64 [R1+0x18], R14 ;  /* 0x0000180e01007387 */ /* 0x0003e20000100a00 */
[----:B0-----:R-:W-:-:S02]  /*0180*/  PRMT R7, R7, 0x7604, R8 ;  /* 0x0000760407077816 */ /* 0x001fc40000000008 */
[----:B------:R-:W-:Y:S02]  /*0190*/  LOP3.LUT R8, R11, 0xf7dcefdd, RZ, 0x3c, !PT ;  /* 0xf7dcefdd0b087812 */ /* 0x000fe400078e3cff */
[----:B------:R-:W1:Y:S01]  /*01a0*/  S2R R11, SR_TID.X ;  /* 0x00000000000b7919 */ /* 0x000e620000002100 */
[----:B---3--:R-:W-:Y:S01]  /*01b0*/  PRMT R7, R6, 0x7054, R7 ;  /* 0x0000705406077816 */ /* 0x008fe20000000007 */
[----:B--2---:R-:W-:Y:S02]  /*01c0*/  IMAD R5, R9, 0x4182bed5, RZ ;  /* 0x4182bed509057824 */ /* 0x004fe400078e02ff */
[----:B------:R-:W-:Y:S01]  /*01d0*/  IMAD R4, R8, -0x658354e5, RZ ;  /* 0x9a7cab1b08047824 */ /* 0x000fe200078e02ff */
[----:B----4-:R-:W-:Y:S02]  /*01e0*/  MOV R2, c[0x0][0x198] ;  /* 0x0000660000027a02 */ /* 0x010fe40000000f00 */
[C---:B------:R-:W-:Y:S02]  /*01f0*/  LOP3.LUT R8, R5.reuse, 0x159a55e5, RZ, 0x3c, !PT ;  /* 0x159a55e505087812 */ /* 0x040fe400078e3cff */
[----:B-----5:R-:W-:Y:S01]  /*0200*/  PRMT R3, R0, 0x654, R7 ;  /* 0x0000065400037816 */ /* 0x020fe20000000007 */
[----:B------:R-:W-:Y:S01]  /*0210*/  IMAD.MOV.U32 R0, RZ, RZ, c[0x0][0x180] ;  /* 0x00006000ff007624 */ /* 0x000fe200078e00ff */
[----:B------:R-:W-:-:S02]  /*0220*/  IADD3 R6, R5, 0x64f0c9, R4 ;  /* 0x0064f0c905067810 */ /* 0x000fc40007ffe004 */
[C---:B------:R-:W-:Y:S01]  /*0230*/  IADD3 R9, R4.reuse, 0x1f123bb5, RZ ;  /* 0x1f123bb504097810 */ /* 0x040fe20007ffe0ff */
[----:B------:R0:W-:Y:S01]  /*0240*/  STL.64 [R1+0x28], R2 ;  /* 0x0000280201007387 */ /* 0x0001e20000100a00 */
[C---:B------:R-:W-:Y:S02]  /*0250*/  IADD3 R7, R5.reuse, 0x75bcd15, RZ ;  /* 0x075bcd1505077810 */ /* 0x040fe40007ffe0ff */
[----:B------:R-:W-:Y:S01]  /*0260*/  LOP3.LUT R4, R4, 0x5491333, RZ, 0x3c, !PT ;  /* 0x0549133304047812 */ /* 0x000fe200078e3cff */
[----:B------:R0:W-:Y:S01]  /*0270*/  STL [R1+0x10], R0 ;  /* 0x0000100001007387 */ /* 0x0001e20000100800 */
[----:B------:R-:W-:Y:S01]  /*0280*/  IADD3 R5, R5, 0x583f19, RZ ;  /* 0x00583f1905057810 */ /* 0x000fe20007ffe0ff */
[----:B-1----:R-:W-:Y:S02]  /*0290*/  IMAD R11, R10, c[0x0][0x0], R11 ;  /* 0x000000000a0b7a24 */ /* 0x002fe400078e020b */
[----:B------:R0:W-:Y:S01]  /*02a0*/  STL.64 [R1+0x30], R6 ;  /* 0x0000300601007387 */ /* 0x0001e20000100a00 */
[----:B------:R-:W-:-:S03]  /*02b0*/  IMAD.MOV.U32 R10, RZ, RZ, RZ ;  /* 0x000000ffff0a7224 */ /* 0x000fc600078e00ff */
[----:B------:R0:W-:Y:S01]  /*02c0*/  STL.64 [R1+0x38], R8 ;  /* 0x0000380801007387 */ /* 0x0001e20000100a00 */
[----:B------:R-:W-:-:S03]  /*02d0*/  ISETP.NE.AND P0, PT, R11, RZ, PT ;  /* 0x000000ff0b00720c */ /* 0x000fc60003f05270 */
[----:B------:R0:W-:Y:S10]  /*02e0*/  STL.64 [R1+0x40], R4 ;  /* 0x0000400401007387 */ /* 0x0001f40000100a00 */
[----:B------:R-:W-:Y:S05]  /*02f0*/  @!P0 BRA `(.L_x_204) ;  /* 0x00000fe000008947 */ /* 0x000fea0003800000 */
[----:B------:R-:W-:Y:S02]  /*0300*/  MOV R27, RZ ;  /* 0x000000ff001b7202 */ /* 0x000fe40000000f00 */
[----:B------:R-:W-:-:S02]  /*0310*/  MOV R13, R11 ;  /* 0x0000000b000d7202 */ /* 0x000fc40000000f00 */
[----:B------:R-:W-:Y:S02]  /*0320*/  MOV R12, R10 ;  /* 0x0000000a000c7202 */ /* 0x000fe40000000f00 */
.L_x_210:
[----:B------:R-:W-:Y:S01]  /*0330*/  LOP3.LUT P0, RZ, R13, 0x3, RZ, 0xc0, !PT ;  /* 0x000000030dff7812 */ /* 0x000fe2000780c0ff */
[----:B------:R-:W-:-:S12]  /*0340*/  BSSY B0, `(.L_x_205) ;  /* 0x00000f2000007945 */ /* 0x000fd80003800000 */
[----:B0-----:R-:W-:Y:S05]  /*0350*/  @!P0 BRA `(.L_x_206) ;  /* 0x00000f0000008947 */ /* 0x001fea0003800000 */
[----:B------:R-:W-:Y:S02]  /*0360*/  MOV R25, RZ ;  /* 0x000000ff00197202 */ /* 0x000fe40000000f00 */
.L_x_209:
[----:B------:R-:W-:Y:S01]  /*0370*/  MOV R30, RZ ;  /* 0x000000ff001e7202 */ /* 0x000fe20000000f00 */
[----:B0-----:R-:W-:Y:S01]  /*0380*/  CS2R R4, SRZ ;  /* 0x0000000000047805 */ /* 0x001fe2000001ff00 */
[----:B------:R-:W-:Y:S01]  /*0390*/  CS2R R8, SRZ ;  /* 0x0000000000087805 */ /* 0x000fe2000001ff00 */
[----:B------:R-:W-:Y:S02]  /*03a0*/  MOV R7, RZ ;  /* 0x000000ff00077202 */ /* 0x000fe40000000f00 */
.L_x_208:
        /* <DEDUP_REMOVED lines=8> */
.L_x_207:
        /* <DEDUP_REMOVED lines=227> */
.L_x_206:
[----:B------:R-:W-:Y:S05]  /*1260*/  BSYNC B0 ;  /* 0x0000000000007941 */ /* 0x000fea0003800000 */
.L_x_205:
[--C-:B------:R-:W-:Y:S02]  /*1270*/  SHF.R.U64 R13, R13, 0x2, R12.reuse ;  /* 0x000000020d0d7819 */ /* 0x100fe4000000120c */
[----:B------:R-:W-:Y:S02]  /*1280*/  SHF.R.U32.HI R12, RZ, 0x2, R12 ;  /* 0x00000002ff0c7819 */ /* 0x000fe4000001160c */
[----:B------:R-:W-:Y:S02]  /*1290*/  ISETP.NE.U32.AND P0, PT, R13, RZ, PT ;  /* 0x000000ff0d00720c */ /* 0x000fe40003f05070 */
[----:B------:R-:W-:Y:S02]  /*12a0*/  IADD3 R27, R27, 0x1, RZ ;  /* 0x000000011b1b7810 */ /* 0x000fe40007ffe0ff */
[----:B------:R-:W-:-:S13]  /*12b0*/  ISETP.NE.AND.EX P0, PT, R12, RZ, PT, P0 ;  /* 0x000000ff0c00720c */ /* 0x000fda0003f05300 */
[----:B------:R-:W-:Y:S01]  /*12c0*/  @!P0 CALL.REL.NOINC `(.L_x_204) ;  /* 0x0000001000008944 */ /* 0x000fe20003c00000 */
[----:B------:R-:W-:Y:S05]  /*12d0*/  BRA `(.L_x_210) ;  /* 0xfffff05000007947 */ /* 0x000fea000383ffff */
.L_x_204:
[----:B------:R-:W-:Y:S05]  /*12e0*/  BSYNC B1 ;  /* 0x0000000000017941 */ /* 0x000fea0003800000 */
.L_x_203:
        /* <DEDUP_REMOVED lines=9> */
[----:B------:R-:W-:-:S02]  /*1380*/  ULDC UR4, c[0x0][0x0] ;  /* 0x0000000000047ab9 */ /* 0x000fc40000000800 */
[----:B------:R-:W-:Y:S01]  /*1390*/  ULDC UR6, c[0x0][0xc] ;  /* 0x0000030000067ab9 */ /* 0x000fe20000000800 */
[----:B------:R-:W-:Y:S01]  /*13a0*/  FADD R12, R12, -c[0x0][0x178] ;  /* 0x80005e000c0c7621 */ /* 0x000fe20000000000 */
[----:B------:R-:W-:Y:S02]  /*13b0*/  UIMAD UR6, UR4, UR6, URZ ;  /* 0x00000006040672a4 */ /* 0x000fe4000f8e023f */
[----:B------:R-:W-:Y:S02]  /*13c0*/  UMOV UR5, URZ ;  /* 0x0000003f00057c82 */ /* 0x000fe40008000000 */
[----:B--2---:R-:W-:Y:S02]  /*13d0*/  UMOV UR4, 0x7fc00000 ;  /* 0x7fc0000000047882 */ /* 0x004fe40000000000 */
.L_x_219:
[----:B0-----:R-:W-:Y:S01]  /*13e0*/  MOV R15, R4 ;  /* 0x00000004000f7202 */ /* 0x001fe20000000f00 */
[----:B------:R-:W-:Y:S01]  /*13f0*/  IMAD.MOV.U32 R17, RZ, RZ, R8 ;  /* 0x000000ffff117224 */ /* 0x000fe200078e0008 */
[----:B------:R-:W-:Y:S01]  /*1400*/  BSSY B1, `(.L_x_212) ;  /* 0x0000075000017945 */ /* 0x000fe20003800000 */
[----:B------:R-:W-:Y:S01]  /*1410*/  IMAD.MOV.U32 R16, RZ, RZ, R9 ;  /* 0x000000ffff107224 */ /* 0x000fe200078e0009 */
[----:B0-----:R-:W-:Y:S01]  /*1420*/  MOV R9, R15 ;  /* 0x0000000f00097202 */ /* 0x001fe20000000f00 */
[--C-:B------:R-:W-:Y:S01]  /*1430*/  IMAD.MOV.U32 R14, RZ, RZ, R5.reuse ;  /* 0x000000ffff0e7224 */ /* 0x100fe200078e0005 */
[----:B------:R-:W-:Y:S01]  /*1440*/  MOV R13, R17 ;  /* 0x00000011000d7202 */ /* 0x000fe20000000f00 */
[----:B------:R-:W-:Y:S01]  /*1450*/  IMAD.MOV.U32 R4, RZ, RZ, R5 ;  /* 0x000000ffff047224 */ /* 0x000fe200078e0005 */
[----:B------:R-:W-:Y:S01]  /*1460*/  MOV R8, R16 ;  /* 0x0000001000087202 */ /* 0x000fe20000000f00 */
[----:B------:R-:W-:-:S05]  /*1470*/  @!P0 BRA `(.L_x_213) ;  /* 0x0000012000008947 */ /* 0x000fca0003800000 */
[----:B------:R-:W-:Y:S01]  /*1480*/  SHF.R.U32.HI R8, RZ, 0x2, R7 ;  /* 0x00000002ff087819 */ /* 0x000fe20000011607 */
[----:B------:R-:W-:Y:S01]  /*1490*/  IMAD.MOV.U32 R3, RZ, RZ, 0x2f800000 ;  /* 0x2f800000ff037424 */ /* 0x000fe200078e00ff */
[----:B------:R-:W-:Y:S02]  /*14a0*/  IADD3 R6, R6, 0x587c5, RZ ;  /* 0x000587c506067810 */ /* 0x000fe40007ffe0ff */
[----:B------:R-:W-:Y:S01]  /*14b0*/  LOP3.LUT R9, R8, R7, RZ, 0x3c, !PT ;  /* 0x0000000708097212 */ /* 0x000fe200078e3cff */
[----:B------:R-:W-:Y:S01]  /*14c0*/  IMAD.SHL.U32 R7, R5, 0x10, RZ ;  /* 0x0000001005077824 */ /* 0x000fe200078e00ff */
[----:B------:R-:W-:Y:S03]  /*14d0*/  MOV R13, R16 ;  /* 0x00000010000d7202 */ /* 0x000fe60000000f00 */
[----:B------:R-:W-:Y:S05]  /*14e0*/  IMAD.SHL.U32 R8, R9, 0x2, RZ ;  /* 0x0000000209087824 */ /* 0x000fea00078e00ff */
[----:B------:R-:W-:Y:S04]  /*14f0*/  LOP3.LUT R8, R5, R8, R9, 0x96, !PT ;  /* 0x0000000805087212 */ /* 0x000fe800078e9609 */
[----:B------:R-:W-:Y:S02]  /*1500*/  LOP3.LUT R4, R8, R7, RZ, 0x3c, !PT ;  /* 0x0000000708047212 */ /* 0x000fe400078e3cff */
[----:B------:R-:W-:Y:S02]  /*1510*/  MOV R7, R17 ;  /* 0x0000001100077202 */ /* 0x000fe40000000f00 */
[----:B------:R-:W-:Y:S04]  /*1520*/  IADD3 R2, R4, R6, RZ ;  /* 0x0000000604027210 */ /* 0x000fe80007ffe0ff */
[----:B------:R-:W-:Y:S05]  /*1530*/  I2FP.F32.U32 R2, R2 ;  /* 0x0000000200027245 */ /* 0x000fea0000201000 */
[----:B------:R-:W-:Y:S04]  /*1540*/  FFMA R0, R2, R3, 1.1641532182693481445e-10 ;  /* 0x2f00000002007423 */ /* 0x000fe80000000003 */
[----:B------:R-:W0:Y:S02]  /*1550*/  F2F.F64.F32 R8, R0 ;  /* 0x0000000000087310 */ /* 0x000e240000201800 */
[----:B0-----:R0:W2:Y:S02]  /*1560*/  DSETP.GEU.AND P1, PT, R8, c[0x0][0x188], PT ;  /* 0x000062000800762a */ /* 0x0010a40003f2e000 */
[----:B0-----:R-:W-:Y:S02]  /*1570*/  IMAD.MOV.U32 R9, RZ, RZ, R5 ;  /* 0x000000ffff097224 */ /* 0x001fe400078e0005 */
[----:B------:R-:W-:Y:S10]  /*1580*/  IMAD.MOV.U32 R8, RZ, RZ, R15 ;  /* 0x000000ffff087224 */ /* 0x000ff400078e000f */
[----:B--2---:R-:W-:-:S05]  /*1590*/  @!P1 BRA `(.L_x_214) ;  /* 0x0000054000009947 */ /* 0x004fca0003800000 */
.L_x_213:
        /* <DEDUP_REMOVED lines=8> */
[----:B------:R-:W-:Y:S02]  /*1620*/  IMAD.MOV.U32 R7, RZ, RZ, c[0x0][0x180] ;  /* 0x00006000ff077624 */ /* 0x000fe400078e00ff */
[----:B------:R-:W-:Y:S02]  /*1630*/  IMAD.MOV.U32 R14, RZ, RZ, c[0x0][0x17c] ;  /* 0x00005f00ff0e7624 */ /* 0x000fe400078e00ff */
[----:B------:R-:W-:Y:S01]  /*1640*/  IMAD.IADD R2, R5, 0x1, R6 ;  /* 0x0000000105027824 */ /* 0x000fe200078e0206 */
[----:B------:R-:W-:Y:S04]  /*1650*/  ISETP.GT.AND P1, PT, R7, -0x1, PT ;  /* 0xffffffff0700780c */ /* 0x000fe80003f24270 */
[----:B------:R-:W-:Y:S05]  /*1660*/  I2FP.F32.U32 R2, R2 ;  /* 0x0000000200027245 */ /* 0x000fea0000201000 */
[----:B------:R-:W-:Y:S04]  /*1670*/  FFMA R0, R2, R3, 1.1641532182693481445e-10 ;  /* 0x2f00000002007423 */ /* 0x000fe80000000003 */
[----:B------:R-:W-:Y:S05]  /*1680*/  FFMA R14, -R0, c[0x0][0x178], R14 ;  /* 0x00005e00000e7a23 */ /* 0x000fea000000010e */
        /* <DEDUP_REMOVED lines=40> */
.L_x_217:
[----:B------:R-:W-:Y:S05]  /*1910*/  BSYNC B0 ;  /* 0x0000000000007941 */ /* 0x000fea0003800000 */
.L_x_216:
[----:B------:R-:W-:Y:S02]  /*1920*/  MOV R2, R0 ;  /* 0x0000000000027202 */ /* 0x000fe40000000f00 */
[----:B------:R-:W-:Y:S04]  /*1930*/  MOV R3, R7 ;  /* 0x0000000700037202 */ /* 0x000fe80000000f00 */
[----:B------:R-:W0:Y:S02]  /*1940*/  I2F.S64 R14, R2 ;  /* 0x00000002000e7312 */ /* 0x000e240000301400 */
[----:B0-----:R-:W-:Y:S05]  /*1950*/  FMUL R15, R14, c[0x0][0x194] ;  /* 0x000065000e0f7a20 */ /* 0x001fea0000400000 */
[----:B------:R-:W-:Y:S03]  /*1960*/  F2FP.SATFINITE.E4M3.F32.PACK_AB_MERGE_C R15, RZ, R15, RZ ;  /* 0x0000000fff0f723e */ /* 0x000fe600048070ff */
.L_x_215:
[----:B------:R-:W-:Y:S02]  /*1970*/  ISETP.LE.AND P1, PT, RZ, c[0x0][0x198], PT ;  /* 0x00006600ff007a0c */ /* 0x000fe40003f23270 */
[----:B------:R-:W-:Y:S11]  /*1980*/  MOV R7, R13 ;  /* 0x0000000d00077202 */ /* 0x000ff60000000f00 */
[----:B------:R-:W-:-:S05]  /*1990*/  @!P1 BRA `(.L_x_218) ;  /* 0x000001b000009947 */ /* 0x000fca0003800000 */
[----:B------:R-:W-:Y:S01]  /*19a0*/  F2FP.SATFINITE.E4M3.F32.PACK_AB_MERGE_C R0, RZ, RZ, RZ ;  /* 0x000000ffff00723e */ /* 0x000fe200048070ff */
[----:B------:R-:W-:Y:S01]  /*19b0*/  IMAD.MOV.U32 R7, RZ, RZ, R13 ;  /* 0x000000ffff077224 */ /* 0x000fe200078e000d */
[----:B------:R-:W-:Y:S02]  /*19c0*/  LOP3.LUT R2, R15, 0xff, RZ, 0xc0, !PT ;  /* 0x000000ff0f027812 */ /* 0x000fe400078ec0ff */
[----:B------:R-:W-:Y:S02]  /*19d0*/  LOP3.LUT R0, R0, 0xff, RZ, 0xc0, !PT ;  /* 0x000000ff00007812 */ /* 0x000fe400078ec0ff */
[----:B------:R-:W-:Y:S02]  /*19e0*/  F2FP.F16.E4M3.UNPACK_B R2, R2 ;  /* 0x00000002ff02723e */ /* 0x000fe400020006ff */
[----:B------:R-:W-:Y:S03]  /*19f0*/  F2FP.F16.E4M3.UNPACK_B R0, R0 ;  /* 0x00000000ff00723e */ /* 0x000fe600020006ff */
[----:B------:R-:W-:Y:S02]  /*1a00*/  HADD2.F32 R2, -RZ, R2.H0_H0 ;  /* 0x20000002ff027230 */ /* 0x000fe40000004100 */
[----:B------:R-:W-:Y:S05]  /*1a10*/  HADD2.F32 R3, -RZ, R0.H0_H0 ;  /* 0x20000000ff037230 */ /* 0x000fea0000004100 */
[----:B------:R-:W-:-:S13]  /*1a20*/  FSETP.NEU.AND P1, PT, R2, R3, PT ;  /* 0x000000030200720b */ /* 0x000fda0003f2d000 */
[----:B------:R-:W-:-:S05]  /*1a30*/  @P1 BRA `(.L_x_218) ;  /* 0x0000011000001947 */ /* 0x000fca0003800000 */
[----:B------:R-:W-:Y:S01]  /*1a40*/  FSETP.GT.AND P3, PT, R14, RZ, PT ;  /* 0x000000ff0e00720b */ /* 0x000fe20003f64000 */
[----:B------:R-:W-:-:S12]  /*1a50*/  IMAD.MOV.U32 R7, RZ, RZ, R13 ;  /* 0x000000ffff077224 */ /* 0x000fd800078e000d */
[C---:B------:R-:W-:Y:S01]  /*1a60*/  @!P3 FADD R3, R14.reuse, -1 ;  /* 0xbf8000000e03b421 */ /* 0x040fe20000000000 */
[----:B------:R-:W-:Y:S04]  /*1a70*/  @P3 FADD R14, R14, 1 ;  /* 0x3f8000000e0e3421 */ /* 0x000fe80000000000 */
[----:B------:R-:W-:Y:S02]  /*1a80*/  @!P3 FSETP.GEU.AND P2, PT, R12, R3, PT ;  /* 0x000000030c00b20b */ /* 0x000fe40003f4e000 */
[C---:B------:R-:W-:Y:S02]  /*1a90*/  @P3 FSETP.GEU.AND P1, PT, R14.reuse, c[0x0][0x17c], PT ;  /* 0x00005f000e003a0b */ /* 0x040fe40003f2e000 */
[----:B------:R-:W-:Y:S02]  /*1aa0*/  @!P3 FSEL R15, R3, R12, !P2 ;  /* 0x0000000c030fb208 */ /* 0x000fe40005000000 */
[----:B------:R-:W-:Y:S04]  /*1ab0*/  @P3 FSEL R15, R14, c[0x0][0x17c], !P1 ;  /* 0x00005f000e0f3a08 */ /* 0x000fe80004800000 */
[----:B------:R-:W-:Y:S01]  /*1ac0*/  F2FP.SATFINITE.E4M3.F32.PACK_AB_MERGE_C R15, RZ, R15, RZ ;  /* 0x0000000fff0f723e */ /* 0x000fe200048070ff */
[----:B------:R-:W-:-:S05]  /*1ad0*/  BRA `(.L_x_218) ;  /* 0x0000007000007947 */ /* 0x000fca0003800000 */
.L_x_214:
[----:B------:R-:W-:Y:S01]  /*1ae0*/  MOV R9, R15 ;  /* 0x0000000f00097202 */ /* 0x000fe20000000f00 */
[----:B------:R-:W-:Y:S01]  /*1af0*/  IMAD.U32 R0, RZ, RZ, UR4 ;  /* 0x00000004ff007e24 */ /* 0x000fe2000f8e00ff */
[----:B------:R-:W-:Y:S01]  /*1b00*/  MOV R7, R17 ;  /* 0x0000001100077202 */ /* 0x000fe20000000f00 */
[----:B------:R-:W-:Y:S01]  /*1b10*/  IMAD.MOV.U32 R5, RZ, RZ, R4 ;  /* 0x000000ffff057224 */ /* 0x000fe200078e0004 */
[----:B------:R-:W-:Y:S01]  /*1b20*/  MOV R4, R14 ;  /* 0x0000000e00047202 */ /* 0x000fe20000000f00 */
[----:B------:R-:W-:Y:S01]  /*1b30*/  IMAD.MOV.U32 R8, RZ, RZ, R16 ;  /* 0x000000ffff087224 */ /* 0x000fe200078e0010 */
[----:B------:R-:W-:Y:S02]  /*1b40*/  F2FP.SATFINITE.E4M3.F32.PACK_AB_MERGE_C R15, RZ, R0, RZ ;  /* 0x00000000ff0f723e */ /* 0x000fe400048070ff */
.L_x_218:
[----:B------:R-:W-:Y:S05]  /*1b50*/  BSYNC B1 ;  /* 0x0000000000017941 */ /* 0x000fea0003800000 */
.L_x_212:
[C---:B------:R-:W-:Y:S04]  /*1b60*/  IADD3 R2, P1, R11.reuse, c[0x0][0x160], RZ ;  /* 0x000058000b027a10 */ /* 0x040fe80007f3e0ff */
        /* <DEDUP_REMOVED lines=8> */
.L_x_211:
[----:B------:R-:W-:Y:S04]  /*1bf0*/  STL.64 [R1+0x38], R8 ;  /* 0x0000380801007387 */ /* 0x000fe80000100a00 */
[----:B------:R-:W-:Y:S04]  /*1c00*/  STL.64 [R1+0x40], R4 ;  /* 0x0000400401007387 */ /* 0x000fe80000100a00 */
[----:B------:R-:W-:Y:S01]  /*1c10*/  STL.64 [R1+0x30], R6 ;  /* 0x0000300601007387 */ /* 0x000fe20000100a00 */
[----:B------:R-:W-:Y:S05]  /*1c20*/  EXIT ;  /* 0x000000000000794d */ /* 0x000fea0003800000 */
.L_x_220:
        /* <DEDUP_REMOVED lines=13> */
.L_x_288:


//--------------------- .text._ZN7cutlass6KernelINS_4gemm6kernel24GemmGroupedPerGroupScaleINS1_11threadblock13MmaMultistageINS1_9GemmShapeILi64ELi128ELi64EEENS_9transform11threadblock28PredicatedTileAccessIteratorINS_11MatrixShapeILi64ELi64EEENS_12float_e4m3_tENS_6layout8RowMajorELi1ENS8_29PitchLinearWarpRakedThreadMapINS_16PitchLinearShapeILi64ELi64EEELi128ENSH_ILi4ELi8EEELi16EEENS_5ArrayISD_Li16ELb0EEELb0ENSE_9NoPermuteEEENS9_25RegularTileAccessIteratorISC_SD_NSE_37RowMajorTensorOpMultiplicandCrosswiseILi8ELi64EEELi0ESK_Li16EEELNS_4arch14CacheOperation4KindE1ENSA_INSB_ILi64ELi128EEESD_NSE_11ColumnMajorELi0ENSG_INSH_ILi64ELi128EEELi128ESJ_Li16EEESM_Lb0ESN_EENSP_ISW_SD_NSE_40ColumnMajorTensorOpMultiplicandCrosswiseILi8ELi64EEELi1ESZ_Li16EEELSV_1EfSF_NS4_9MmaPolicyINS1_4warp11MmaTensorOpINS6_ILi64ELi32ELi64EEESD_SR_SD_S12_fSF_NS15_17MmaTensorOpPolicyINST_3MmaINS6_ILi16ELi8ELi32EEELi32ESD_SF_SD_SX_fSF_NST_13OpMultiplyAddEEENSB_ILi1ELi1EEEEELi1ELb0EbEENSB_ILi0ELi0EEES1G_Li1EEELi4ELNS1_23SharedMemoryClearOptionE0EbEENS_8epilogue11threadblock8EpilogueIS7_S1F_Li1ENS1L_22PredicatedTileIteratorINS1L_26OutputTileOptimalThreadMapINS1L_15OutputTileShapeILi128ELi8ELi1ELi1ELi1EEENS1P_ILi1ELi8ELi1ELi1ELi8EEELi128ELi8ELi16EEENS_10bfloat16_tELb0ESN_Lb0EEENS1K_4warp24FragmentIteratorTensorOpIS17_S1A_fNSL_IfLi4ELb1EEESF_EENS1V_20TileIteratorTensorOpIS17_S1A_fSF_EENS1L_18SharedLoadIteratorINS1S_18CompactedThreadMapEfLi32EEENS1K_6thread17LinearCombinationIS1T_Li8EffLNS24_9ScaleType4KindE0ELNS_15FloatRoundStyleE2ES1T_EENSB_ILi0ELi8EEELi1ELi1EEENS4_37GemmBatchedIdentityThreadblockSwizzleELNS2_17GroupScheduleModeE1ELb0EEEEEvNT_6ParamsE --------------------------
	.section	.text._ZN7cutlass6KernelINS_4gemm6kernel24GemmGroupedPerGroupScaleINS1_11threadblock13MmaMultistageINS1_9GemmShapeILi64ELi128ELi64EEENS_9transform11threadblock28PredicatedTileAccessIteratorINS_11MatrixShapeILi64ELi64EEENS_12float_e4m3_tENS_6layout8RowMajorELi1ENS8_29PitchLinearWarpRakedThreadMapINS_16PitchLinearShapeILi64ELi64EEELi128ENSH_ILi4ELi8EEELi16EEENS_5ArrayISD_Li16ELb0EEELb0ENSE_9NoPermuteEEENS9_25RegularTileAccessIteratorISC_SD_NSE_37RowMajorTensorOpMultiplicandCrosswiseILi8ELi64EEELi0ESK_Li16EEELNS_4arch14CacheOperation4KindE1ENSA_INSB_ILi64ELi128EEESD_NSE_11ColumnMajorELi0ENSG_INSH_ILi64ELi128EEELi128ESJ_Li16EEESM_Lb0ESN_EENSP_ISW_SD_NSE_40ColumnMajorTensorOpMultiplicandCrosswiseILi8ELi64EEELi1ESZ_Li16EEELSV_1EfSF_NS4_9MmaPolicyINS1_4warp11MmaTensorOpINS6_ILi64ELi32ELi64EEESD_SR_SD_S12_fSF_NS15_17MmaTensorOpPolicyINST_3MmaINS6_ILi16ELi8ELi32EEELi32ESD_SF_SD_SX_fSF_NST_13OpMultiplyAddEEENSB_ILi1ELi1EEEEELi1ELb0EbEENSB_ILi0ELi0EEES1G_Li1EEELi4ELNS1_23SharedMemoryClearOptionE0EbEENS_8epilogue11threadblock8EpilogueIS7_S1F_Li1ENS1L_22PredicatedTileIteratorINS1L_26OutputTileOptimalThreadMapINS1L_15OutputTileShapeILi128ELi8ELi1ELi1ELi1EEENS1P_ILi1ELi8ELi1ELi1ELi8EEELi128ELi8ELi16EEENS_10bfloat16_tELb0ESN_Lb0EEENS1K_4warp24FragmentIteratorTensorOpIS17_S1A_fNSL_IfLi4ELb1EEESF_EENS1V_20TileIteratorTensorOpIS17_S1A_fSF_EENS1L_18SharedLoadIteratorINS1S_18CompactedThreadMapEfLi32EEENS1K_6thread17LinearCombinationIS1T_Li8EffLNS24_9ScaleType4KindE0ELNS_15FloatRoundStyleE2ES1T_EENSB_ILi0ELi8EEELi1ELi1EEENS4_37GemmBatchedIdentityThreadblockSwizzleELNS2_17GroupScheduleModeE1ELb0EEEEEvNT_6ParamsE,"ax",@progbits
	.sectioninfo	@"SHI_REGISTERS=230"
	.align	128
.text._ZN7cutlass6KernelINS_4gemm6kernel24GemmGroupedPerGroupScaleINS1_11threadblock13MmaMultistageINS1_9GemmShapeILi64ELi128ELi64EEENS_9transform11threadblock28PredicatedTileAccessIteratorINS_11MatrixShapeILi64ELi64EEENS_12float_e4m3_tENS_6layout8RowMajorELi1ENS8_29PitchLinearWarpRakedThreadMapINS_16PitchLinearShapeILi64ELi64EEELi128ENSH_ILi4ELi8EEELi16EEENS_5ArrayISD_Li16ELb0EEELb0ENSE_9NoPermuteEEENS9_25RegularTileAccessIteratorISC_SD_NSE_37RowMajorTensorOpMultiplicandCrosswiseILi8ELi64EEELi0ESK_Li16EEELNS_4arch14CacheOperation4KindE1ENSA_INSB_ILi64ELi128EEESD_NSE_11ColumnMajorELi0ENSG_INSH_ILi64ELi128EEELi128ESJ_Li16EEESM_Lb0ESN_EENSP_ISW_SD_NSE_40ColumnMajorTensorOpMultiplicandCrosswiseILi8ELi64EEELi1ESZ_Li16EEELSV_1EfSF_NS4_9MmaPolicyINS1_4warp11MmaTensorOpINS6_ILi64ELi32ELi64EEESD_SR_SD_S12_fSF_NS15_17MmaTensorOpPolicyINST_3MmaINS6_ILi16ELi8ELi32EEELi32ESD_SF_SD_SX_fSF_NST_13OpMultiplyAddEEENSB_ILi1ELi1EEEEELi1ELb0EbEENSB_ILi0ELi0EEES1G_Li1EEELi4ELNS1_23SharedMemoryClearOptionE0EbEENS_8epilogue11threadblock8EpilogueIS7_S1F_Li1ENS1L_22PredicatedTileIteratorINS1L_26OutputTileOptimalThreadMapINS1L_15OutputTileShapeILi128ELi8ELi1ELi1ELi1EEENS1P_ILi1ELi8ELi1ELi1ELi8EEELi128ELi8ELi16EEENS_10bfloat16_tELb0ESN_Lb0EEENS1K_4warp24FragmentIteratorTensorOpIS17_S1A_fNSL_IfLi4ELb1EEESF_EENS1V_20TileIteratorTensorOpIS17_S1A_fSF_EENS1L_18SharedLoadIteratorINS1S_18CompactedThreadMapEfLi32EEENS1K_6thread17LinearCombinationIS1T_Li8EffLNS24_9ScaleType4KindE0ELNS_15FloatRoundStyleE2ES1T_EENSB_ILi0ELi8EEELi1ELi1EEENS4_37GemmBatchedIdentityThreadblockSwizzleELNS2_17GroupScheduleModeE1ELb0EEEEEvNT_6ParamsE:
        .type           _ZN7cutlass6KernelINS_4gemm6kernel24GemmGroupedPerGroupScaleINS1_11threadblock13MmaMultistageINS1_9GemmShapeILi64ELi128ELi64EEENS_9transform11threadblock28PredicatedTileAccessIteratorINS_11MatrixShapeILi64ELi64EEENS_12float_e4m3_tENS_6layout8RowMajorELi1ENS8_29PitchLinearWarpRakedThreadMapINS_16PitchLinearShapeILi64ELi64EEELi128ENSH_ILi4ELi8EEELi16EEENS_5ArrayISD_Li16ELb0EEELb0ENSE_9NoPermuteEEENS9_25RegularTileAccessIteratorISC_SD_NSE_37RowMajorTensorOpMultiplicandCrosswiseILi8ELi64EEELi0ESK_Li16EEELNS_4arch14CacheOperation4KindE1ENSA_INSB_ILi64ELi128EEESD_NSE_11ColumnMajorELi0ENSG_INSH_ILi64ELi128EEELi128ESJ_Li16EEESM_Lb0ESN_EENSP_ISW_SD_NSE_40ColumnMajorTensorOpMultiplicandCrosswiseILi8ELi64EEELi1ESZ_Li16EEELSV_1EfSF_NS4_9MmaPolicyINS1_4warp11MmaTensorOpINS6_ILi64ELi32ELi64EEESD_SR_SD_S12_fSF_NS15_17MmaTensorOpPolicyINST_3MmaINS6_ILi16ELi8ELi32EEELi32ESD_SF_SD_SX_fSF_NST_13OpMultiplyAddEEENSB_ILi1ELi1EEEEELi1ELb0EbEENSB_ILi0ELi0EEES1G_Li1EEELi4ELNS1_23SharedMemoryClearOptionE0EbEENS_8epilogue11threadblock8EpilogueIS7_S1F_Li1ENS1L_22PredicatedTileIteratorINS1L_26OutputTileOptimalThreadMapINS1L_15OutputTileShapeILi128ELi8ELi1ELi1ELi1EEENS1P_ILi1ELi8ELi1ELi1ELi8EEELi128ELi8ELi16EEENS_10bfloat16_tELb0ESN_Lb0EEENS1K_4warp24FragmentIteratorTensorOpIS17_S1A_fNSL_IfLi4ELb1EEESF_EENS1V_20TileIteratorTensorOpIS17_S1A_fSF_EENS1L_18SharedLoadIteratorINS1S_18CompactedThreadMapEfLi32EEENS1K_6thread17LinearCombinationIS1T_Li8EffLNS24_9ScaleType4KindE0ELNS_15FloatRoundStyleE2ES1T_EENSB_ILi0ELi8EEELi1ELi1EEENS4_37GemmBatchedIdentityThreadblockSwizzleELNS2_17GroupScheduleModeE1ELb0EEEEEvNT_6ParamsE,@function
        .size           _ZN7cutlass6KernelINS_4gemm6kernel24GemmGroupedPerGroupScaleINS1_11threadblock13MmaMultistageINS1_9GemmShapeILi64ELi128ELi64EEENS_9transform11threadblock28PredicatedTileAccessIteratorINS_11MatrixShapeILi64ELi64EEENS_12float_e4m3_tENS_6layout8RowMajorELi1ENS8_29PitchLinearWarpRakedThreadMapINS_16PitchLinearShapeILi64ELi64EEELi128ENSH_ILi4ELi8EEELi16EEENS_5ArrayISD_Li16ELb0EEELb0ENSE_9NoPermuteEEENS9_25RegularTileAccessIteratorISC_SD_NSE_37RowMajorTensorOpMultiplicandCrosswiseILi8ELi64EEELi0ESK_Li16EEELNS_4arch14CacheOperation4KindE1ENSA_INSB_ILi64ELi128EEESD_NSE_11ColumnMajorELi0ENSG_INSH_ILi64ELi128EEELi128ESJ_Li16EEESM_Lb0ESN_EENSP_ISW_SD_NSE_40ColumnMajorTensorOpMultiplicandCrosswiseILi8ELi64EEELi1ESZ_Li16EEELSV_1EfSF_NS4_9MmaPolicyINS1_4warp11MmaTensorOpINS6_ILi64ELi32ELi64EEESD_SR_SD_S12_fSF_NS15_17MmaTensorOpPolicyINST_3MmaINS6_ILi16ELi8ELi32EEELi32ESD_SF_SD_SX_fSF_NST_13OpMultiplyAddEEENSB_ILi1ELi1EEEEELi1ELb0EbEENSB_ILi0ELi0EEES1G_Li1EEELi4ELNS1_23SharedMemoryClearOptionE0EbEENS_8epilogue11threadblock8EpilogueIS7_S1F_Li1ENS1L_22PredicatedTileIteratorINS1L_26OutputTileOptimalThreadMapINS1L_15OutputTileShapeILi128ELi8ELi1ELi1ELi1EEENS1P_ILi1ELi8ELi1ELi1ELi8EEELi128ELi8ELi16EEENS_10bfloat16_tELb0ESN_Lb0EEENS1K_4warp24FragmentIteratorTensorOpIS17_S1A_fNSL_IfLi4ELb1EEESF_EENS1V_20TileIteratorTensorOpIS17_S1A_fSF_EENS1L_18SharedLoadIteratorINS1S_18CompactedThreadMapEfLi32EEENS1K_6thread17LinearCombinationIS1T_Li8EffLNS24_9ScaleType4KindE0ELNS_15FloatRoundStyleE2ES1T_EENSB_ILi0ELi8EEELi1ELi1EEENS4_37GemmBatchedIdentityThreadblockSwizzleELNS2_17GroupScheduleModeE1ELb0EEEEEvNT_6ParamsE,(.L_x_276 - _ZN7cutlass6KernelINS_4gemm6kernel24GemmGroupedPerGroupScaleINS1_11threadblock13MmaMultistageINS1_9GemmShapeILi64ELi128ELi64EEENS_9transform11threadblock28PredicatedTileAccessIteratorINS_11MatrixShapeILi64ELi64EEENS_12float_e4m3_tENS_6layout8RowMajorELi1ENS8_29PitchLinearWarpRakedThreadMapINS_16PitchLinearShapeILi64ELi64EEELi128ENSH_ILi4ELi8EEELi16EEENS_5ArrayISD_Li16ELb0EEELb0ENSE_9NoPermuteEEENS9_25RegularTileAccessIteratorISC_SD_NSE_37RowMajorTensorOpMultiplicandCrosswiseILi8ELi64EEELi0ESK_Li16EEELNS_4arch14CacheOperation4KindE1ENSA_INSB_ILi64ELi128EEESD_NSE_11ColumnMajorELi0ENSG_INSH_ILi64ELi128EEELi128ESJ_Li16EEESM_Lb0ESN_EENSP_ISW_SD_NSE_40ColumnMajorTensorOpMultiplicandCrosswiseILi8ELi64EEELi1ESZ_Li16EEELSV_1EfSF_NS4_9MmaPolicyINS1_4warp11MmaTensorOpINS6_ILi64ELi32ELi64EEESD_SR_SD_S12_fSF_NS15_17MmaTensorOpPolicyINST_3MmaINS6_ILi16ELi8ELi32EEELi32ESD_SF_SD_SX_fSF_NST_13OpMultiplyAddEEENSB_ILi1ELi1EEEEELi1ELb0EbEENSB_ILi0ELi0EEES1G_Li1EEELi4ELNS1_23SharedMemoryClearOptionE0EbEENS_8epilogue11threadblock8EpilogueIS7_S1F_Li1ENS1L_22PredicatedTileIteratorINS1L_26OutputTileOptimalThreadMapINS1L_15OutputTileShapeILi128ELi8ELi1ELi1ELi1EEENS1P_ILi1ELi8ELi1ELi1ELi8EEELi128ELi8ELi16EEENS_10bfloat16_tELb0ESN_Lb0EEENS1K_4warp24FragmentIteratorTensorOpIS17_S1A_fNSL_IfLi4ELb1EEESF_EENS1V_20TileIteratorTensorOpIS17_S1A_fSF_EENS1L_18SharedLoadIteratorINS1S_18CompactedThreadMapEfLi32EEENS1K_6thread17LinearCombinationIS1T_Li8EffLNS24_9ScaleType4KindE0ELNS_15FloatRoundStyleE2ES1T_EENSB_ILi0ELi8EEELi1ELi1EEENS4_37GemmBatchedIdentityThreadblockSwizzleELNS2_17GroupScheduleModeE1ELb0EEEEEvNT_6ParamsE)
        .other          _ZN7cutlass6KernelINS_4gemm6kernel24GemmGroupedPerGroupScaleINS1_11threadblock13MmaMultistageINS1_9GemmShapeILi64ELi128ELi64EEENS_9transform11threadblock28PredicatedTileAccessIteratorINS_11MatrixShapeILi64ELi64EEENS_12float_e4m3_tENS_6layout8RowMajorELi1ENS8_29PitchLinearWarpRakedThreadMapINS_16PitchLinearShapeILi64ELi64EEELi128ENSH_ILi4ELi8EEELi16EEENS_5ArrayISD_Li16ELb0EEELb0ENSE_9NoPermuteEEENS9_25RegularTileAccessIteratorISC_SD_NSE_37RowMajorTensorOpMultiplicandCrosswiseILi8ELi64EEELi0ESK_Li16EEELNS_4arch14CacheOperation4KindE1ENSA_INSB_ILi64ELi128EEESD_NSE_11ColumnMajorELi0ENSG_INSH_ILi64ELi128EEELi128ESJ_Li16EEESM_Lb0ESN_EENSP_ISW_SD_NSE_40ColumnMajorTensorOpMultiplicandCrosswiseILi8ELi64EEELi1ESZ_Li16EEELSV_1EfSF_NS4_9MmaPolicyINS1_4warp11MmaTensorOpINS6_ILi64ELi32ELi64EEESD_SR_SD_S12_fSF_NS15_17MmaTensorOpPolicyINST_3MmaINS6_ILi16ELi8ELi32EEELi32ESD_SF_SD_SX_fSF_NST_13OpMultiplyAddEEENSB_ILi1ELi1EEEEELi1ELb0EbEENSB_ILi0ELi0EEES1G_Li1EEELi4ELNS1_23SharedMemoryClearOptionE0EbEENS_8epilogue11threadblock8EpilogueIS7_S1F_Li1ENS1L_22PredicatedTileIteratorINS1L_26OutputTileOptimalThreadMapINS1L_15OutputTileShapeILi128ELi8ELi1ELi1ELi1EEENS1P_ILi1ELi8ELi1ELi1ELi8EEELi128ELi8ELi16EEENS_10bfloat16_tELb0ESN_Lb0EEENS1K_4warp24FragmentIteratorTensorOpIS17_S1A_fNSL_IfLi4ELb1EEESF_EENS1V_20TileIteratorTensorOpIS17_S1A_fSF_EENS1L_18SharedLoadIteratorINS1S_18CompactedThreadMapEfLi32EEENS1K_6thread17LinearCombinationIS1T_Li8EffLNS24_9ScaleType4KindE0ELNS_15FloatRoundStyleE2ES1T_EENSB_ILi0ELi8EEELi1ELi1EEENS4_37GemmBatchedIdentityThreadblockSwizzleELNS2_17GroupScheduleModeE1ELb0EEEEEvNT_6ParamsE,@"STO_CUDA_ENTRY STV_DEFAULT"
_ZN7cutlass6KernelINS_4gemm6kernel24GemmGroupedPerGroupScaleINS1_11threadblock13MmaMultistageINS1_9GemmShapeILi64ELi128ELi64EEENS_9transform11threadblock28PredicatedTileAccessIteratorINS_11MatrixShapeILi64ELi64EEENS_12float_e4m3_tENS_6layout8RowMajorELi1ENS8_29PitchLinearWarpRakedThreadMapINS_16PitchLinearShapeILi64ELi64EEELi128ENSH_ILi4ELi8EEELi16EEENS_5ArrayISD_Li16ELb0EEELb0ENSE_9NoPermuteEEENS9_25RegularTileAccessIteratorISC_SD_NSE_37RowMajorTensorOpMultiplicandCrosswiseILi8ELi64EEELi0ESK_Li16EEELNS_4arch14CacheOperation4KindE1ENSA_INSB_ILi64ELi128EEESD_NSE_11ColumnMajorELi0ENSG_INSH_ILi64ELi128EEELi128ESJ_Li16EEESM_Lb0ESN_EENSP_ISW_SD_NSE_40ColumnMajorTensorOpMultiplicandCrosswiseILi8ELi64EEELi1ESZ_Li16EEELSV_1EfSF_NS4_9MmaPolicyINS1_4warp11MmaTensorOpINS6_ILi64ELi32ELi64EEESD_SR_SD_S12_fSF_NS15_17MmaTensorOpPolicyINST_3MmaINS6_ILi16ELi8ELi32EEELi32ESD_SF_SD_SX_fSF_NST_13OpMultiplyAddEEENSB_ILi1ELi1EEEEELi1ELb0EbEENSB_ILi0ELi0EEES1G_Li1EEELi4ELNS1_23SharedMemoryClearOptionE0EbEENS_8epilogue11threadblock8EpilogueIS7_S1F_Li1ENS1L_22PredicatedTileIteratorINS1L_26OutputTileOptimalThreadMapINS1L_15OutputTileShapeILi128ELi8ELi1ELi1ELi1EEENS1P_ILi1ELi8ELi1ELi1ELi8EEELi128ELi8ELi16EEENS_10bfloat16_tELb0ESN_Lb0EEENS1K_4warp24FragmentIteratorTensorOpIS17_S1A_fNSL_IfLi4ELb1EEESF_EENS1V_20TileIteratorTensorOpIS17_S1A_fSF_EENS1L_18SharedLoadIteratorINS1S_18CompactedThreadMapEfLi32EEENS1K_6thread17LinearCombinationIS1T_Li8EffLNS24_9ScaleType4KindE0ELNS_15FloatRoundStyleE2ES1T_EENSB_ILi0ELi8EEELi1ELi1EEENS4_37GemmBatchedIdentityThreadblockSwizzleELNS2_17GroupScheduleModeE1ELb0EEEEEvNT_6ParamsE:
[----:B------:R-:W-:Y:S02]  /*0000*/  MOV R1, c[0x0][0x28] ;  /* 0x00000a0000017a02 */ /* 0x000fe40000000f00 */
[----:B------:R-:W1:Y:S01]  /*0010*/  I2F.U32.RP R6, c[0x0][0xc] ;  /* 0x0000030000067b06 */ /* 0x000e620000209000 */
[----:B------:R-:W-:Y:S01]  /*0020*/  IMAD.MOV.U32 R2, RZ, RZ, c[0x0][0xc] ;  /* 0x00000300ff027624 */ /* 0x000fe200078e00ff */
[----:B------:R-:W2:Y:S01]  /*0030*/  S2R R119, SR_TID.X ;  /* 0x0000000000777919 */ /* 0x000ea20000002100 */
[----:B------:R-:W-:Y:S01]  /*0040*/  ISETP.NE.U32.AND P0, PT, RZ, c[0x0][0xc], PT ;  /* 0x00000300ff007a0c */ /* 0x000fe20003f05070 */
[----:B------:R-:W3:Y:S01]  /*0050*/  S2UR UR4, SR_CTAID.X ;  /* 0x00000000000479c3 */ /* 0x000ee20000002500 */
[----:B------:R-:W-:Y:S01]  /*0060*/  ULDC.64 UR18, c[0x0][0x118] ;  /* 0x0000460000127ab9 */ /* 0x000fe20000000a00 */
[----:B------:R-:W-:Y:S02]  /*0070*/  BSSY B0, `(.L_x_221) ;  /* 0x000001e000007945 */ /* 0x000fe40003800000 */
[----:B-1----:R-:W1:Y:S01]  /*0080*/  MUFU.RCP R4, R6 ;  /* 0x0000000600047308 */ /* 0x002e620000001000 */
[----:B--2---:R-:W-:Y:S01]  /*0090*/  ISETP.GT.AND P3, PT, R119, 0x7f, PT ;  /* 0x0000007f7700780c */ /* 0x004fe20003f64270 */
[----:B---3--:R-:W-:Y:S01]  /*00a0*/  IMAD.U32 R130, RZ, RZ, UR4 ;  /* 0x00000004ff827e24 */ /* 0x008fe2000f8e00ff */
[----:B-1----:R-:W-:-:S05]  /*00b0*/  IADD3 R4, R4, 0xffffffe, RZ ;  /* 0x0ffffffe04047810 */ /* 0x002fca0007ffe0ff */
[----:B------:R-:W1:Y:S02]  /*00c0*/  F2I.FTZ.U32.TRUNC.NTZ R3, R4 ;  /* 0x0000000400037305 */ /* 0x000e64000021f000 */
[----:B-1----:R-:W-:-:S04]  /*00d0*/  IMAD.MOV R0, RZ, RZ, -R3 ;  /* 0x000000ffff007224 */ /* 0x002fc800078e0a03 */
[----:B------:R-:W-:Y:S01]  /*00e0*/  IMAD R5, R0, c[0x0][0xc], RZ ;  /* 0x0000030000057a24 */ /* 0x000fe200078e02ff */
[----:B------:R-:W-:Y:S01]  /*00f0*/  IADD3 R0, R2, c[0x0][0x178], RZ ;  /* 0x00005e0002007a10 */ /* 0x000fe20007ffe0ff */
[----:B------:R-:W-:-:S04]  /*0100*/  IMAD.MOV.U32 R2, RZ, RZ, RZ ;  /* 0x000000ffff027224 */ /* 0x000fc800078e00ff */
[----:B------:R-:W-:Y:S01]  /*0110*/  IMAD.HI.U32 R2, R3, R5, R2 ;  /* 0x0000000503027227 */ /* 0x000fe200078e0002 */
[----:B------:R-:W-:-:S05]  /*0120*/  IADD3 R3, R0, -0x1, RZ ;  /* 0xffffffff00037810 */ /* 0x000fca0007ffe0ff */
[----:B------:R-:W-:-:S04]  /*0130*/  IMAD.HI.U32 R132, R2, R3, RZ ;  /* 0x0000000302847227 */ /* 0x000fc800078e00ff */
[----:B------:R-:W-:-:S04]  /*0140*/  IMAD.MOV R0, RZ, RZ, -R132 ;  /* 0x000000ffff007224 */ /* 0x000fc800078e0a84 */
[----:B------:R-:W-:-:S05]  /*0150*/  IMAD R0, R0, c[0x0][0xc], R3 ;  /* 0x0000030000007a24 */ /* 0x000fca00078e0203 */
[----:B------:R-:W-:-:S13]  /*0160*/  ISETP.GE.U32.AND P2, PT, R0, c[0x0][0xc], PT ;  /* 0x0000030000007a0c */ /* 0x000fda0003f46070 */
[----:B------:R-:W-:Y:S02]  /*0170*/  @P2 IADD3 R0, R0, -c[0x0][0xc], RZ ;  /* 0x8000030000002a10 */ /* 0x000fe40007ffe0ff */
[----:B------:R-:W-:Y:S02]  /*0180*/  @P2 IADD3 R132, R132, 0x1, RZ ;  /* 0x0000000184842810 */ /* 0x000fe40007ffe0ff */
[----:B------:R-:W-:Y:S02]  /*0190*/  ISETP.GE.U32.AND P1, PT, R0, c[0x0][0xc], PT ;  /* 0x0000030000007a0c */ /* 0x000fe40003f26070 */
[----:B------:R-:W-:-:S11]  /*01a0*/  P2R R0, PR, RZ, 0x8 ;  /* 0x00000008ff007803 */ /* 0x000fd60000000000 */
[----:B------:R-:W-:Y:S02]  /*01b0*/  @P1 IADD3 R132, R132, 0x1, RZ ;  /* 0x0000000184841810 */ /* 0x000fe40007ffe0ff */
[----:B------:R-:W-:-:S04]  /*01c0*/  @!P0 LOP3.LUT R132, RZ, c[0x0][0xc], RZ, 0x33, !PT ;  /* 0x00000300ff848a12 */ /* 0x000fc800078e33ff */
[----:B------:R-:W-:-:S13]  /*01d0*/  ISETP.GE.OR P0, PT, R119, R132, P3 ;  /* 0x000000847700720c */ /* 0x000fda0001f06670 */
[----:B------:R-:W-:Y:S05]  /*01e0*/  @P0 BRA `(.L_x_222) ;  /* 0x0000006000000947 */ /* 0x000fea0003800000 */
[----:B------:R-:W-:Y:S01]  /*01f0*/  MOV R4, 0x8 ;  /* 0x0000000800047802 */ /* 0x000fe20000000f00 */
[----:B------:R-:W-:-:S04]  /*0200*/  IMAD R5, R132, R130, R119 ;  /* 0x0000008284057224 */ /* 0x000fc800078e0277 */
[----:B------:R-:W-:-:S05]  /*0210*/  IMAD.WIDE R4, R5, R4, c[0x0][0x170] ;  /* 0x00005c0005047625 */ /* 0x000fca00078e0204 */
[----:B------:R-:W2:Y:S04]  /*0220*/  LDG.E R3, [R4.64+0x4] ;  /* 0x0000041204037981 */ /* 0x000ea8000c1e1900 */
[----:B------:R-:W2:Y:S04]  /*0230*/  LDG.E R2, [R4.64] ;  /* 0x0000001204027981 */ /* 0x000ea8000c1e1900 */
[----:B--2---:R1:W-:Y:S02]  /*0240*/  STS.64 [R119.X8+0xc000], R2 ;  /* 0x00c0000277007388 */ /* 0x0043e40000008a00 */
.L_x_222:
[----:B------:R-:W-:Y:S05]  /*0250*/  BSYNC B0 ;  /* 0x0000000000007941 */ /* 0x000fea0003800000 */
.L_x_221:
[----:B------:R-:W-:-:S13]  /*0260*/  ISETP.GE.AND P0, PT, R130, c[0x0][0x178], PT ;  /* 0x00005e0082007a0c */ /* 0x000fda0003f06270 */
[----:B------:R-:W-:Y:S05]  /*0270*/  @P0 EXIT ;  /* 0x000000000000094d */ /* 0x000fea0003800000 */
[----:B------:R-:W-:Y:S01]  /*0280*/  SHF.R.S32.HI R16, RZ, 0x1f, R119 ;  /* 0x0000001fff107819 */ /* 0x000fe20000011477 */
[----:B------:R-:W2:Y:S01]  /*0290*/  S2UR UR6, SR_CTAID.X ;  /* 0x00000000000679c3 */ /* 0x000ea20000002500 */
[----:B------:R-:W-:Y:S02]  /*02a0*/  IMAD.MOV.U32 R120, RZ, RZ, RZ ;  /* 0x000000ffff787224 */ /* 0x000fe400078e00ff */
[CC--:B------:R-:W-:Y:S02]  /*02b0*/  LEA.HI R4, R16.reuse, R119.reuse, RZ, 0x5 ;  /* 0x0000007710047211 */ /* 0x0c0fe400078f28ff */
[----:B------:R-:W-:Y:S02]  /*02c0*/  LEA.HI R16, R16, R119, RZ, 0x7 ;  /* 0x0000007710107211 */ /* 0x000fe400078f38ff */
[----:B------:R-:W-:Y:S02]  /*02d0*/  LOP3.LUT R0, R4, 0xffffffe0, RZ, 0xc0, !PT ;  /* 0xffffffe004007812 */ /* 0x000fe400078ec0ff */
[----:B-1----:R-:W-:-:S02]  /*02e0*/  SHF.R.S32.HI R3, RZ, 0x5, R4 ;  /* 0x00000005ff037819 */ /* 0x002fc40000011404 */
[----:B------:R-:W-:Y:S01]  /*02f0*/  SHF.R.S32.HI R16, RZ, 0x7, R16 ;  /* 0x00000007ff107819 */ /* 0x000fe20000011410 */
[----:B------:R-:W-:Y:S01]  /*0300*/  IMAD.IADD R9, R119, 0x1, -R0 ;  /* 0x0000000177097824 */ /* 0x000fe200078e0a00 */
[----:B------:R-:W-:Y:S01]  /*0310*/  SHF.R.S32.HI R4, RZ, 0x1f, R4 ;  /* 0x0000001fff047819 */ /* 0x000fe20000011404 */
[----:B------:R-:W-:Y:S02]  /*0320*/  IMAD.SHL.U32 R125, R3, 0x10, RZ ;  /* 0x00000010037d7824 */ /* 0x000fe400078e00ff */
[----:B------:R-:W-:Y:S01]  /*0330*/  IMAD.SHL.U32 R127, R16, 0x40, RZ ;  /* 0x00000040107f7824 */ /* 0x000fe200078e00ff */
[----:B------:R-:W-:Y:S02]  /*0340*/  SHF.R.S32.HI R128, RZ, 0x1f, R9 ;  /* 0x0000001fff807819 */ /* 0x000fe40000011409 */
[----:B------:R-:W-:Y:S02]  /*0350*/  LEA.HI R4, R4, R3, RZ, 0x2 ;  /* 0x0000000304047211 */ /* 0x000fe400078f10ff */
[----:B------:R-:W-:-:S02]  /*0360*/  LEA.HI R134, R128, R9, RZ, 0x2 ;  /* 0x0000000980867211 */ /* 0x000fc400078f10ff */
[----:B------:R-:W-:Y:S02]  /*0370*/  LEA.HI R128, R128, R9, RZ, 0x4 ;  /* 0x0000000980807211 */ /* 0x000fe400078f20ff */
[C---:B------:R-:W-:Y:S02]  /*0380*/  LEA.HI.SX32 R126, R134.reuse, R125, 0x1e ;  /* 0x0000007d867e7211 */ /* 0x040fe400078ff2ff */
[----:B------:R-:W-:Y:S02]  /*0390*/  LOP3.LUT R134, R134, 0xfffffffc, RZ, 0xc0, !PT ;  /* 0xfffffffc86867812 */ /* 0x000fe400078ec0ff */
[----:B------:R-:W-:Y:S01]  /*03a0*/  IADD3 R2, R126, 0x8, RZ ;  /* 0x000000087e027810 */ /* 0x000fe20007ffe0ff */
[----:B------:R-:W-:Y:S01]  /*03b0*/  IMAD.IADD R125, R125, 0x1, R126 ;  /* 0x000000017d7d7824 */ /* 0x000fe200078e027e */
[----:B------:R-:W-:Y:S01]  /*03c0*/  LOP3.LUT R4, R4, 0x7ffffffc, RZ, 0xc0, !PT ;  /* 0x7ffffffc04047812 */ /* 0x000fe200078ec0ff */
[----:B------:R-:W-:Y:S01]  /*03d0*/  IMAD.IADD R134, R9, 0x1, -R134 ;  /* 0x0000000109867824 */ /* 0x000fe200078e0a86 */
[----:B------:R-:W-:-:S02]  /*03e0*/  LEA.HI R7, R2, R2, RZ, 0x1 ;  /* 0x0000000202077211 */ /* 0x000fc400078f08ff */
[----:B------:R-:W-:Y:S01]  /*03f0*/  IADD3 R0, R125, 0x8, RZ ;  /* 0x000000087d007810 */ /* 0x000fe20007ffe0ff */
[----:B------:R-:W-:Y:S01]  /*0400*/  IMAD.IADD R4, R3, 0x1, -R4 ;  /* 0x0000000103047824 */ /* 0x000fe200078e0a04 */
[----:B------:R-:W-:Y:S02]  /*0410*/  LOP3.LUT R11, R7, 0x3ffffffe, RZ, 0xc0, !PT ;  /* 0x3ffffffe070b7812 */ /* 0x000fe400078ec0ff */
[----:B------:R-:W-:Y:S02]  /*0420*/  LEA.HI.SX32 R127, R128, R127, 0x1c ;  /* 0x0000007f807f7211 */ /* 0x000fe400078fe2ff */
[----:B------:R-:W-:Y:S01]  /*0430*/  LEA.HI R5, R0, R0, RZ, 0x1 ;  /* 0x0000000000057211 */ /* 0x000fe200078f08ff */
[----:B------:R-:W-:Y:S01]  /*0440*/  IMAD.IADD R11, R2, 0x1, -R11 ;  /* 0x00000001020b7824 */ /* 0x000fe200078e0a0b */
[----:B------:R-:W-:Y:S01]  /*0450*/  LOP3.LUT R128, R128, 0xfffffff0, RZ, 0xc0, !PT ;  /* 0xfffffff080807812 */ /* 0x000fe200078ec0ff */
[----:B------:R-:W-:Y:S01]  /*0460*/  IMAD R127, R4, 0x2, R127 ;  /* 0x00000002047f7824 */ /* 0x000fe200078e027f */
[----:B------:R-:W-:Y:S01]  /*0470*/  LOP3.LUT R3, R5, 0x3ffffffe, RZ, 0xc0, !PT ;  /* 0x3ffffffe05037812 */ /* 0x000fe200078ec0ff */
[----:B------:R-:W-:Y:S01]  /*0480*/  IMAD R8, R11, 0x4, R134 ;  /* 0x000000040b087824 */ /* 0x000fe200078e0286 */
[--C-:B------:R-:W-:Y:S01]  /*0490*/  SHF.R.S32.HI R10, RZ, 0x1, R7.reuse ;  /* 0x00000001ff0a7819 */ /* 0x100fe20000011407 */
[----:B------:R-:W-:Y:S01]  /*04a0*/  IMAD.IADD R128, R9, 0x1, -R128 ;  /* 0x0000000109807824 */ /* 0x000fe200078e0a80 */
[----:B------:R-:W-:Y:S01]  /*04b0*/  SHF.R.S32.HI R7, RZ, 0x1f, R7 ;  /* 0x0000001fff077819 */ /* 0x000fe20000011407 */
[----:B------:R-:W-:Y:S01]  /*04c0*/  IMAD.IADD R3, R0, 0x1, -R3 ;  /* 0x0000000100037824 */ /* 0x000fe200078e0a03 */
[----:B------:R-:W-:Y:S01]  /*04d0*/  SHF.R.S32.HI R11, RZ, 0x1f, R8 ;  /* 0x0000001fff0b7819 */ /* 0x000fe20000011408 */
[----:B------:R-:W-:Y:S01]  /*04e0*/  IMAD R16, R16, -0x38, R127 ;  /* 0xffffffc810107824 */ /* 0x000fe200078e027f */
[----:B------:R-:W-:Y:S01]  /*04f0*/  LEA.HI R15, R126, R126, RZ, 0x1 ;  /* 0x0000007e7e0f7211 */ /* 0x000fe200078f08ff */
[----:B------:R-:W-:Y:S01]  /*0500*/  IMAD R4, R3, 0x4, R134 ;  /* 0x0000000403047824 */ /* 0x000fe200078e0286 */
[----:B------:R-:W-:-:S02]  /*0510*/  LEA.HI R9, R125, R125, RZ, 0x1 ;  /* 0x0000007d7d097211 */ /* 0x000fc400078f08ff */
[----:B------:R-:W-:Y:S02]  /*0520*/  LEA.HI R7, R7, R10, RZ, 0x2 ;  /* 0x0000000a07077211 */ /* 0x000fe400078f10ff */
[----:B------:R-:W-:Y:S02]  /*0530*/  LEA.HI R11, R11, R8, RZ, 0x2 ;  /* 0x000000080b0b7211 */ /* 0x000fe400078f10ff */
[----:B------:R-:W-:Y:S02]  /*0540*/  LOP3.LUT R13, R15, 0x3ffffffe, RZ, 0xc0, !PT ;  /* 0x3ffffffe0f0d7812 */ /* 0x000fe400078ec0ff */
[----:B------:R-:W-:Y:S02]  /*0550*/  LOP3.LUT R0, R9, 0x3ffffffe, RZ, 0xc0, !PT ;  /* 0x3ffffffe09007812 */ /* 0x000fe400078ec0ff */
[----:B------:R-:W-:Y:S01]  /*0560*/  LOP3.LUT R7, R7, 0xffffffc, RZ, 0xc0, !PT ;  /* 0x0ffffffc07077812 */ /* 0x000fe200078ec0ff */
[----:B------:R-:W-:Y:S01]  /*0570*/  IMAD.IADD R13, R126, 0x1, -R13 ;  /* 0x000000017e0d7824 */ /* 0x000fe200078e0a0d */
[----:B------:R-:W-:Y:S01]  /*0580*/  LOP3.LUT R11, R11, 0xfffffffc, RZ, 0xc0, !PT ;  /* 0xfffffffc0b0b7812 */ /* 0x000fe200078ec0ff */
[----:B------:R-:W-:Y:S01]  /*0590*/  IMAD.IADD R17, R125, 0x1, -R0 ;  /* 0x000000017d117824 */ /* 0x000fe200078e0a00 */
[----:B------:R-:W-:Y:S01]  /*05a0*/  SHF.R.S32.HI R0, RZ, 0x1, R5 ;  /* 0x00000001ff007819 */ /* 0x000fe20000011405 */
[----:B------:R-:W-:Y:S01]  /*05b0*/  IMAD.IADD R7, R10, 0x1, -R7 ;  /* 0x000000010a077824 */ /* 0x000fe200078e0a07 */
[----:B------:R-:W-:Y:S01]  /*05c0*/  SHF.R.S32.HI R5, RZ, 0x1f, R5 ;  /* 0x0000001fff057819 */ /* 0x000fe20000011405 */
[----:B------:R-:W-:Y:S01]  /*05d0*/  IMAD.IADD R8, R8, 0x1, -R11 ;  /* 0x0000000108087824 */ /* 0x000fe200078e0a0b */
[----:B------:R-:W-:Y:S01]  /*05e0*/  SHF.R.S32.HI R3, RZ, 0x1f, R4 ;  /* 0x0000001fff037819 */ /* 0x000fe20000011404 */
[--C-:B------:R-:W-:Y:S01]  /*05f0*/  IMAD R12, R13, 0x4, R134.reuse ;  /* 0x000000040d0c7824 */ /* 0x100fe200078e0286 */
[----:B------:R-:W-:Y:S01]  /*0600*/  SHF.R.S32.HI R14, RZ, 0x1, R15 ;  /* 0x00000001ff0e7819 */ /* 0x000fe2000001140f */
[----:B------:R-:W-:Y:S01]  /*0610*/  IMAD R6, R17, 0x4, R134 ;  /* 0x0000000411067824 */ /* 0x000fe200078e0286 */
[----:B------:R-:W-:Y:S01]  /*0620*/  SHF.R.S32.HI R2, RZ, 0x1, R9 ;  /* 0x00000001ff027819 */ /* 0x000fe20000011409 */
[----:B------:R-:W-:Y:S01]  /*0630*/  IMAD.SHL.U32 R134, R134, 0x10, RZ ;  /* 0x0000001086867824 */ /* 0x000fe200078e00ff */
[----:B------:R-:W-:-:S02]  /*0640*/  LOP3.LUT R8, R8, R7, RZ, 0x3c, !PT ;  /* 0x0000000708087212 */ /* 0x000fc400078e3cff */
[----:B------:R-:W-:Y:S02]  /*0650*/  LEA.HI R5, R5, R0, RZ, 0x2 ;  /* 0x0000000005057211 */ /* 0x000fe400078f10ff */
[----:B------:R-:W-:Y:S01]  /*0660*/  LEA.HI R3, R3, R4, RZ, 0x2 ;  /* 0x0000000403037211 */ /* 0x000fe200078f10ff */
[----:B------:R-:W-:Y:S01]  /*0670*/  IMAD.IADD R11, R11, 0x1, R8 ;  /* 0x000000010b0b7824 */ /* 0x000fe200078e0208 */
[----:B------:R-:W-:Y:S02]  /*0680*/  SHF.R.S32.HI R15, RZ, 0x1f, R15 ;  /* 0x0000001fff0f7819 */ /* 0x000fe4000001140f */
[----:B------:R-:W-:Y:S01]  /*0690*/  SHF.R.S32.HI R13, RZ, 0x1f, R12 ;  /* 0x0000001fff0d7819 */ /* 0x000fe2000001140c */
[----:B------:R-:W-:Y:S01]  /*06a0*/  IMAD R11, R10, 0x20, R11 ;  /* 0x000000200a0b7824 */ /* 0x000fe200078e020b */
[----:B------:R-:W-:Y:S02]  /*06b0*/  SHF.R.S32.HI R9, RZ, 0x1f, R9 ;  /* 0x0000001fff097819 */ /* 0x000fe40000011409 */
[----:B------:R-:W-:Y:S01]  /*06c0*/  SHF.R.S32.HI R7, RZ, 0x1f, R6 ;  /* 0x0000001fff077819 */ /* 0x000fe20000011406 */
[----:B------:R-:W-:Y:S01]  /*06d0*/  IMAD.SHL.U32 R121, R11, 0x10, RZ ;  /* 0x000000100b797824 */ /* 0x000fe200078e00ff */
[----:B------:R-:W-:-:S02]  /*06e0*/  LOP3.LUT R5, R5, 0xffffffc, RZ, 0xc0, !PT ;  /* 0x0ffffffc05057812 */ /* 0x000fc400078ec0ff */
[----:B------:R-:W-:Y:S02]  /*06f0*/  LOP3.LUT R3, R3, 0xfffffffc, RZ, 0xc0, !PT ;  /* 0xfffffffc03037812 */ /* 0x000fe400078ec0ff */
[----:B------:R-:W-:Y:S01]  /*0700*/  LEA.HI R15, R15, R14, RZ, 0x2 ;  /* 0x0000000e0f0f7211 */ /* 0x000fe200078f10ff */
[----:B------:R-:W-:Y:S01]  /*0710*/  IMAD.IADD R5, R0, 0x1, -R5 ;  /* 0x0000000100057824 */ /* 0x000fe200078e0a05 */
[----:B------:R-:W-:Y:S01]  /*0720*/  LEA.HI R13, R13, R12, RZ, 0x2 ;  /* 0x0000000c0d0d7211 */ /* 0x000fe200078f10ff */
[----:B------:R-:W-:Y:S01]  /*0730*/  IMAD.IADD R4, R4, 0x1, -R3 ;  /* 0x0000000104047824 */ /* 0x000fe200078e0a03 */
[----:B------:R-:W-:Y:S02]  /*0740*/  LEA.HI R9, R9, R2, RZ, 0x2 ;  /* 0x0000000209097211 */ /* 0x000fe400078f10ff */
[----:B------:R-:W-:Y:S02]  /*0750*/  LEA.HI R7, R7, R6, RZ, 0x2 ;  /* 0x0000000607077211 */ /* 0x000fe400078f10ff */
[----:B------:R-:W-:-:S02]  /*0760*/  LOP3.LUT R15, R15, 0xffffffc, RZ, 0xc0, !PT ;  /* 0x0ffffffc0f0f7812 */ /* 0x000fc400078ec0ff */
[----:B------:R-:W-:Y:S02]  /*0770*/  LOP3.LUT R13, R13, 0xfffffffc, RZ, 0xc0, !PT ;  /* 0xfffffffc0d0d7812 */ /* 0x000fe400078ec0ff */
[----:B------:R-:W-:Y:S01]  /*0780*/  LOP3.LUT R9, R9, 0xffffffc, RZ, 0xc0, !PT ;  /* 0x0ffffffc09097812 */ /* 0x000fe200078ec0ff */
[----:B------:R-:W-:Y:S01]  /*0790*/  IMAD.IADD R15, R14, 0x1, -R15 ;  /* 0x000000010e0f7824 */ /* 0x000fe200078e0a0f */
[----:B------:R-:W-:Y:S01]  /*07a0*/  LOP3.LUT R7, R7, 0xfffffffc, RZ, 0xc0, !PT ;  /* 0xfffffffc07077812 */ /* 0x000fe200078ec0ff */
[----:B------:R-:W-:Y:S01]  /*07b0*/  IMAD.IADD R12, R12, 0x1, -R13 ;  /* 0x000000010c0c7824 */ /* 0x000fe200078e0a0d */
[----:B------:R-:W-:Y:S01]  /*07c0*/  LOP3.LUT R4, R4, R5, RZ, 0x3c, !PT ;  /* 0x0000000504047212 */ /* 0x000fe200078e3cff */
[----:B------:R-:W-:Y:S01]  /*07d0*/  IMAD.IADD R9, R2, 0x1, -R9 ;  /* 0x0000000102097824 */ /* 0x000fe200078e0a09 */
[----:B------:R-:W-:Y:S01]  /*07e0*/  SHF.R.S32.HI R135, RZ, 0x1f, R134 ;  /* 0x0000001fff877819 */ /* 0x000fe20000011486 */
[----:B------:R-:W-:Y:S01]  /*07f0*/  IMAD.IADD R6, R6, 0x1, -R7 ;  /* 0x0000000106067824 */ /* 0x000fe200078e0a07 */
[----:B------:R-:W-:Y:S01]  /*0800*/  LOP3.LUT R12, R12, R15, RZ, 0x3c, !PT ;  /* 0x0000000f0c0c7212 */ /* 0x000fe200078e3cff */
[----:B------:R-:W-:-:S02]  /*0810*/  IMAD.IADD R3, R3, 0x1, R4 ;  /* 0x0000000103037824 */ /* 0x000fc400078e0204 */
[----:B------:R-:W-:Y:S01]  /*0820*/  IMAD R5, R16, 0x220, RZ ;  /* 0x0000022010057824 */ /* 0x000fe200078e02ff */
[----:B------:R-:W-:Y:S01]  /*0830*/  LOP3.LUT R6, R6, R9, RZ, 0x3c, !PT ;  /* 0x0000000906067212 */ /* 0x000fe200078e3cff */
[----:B------:R-:W-:Y:S02]  /*0840*/  IMAD R3, R0, 0x20, R3 ;  /* 0x0000002000037824 */ /* 0x000fe400078e0203 */
[----:B------:R-:W-:Y:S02]  /*0850*/  IMAD.IADD R13, R13, 0x1, R12 ;  /* 0x000000010d0d7824 */ /* 0x000fe400078e020c */
[----:B------:R-:W-:Y:S02]  /*0860*/  IMAD.IADD R7, R7, 0x1, R6 ;  /* 0x0000000107077824 */ /* 0x000fe400078e0206 */
[----:B------:R-:W-:Y:S02]  /*0870*/  IMAD.SHL.U32 R124, R3, 0x10, RZ ;  /* 0x00000010037c7824 */ /* 0x000fe400078e00ff */
[----:B------:R-:W-:-:S02]  /*0880*/  IMAD R13, R14, 0x20, R13 ;  /* 0x000000200e0d7824 */ /* 0x000fc400078e020d */
[----:B------:R-:W-:Y:S01]  /*0890*/  IMAD R7, R2, 0x20, R7 ;  /* 0x0000002002077824 */ /* 0x000fe200078e0207 */
[----:B------:R-:W-:Y:S01]  /*08a0*/  SHF.R.S32.HI R124, RZ, 0x4, R124 ;  /* 0x00000004ff7c7819 */ /* 0x000fe2000001147c */
[----:B------:R-:W-:Y:S02]  /*08b0*/  IMAD.U32 R118, R128, 0x20, R5 ;  /* 0x0000002080767824 */ /* 0x000fe400078e0005 */
[----:B------:R-:W-:Y:S02]  /*08c0*/  IMAD.SHL.U32 R123, R13, 0x10, RZ ;  /* 0x000000100d7b7824 */ /* 0x000fe400078e00ff */
[----:B--2---:R-:W-:Y:S02]  /*08d0*/  IMAD.SHL.U32 R122, R7, 0x10, RZ ;  /* 0x00000010077a7824 */ /* 0x004fe400078e00ff */
.L_x_238:
[C---:B------:R-:W-:Y:S02]  /*08e0*/  LOP3.LUT R116, R120.reuse, 0x7f, RZ, 0xc0, !PT ;  /* 0x0000007f78747812 */ /* 0x040fe400078ec0ff */
[----:B------:R-:W-:Y:S02]  /*08f0*/  IADD3 R120, R120, 0x1, RZ ;  /* 0x0000000178787810 */ /* 0x000fe40007ffe0ff */
[----:B------:R-:W-:-:S13]  /*0900*/  ISETP.NE.AND P0, PT, R116, RZ, PT ;  /* 0x000000ff7400720c */ /* 0x000fda0003f05270 */
[----:B------:R-:W-:Y:S01]  /*0910*/  @!P0 BAR.SYNC.DEFER_BLOCKING 0x0 ;  /* 0x0000000000008b1d */ /* 0x000fe20000010000 */
[----:B------:R-:W-:-:S05]  /*0920*/  LOP3.LUT P0, RZ, R120, 0x7f, RZ, 0xc0, !PT ;  /* 0x0000007f78ff7812 */ /* 0x000fca000780c0ff */
[----:B-1----:R-:W1:Y:S08]  /*0930*/  LDS.64 R116, [R116.X8+0xc000] ;  /* 0x00c0000074747984 */ /* 0x002e700000008a00 */
[----:B--2---:R-:W-:Y:S05]  /*0940*/  @P0 BRA `(.L_x_223) ;  /* 0x000000d000000947 */ /* 0x004fea0003800000 */
[----:B------:R-:W-:Y:S01]  /*0950*/  IMAD.IADD R3, R120, 0x1, R119 ;  /* 0x0000000178037824 */ /* 0x000fe200078e0277 */
[----:B------:R-:W-:Y:S01]  /*0960*/  BAR.SYNC.DEFER_BLOCKING 0x0 ;  /* 0x0000000000007b1d */ /* 0x000fe20000010000 */
[----:B------:R-:W-:-:S04]  /*0970*/  ISETP.GT.AND P1, PT, R119, 0x7f, PT ;  /* 0x0000007f7700780c */ /* 0x000fc80003f24270 */
[----:B------:R-:W-:Y:S01]  /*0980*/  ISETP.GE.OR P0, PT, R3, R132, P1 ;  /* 0x000000840300720c */ /* 0x000fe20000f06670 */
[----:B------:R-:W-:-:S12]  /*0990*/  BSSY B0, `(.L_x_223) ;  /* 0x0000008000007945 */ /* 0x000fd80003800000 */
[----:B------:R-:W-:Y:S05]  /*09a0*/  @P0 BRA `(.L_x_224) ;  /* 0x0000006000000947 */ /* 0x000fea0003800000 */
[----:B------:R-:W-:Y:S01]  /*09b0*/  MOV R0, 0x8 ;  /* 0x0000000800007802 */ /* 0x000fe20000000f00 */
[----:B------:R-:W-:-:S04]  /*09c0*/  IMAD R3, R132, UR6, R3 ;  /* 0x0000000684037c24 */ /* 0x000fc8000f8e0203 */
[----:B------:R-:W-:-:S05]  /*09d0*/  IMAD.WIDE R4, R3, R0, c[0x0][0x170] ;  /* 0x00005c0003047625 */ /* 0x000fca00078e0200 */
[----:B------:R-:W2:Y:S04]  /*09e0*/  LDG.E R3, [R4.64+0x4] ;  /* 0x0000041204037981 */ /* 0x000ea8000c1e1900 */
[----:B------:R-:W2:Y:S04]  /*09f0*/  LDG.E R2, [R4.64] ;  /* 0x0000001204027981 */ /* 0x000ea8000c1e1900 */
[----:B--2---:R2:W-:Y:S02]  /*0a00*/  STS.64 [R119.X8+0xc000], R2 ;  /* 0x00c0000277007388 */ /* 0x0045e40000008a00 */
.L_x_224:
[----:B------:R-:W-:Y:S05]  /*0a10*/  BSYNC B0 ;  /* 0x0000000000007941 */ /* 0x000fea0003800000 */
.L_x_223:
[----:B------:R-:W-:-:S04]  /*0a20*/  IMAD.MOV.U32 R15, RZ, RZ, 0xc ;  /* 0x0000000cff0f7424 */ /* 0x000fc800078e00ff */
[----:B-1----:R-:W-:-:S05]  /*0a30*/  IMAD.WIDE R14, R116, R15, c[0x0][0x160] ;  /* 0x00005800740e7625 */ /* 0x002fca00078e020f */
[----:B--2---:R-:W2:Y:S01]  /*0a40*/  LDG.E R3, [R14.64+0x4] ;  /* 0x000004120e037981 */ /* 0x004ea2000c1e1900 */
[----:B------:R-:W-:-:S03]  /*0a50*/  IMAD.IADD R117, R130, 0x1, -R117 ;  /* 0x0000000182757824 */ /* 0x000fc600078e0a75 */
[----:B------:R-:W3:Y:S02]  /*0a60*/  LDG.E R0, [R14.64+0x8] ;  /* 0x000008120e007981 */ /* 0x000ee4000c1e1900 */
[----:B------:R-:W-:Y:S02]  /*0a70*/  IABS R6, R117 ;  /* 0x0000007500067213 */ /* 0x000fe40000000000 */
[----:B--2---:R-:W-:-:S04]  /*0a80*/  IADD3 R5, R3, 0x7f, RZ ;  /* 0x0000007f03057810 */ /* 0x004fc80007ffe0ff */
[----:B------:R-:W-:Y:S02]  /*0a90*/  SHF.R.S32.HI R2, RZ, 0x1f, R5 ;  /* 0x0000001fff027819 */ /* 0x000fe40000011405 */
[----:B---3--:R-:W-:Y:S02]  /*0aa0*/  SHF.R.S32.HI R95, RZ, 0x1f, R0 ;  /* 0x0000001fff5f7819 */ /* 0x008fe40000011400 */
[----:B------:R-:W-:Y:S02]  /*0ab0*/  LEA.HI R2, R2, R5, RZ, 0x7 ;  /* 0x0000000502027211 */ /* 0x000fe400078f38ff */
[----:B------:R-:W-:Y:S02]  /*0ac0*/  LEA.HI R95, R95, R0, RZ, 0x6 ;  /* 0x000000005f5f7211 */ /* 0x000fe400078f30ff */
[----:B------:R-:W-:Y:S02]  /*0ad0*/  SHF.R.S32.HI R2, RZ, 0x7, R2 ;  /* 0x00000007ff027819 */ /* 0x000fe40000011402 */
[----:B------:R-:W-:-:S02]  /*0ae0*/  LOP3.LUT R95, R95, 0xffffffc0, RZ, 0xc0, !PT ;  /* 0xffffffc05f5f7812 */ /* 0x000fc400078ec0ff */
[-C--:B------:R-:W-:Y:S02]  /*0af0*/  IABS R4, R2.reuse ;  /* 0x0000000200047213 */ /* 0x080fe40000000000 */
[----:B------:R-:W-:Y:S01]  /*0b00*/  IABS R5, R2 ;  /* 0x0000000200057213 */ /* 0x000fe20000000000 */
[----:B------:R-:W-:Y:S01]  /*0b10*/  IMAD.IADD R95, R0, 0x1, -R95 ;  /* 0x00000001005f7824 */ /* 0x000fe200078e0a5f */
[----:B------:R-:W1:Y:S03]  /*0b20*/  I2F.RP R10, R4 ;  /* 0x00000004000a7306 */ /* 0x000e660000209400 */
[----:B------:R-:W-:-:S05]  /*0b30*/  IMAD.MOV R5, RZ, RZ, -R5 ;  /* 0x000000ffff057224 */ /* 0x000fca00078e0a05 */
[----:B-1----:R-:W1:Y:S02]  /*0b40*/  MUFU.RCP R8, R10 ;  /* 0x0000000a00087308 */ /* 0x002e640000001000 */
[----:B-1----:R-:W-:-:S06]  /*0b50*/  IADD3 R8, R8, 0xffffffe, RZ ;  /* 0x0ffffffe08087810 */ /* 0x002fcc0007ffe0ff */
[----:B------:R-:W1:Y:S02]  /*0b60*/  F2I.FTZ.U32.TRUNC.NTZ R9, R8 ;  /* 0x0000000800097305 */ /* 0x000e64000021f000 */
[----:B-1----:R-:W-:Y:S02]  /*0b70*/  IMAD.MOV R7, RZ, RZ, -R9 ;  /* 0x000000ffff077224 */ /* 0x002fe400078e0a09 */
[----:B------:R-:W-:Y:S02]  /*0b80*/  IMAD.MOV.U32 R8, RZ, RZ, RZ ;  /* 0x000000ffff087224 */ /* 0x000fe400078e00ff */
[----:B------:R-:W-:-:S04]  /*0b90*/  IMAD R7, R7, R4, RZ ;  /* 0x0000000407077224 */ /* 0x000fc800078e02ff */
[----:B------:R-:W-:-:S06]  /*0ba0*/  IMAD.HI.U32 R7, R9, R7, R8 ;  /* 0x0000000709077227 */ /* 0x000fcc00078e0008 */
[----:B------:R-:W-:-:S04]  /*0bb0*/  IMAD.HI.U32 R131, R7, R6, RZ ;  /* 0x0000000607837227 */ /* 0x000fc800078e00ff */
[----:B------:R-:W-:-:S05]  /*0bc0*/  IMAD R5, R131, R5, R6 ;  /* 0x0000000583057224 */ /* 0x000fca00078e0206 */
[----:B------:R-:W-:-:S13]  /*0bd0*/  ISETP.GT.U32.AND P1, PT, R4, R5, PT ;  /* 0x000000050400720c */ /* 0x000fda0003f24070 */
[----:B------:R-:W-:Y:S01]  /*0be0*/  @!P1 IMAD.IADD R5, R5, 0x1, -R4 ;  /* 0x0000000105059824 */ /* 0x000fe200078e0a04 */
[----:B------:R-:W-:Y:S02]  /*0bf0*/  @!P1 IADD3 R131, R131, 0x1, RZ ;  /* 0x0000000183839810 */ /* 0x000fe40007ffe0ff */
[----:B------:R-:W-:Y:S02]  /*0c00*/  ISETP.NE.AND P1, PT, R2, RZ, PT ;  /* 0x000000ff0200720c */ /* 0x000fe40003f25270 */
[----:B------:R-:W-:Y:S02]  /*0c10*/  ISETP.GE.U32.AND P2, PT, R5, R4, PT ;  /* 0x000000040500720c */ /* 0x000fe40003f46070 */
[----:B------:R-:W-:-:S04]  /*0c20*/  LOP3.LUT R4, R117, R2, RZ, 0x3c, !PT ;  /* 0x0000000275047212 */ /* 0x000fc800078e3cff */
[----:B------:R-:W-:-:S07]  /*0c30*/  ISETP.GE.AND P0, PT, R4, RZ, PT ;  /* 0x000000ff0400720c */ /* 0x000fce0003f06270 */
[----:B------:R-:W-:-:S06]  /*0c40*/  @P2 IADD3 R131, R131, 0x1, RZ ;  /* 0x0000000183832810 */ /* 0x000fcc0007ffe0ff */
[----:B------:R-:W-:Y:S01]  /*0c50*/  @!P0 IMAD.MOV R131, RZ, RZ, -R131 ;  /* 0x000000ffff838224 */ /* 0x000fe200078e0a83 */
[----:B------:R-:W-:Y:S02]  /*0c60*/  @!P1 LOP3.LUT R131, RZ, R2, RZ, 0x33, !PT ;  /* 0x00000002ff839212 */ /* 0x000fe400078e33ff */
[----:B------:R-:W-:-:S03]  /*0c70*/  ISETP.NE.AND P0, PT, R95, RZ, PT ;  /* 0x000000ff5f00720c */ /* 0x000fc60003f05270 */
[----:B------:R-:W-:Y:S01]  /*0c80*/  IMAD.MOV R4, RZ, RZ, -R131 ;  /* 0x000000ffff047224 */ /* 0x000fe200078e0a83 */
[----:B------:R-:W-:-:S03]  /*0c90*/  SEL R95, R95, 0x40, P0 ;  /* 0x000000405f5f7807 */ /* 0x000fc60000000000 */
[----:B------:R-:W-:Y:S01]  /*0ca0*/  IMAD R4, R2, R4, R117 ;  /* 0x0000000402047224 */ /* 0x000fe200078e0275 */
[----:B------:R-:W-:Y:S01]  /*0cb0*/  IMNMX R7, R0, R95, PT ;  /* 0x0000005f00077217 */ /* 0x000fe20003800200 */
[----:B------:R-:W2:Y:S02]  /*0cc0*/  LDG.E R117, [R14.64] ;  /* 0x000000120e757981 */ /* 0x000ea4000c1e1900 */
[----:B------:R-:W-:-:S04]  /*0cd0*/  IMAD.SHL.U32 R129, R4, 0x80, RZ ;  /* 0x0000008004817824 */ /* 0x000fc800078e00ff */
[----:B------:R-:W-:-:S05]  /*0ce0*/  IMAD.IADD R9, R125, 0x1, R129 ;  /* 0x000000017d097824 */ /* 0x000fca00078e0281 */
[C---:B------:R-:W-:Y:S02]  /*0cf0*/  IADD3 R6, R9.reuse, 0x8, RZ ;  /* 0x0000000809067810 */ /* 0x040fe40007ffe0ff */
[CC--:B------:R-:W-:Y:S02]  /*0d00*/  ISETP.GE.AND P3, PT, R9.reuse, R3.reuse, PT ;  /* 0x000000030900720c */ /* 0x0c0fe40003f66270 */
[C---:B------:R-:W-:Y:S02]  /*0d10*/  IADD3 R4, R9.reuse, 0x10, RZ ;  /* 0x0000001009047810 */ /* 0x040fe40007ffe0ff */
[----:B------:R-:W-:Y:S02]  /*0d20*/  IADD3 R2, R9, 0x18, RZ ;  /* 0x0000001809027810 */ /* 0x000fe40007ffe0ff */
[----:B------:R-:W-:Y:S02]  /*0d30*/  ISETP.GE.AND P6, PT, R6, R3, PT ;  /* 0x000000030600720c */ /* 0x000fe40003fc6270 */
[----:B------:R-:W-:-:S02]  /*0d40*/  ISETP.LT.AND P0, PT, R134, R7, !P3 ;  /* 0x000000078600720c */ /* 0x000fc40005f01270 */
[-C--:B------:R-:W-:Y:S02]  /*0d50*/  ISETP.GE.AND P5, PT, R4, R3.reuse, PT ;  /* 0x000000030400720c */ /* 0x080fe40003fa6270 */
[----:B------:R-:W-:Y:S01]  /*0d60*/  ISETP.GE.AND P4, PT, R2, R3, PT ;  /* 0x000000030200720c */ /* 0x000fe20003f86270 */
[----:B------:R-:W-:Y:S01]  /*0d70*/  IMAD R11, R131, 0x40, R126 ;  /* 0x00000040830b7824 */ /* 0x000fe200078e027e */
[CC--:B------:R-:W-:Y:S02]  /*0d80*/  ISETP.LT.AND P1, PT, R134.reuse, R7.reuse, !P6 ;  /* 0x000000078600720c */ /* 0x0c0fe40007721270 */
[----:B------:R-:W-:Y:S02]  /*0d90*/  SEL R5, RZ, 0x1, !P0 ;  /* 0x00000001ff057807 */ /* 0x000fe40004000000 */
[CC--:B------:R-:W-:Y:S02]  /*0da0*/  ISETP.LT.AND P2, PT, R134.reuse, R7.reuse, !P5 ;  /* 0x000000078600720c */ /* 0x0c0fe40006f41270 */
[----:B------:R-:W-:-:S04]  /*0db0*/  ISETP.LT.AND P3, PT, R134, R7, !P4 ;  /* 0x000000078600720c */ /* 0x000fc80006761270 */
[----:B------:R-:W-:Y:S02]  /*0dc0*/  P2R R5, PR, R5, 0xf ;  /* 0x0000000f05057803 */ /* 0x000fe40000000000 */
[C---:B------:R-:W-:Y:S02]  /*0dd0*/  IADD3 R2, R11.reuse, 0x8, RZ ;  /* 0x000000080b027810 */ /* 0x040fe40007ffe0ff */
[----:B--2---:R-:W-:-:S04]  /*0de0*/  ISETP.GE.AND P1, PT, R11, R117, PT ;  /* 0x000000750b00720c */ /* 0x004fc80003f26270 */
[----:B------:R-:W-:-:S04]  /*0df0*/  ISETP.LT.AND P0, PT, R134, R7, !P1 ;  /* 0x000000078600720c */ /* 0x000fc80004f01270 */
[----:B------:R-:W-:Y:S02]  /*0e00*/  SEL R13, RZ, 0x1, !P0 ;  /* 0x00000001ff0d7807 */ /* 0x000fe40004000000 */
[----:B------:R-:W-:-:S04]  /*0e10*/  ISETP.GE.AND P0, PT, R2, R117, PT ;  /* 0x000000750200720c */ /* 0x000fc80003f06270 */
[----:B------:R-:W-:Y:S01]  /*0e20*/  ISETP.LT.AND P2, PT, R134, R7, !P0 ;  /* 0x000000078600720c */ /* 0x000fe20004741270 */
[----:B------:R-:W-:-:S04]  /*0e30*/  IMAD.MOV.U32 R7, RZ, RZ, 0x8 ;  /* 0x00000008ff077424 */ /* 0x000fc800078e00ff */
[----:B------:R-:W-:-:S04]  /*0e40*/  IMAD.WIDE R16, R116, R7, c[0x0][0x1d0] ;  /* 0x0000740074107625 */ /* 0x000fc800078e0207 */
[CC--:B------:R-:W-:Y:S02]  /*0e50*/  IMAD.WIDE R18, R116.reuse, R7.reuse, c[0x0][0x1b0] ;  /* 0x00006c0074127625 */ /* 0x0c0fe400078e0207 */
[----:B------:R-:W2:Y:S04]  /*0e60*/  LDG.E.64 R16, [R16.64] ;  /* 0x0000001210107981 */ /* 0x000ea8000c1e1b00 */
[----:B------:R-:W3:Y:S01]  /*0e70*/  LDG.E.64 R18, [R18.64] ;  /* 0x0000001212127981 */ /* 0x000ee2000c1e1b00 */
[----:B------:R-:W-:-:S04]  /*0e80*/  IMAD.WIDE R216, R116, R7, c[0x0][0x1d8] ;  /* 0x0000760074d87625 */ /* 0x000fc800078e0207 */
[----:B------:R-:W-:Y:S02]  /*0e90*/  IMAD.WIDE R14, R116, R7, c[0x0][0x1b8] ;  /* 0x00006e00740e7625 */ /* 0x000fe400078e0207 */
[----:B------:R-:W4:Y:S04]  /*0ea0*/  LDG.E.64 R216, [R216.64] ;  /* 0x00000012d8d87981 */ /* 0x000f28000c1e1b00 */
[----:B------:R-:W5:Y:S01]  /*0eb0*/  LDG.E.64 R14, [R14.64] ;  /* 0x000000120e0e7981 */ /* 0x000f62000c1e1b00 */
[----:B------:R-:W-:Y:S02]  /*0ec0*/  SEL R2, RZ, 0xffffffff, !P2 ;  /* 0xffffffffff027807 */ /* 0x000fe40005000000 */
[----:B------:R-:W-:-:S03]  /*0ed0*/  IADD3 R4, R0, 0x7e, RZ ;  /* 0x0000007e00047810 */ /* 0x000fc60007ffe0ff */
[----:B------:R-:W-:Y:S01]  /*0ee0*/  IMAD.SHL.U32 R2, R2, 0x2, RZ ;  /* 0x0000000202027824 */ /* 0x000fe200078e00ff */
[----:B------:R-:W-:Y:S02]  /*0ef0*/  ISETP.GE.U32.AND P2, PT, R4, 0x7f, PT ;  /* 0x0000007f0400780c */ /* 0x000fe40003f46070 */
[----:B------:R-:W-:Y:S02]  /*0f00*/  SEL R12, RZ, 0xffffffff, P6 ;  /* 0xffffffffff0c7807 */ /* 0x000fe40003000000 */
[----:B------:R-:W-:Y:S02]  /*0f10*/  LOP3.LUT R2, R2, 0x2, R13, 0xe2, !PT ;  /* 0x0000000202027812 */ /* 0x000fe400078ee20d */
[----:B------:R-:W-:Y:S02]  /*0f20*/  ISETP.GE.AND P3, PT, R9, R3, PT ;  /* 0x000000030900720c */ /* 0x000fe40003f66270 */
[----:B------:R-:W-:Y:S01]  /*0f30*/  SEL R2, R2, RZ, P2 ;  /* 0x000000ff02027207 */ /* 0x000fe20001000000 */
[----:B------:R-:W-:Y:S01]  /*0f40*/  IMAD.SHL.U32 R12, R12, 0x2, RZ ;  /* 0x000000020c0c7824 */ /* 0x000fe200078e00ff */
[----:B------:R-:W-:-:S03]  /*0f50*/  SEL R7, RZ, 0x1, P3 ;  /* 0x00000001ff077807 */ /* 0x000fc60001800000 */
[----:B------:R-:W-:Y:S01]  /*0f60*/  IMAD.SHL.U32 R6, R2, 0x10, RZ ;  /* 0x0000001002067824 */ /* 0x000fe200078e00ff */
[----:B------:R-:W-:Y:S02]  /*0f70*/  LOP3.LUT R12, R12, 0x2, R7, 0xe2, !PT ;  /* 0x000000020c0c7812 */ /* 0x000fe400078ee207 */
[----:B------:R-:W-:Y:S02]  /*0f80*/  SHF.R.S32.HI R4, RZ, 0x1f, R11 ;  /* 0x0000001fff047819 */ /* 0x000fe4000001140b */
[----:B------:R-:W-:Y:S02]  /*0f90*/  LOP3.LUT P3, RZ, R6, 0x10, RZ, 0xc0, !PT ;  /* 0x0000001006ff7812 */ /* 0x000fe4000786c0ff */
[----:B------:R-:W-:Y:S01]  /*0fa0*/  SHF.R.U32.HI R10, RZ, 0x5, R119 ;  /* 0x00000005ff0a7819 */ /* 0x000fe20000011677 */
[----:B------:R-:W-:Y:S01]  /*0fb0*/  IMAD.SHL.U32 R2, R2, 0x8, RZ ;  /* 0x0000000802027824 */ /* 0x000fe200078e00ff */
[----:B------:R-:W-:-:S04]  /*0fc0*/  IADD3 R8, R0, -0x1, RZ ;  /* 0xffffffff00087810 */ /* 0x000fc80007ffe0ff */
[----:B------:R-:W1:Y:S01]  /*0fd0*/  SHFL.IDX PT, R10, R10, RZ, 0x1f ;  /* 0x00001fff0a0a7589 */ /* 0x000e6200000e0000 */
[----:B------:R-:W-:Y:S02]  /*0fe0*/  SEL R5, R5, RZ, P2 ;  /* 0x000000ff05057207 */ /* 0x000fe40001000000 */
[----:B------:R-:W-:Y:S01]  /*0ff0*/  SEL R210, RZ, 0xffffffff, P0 ;  /* 0xffffffffffd27807 */ /* 0x000fe20000000000 */
[----:B------:R-:W-:-:S04]  /*1000*/  IMAD.SHL.U32 R215, R124, 0x10, RZ ;  /* 0x000000107cd77824 */ /* 0x000fc800078e00ff */
[----:B------:R-:W-:Y:S01]  /*1010*/  IMAD.SHL.U32 R210, R210, 0x2, RZ ;  /* 0x00000002d2d27824 */ /* 0x000fe200078e00ff */
[----:B-1----:R-:W1:Y:S01]  /*1020*/  R2UR UR4, R10 ;  /* 0x000000000a0473c2 */ /* 0x002e6200000e0000 */
[----:B------:R-:W-:Y:S01]  /*1030*/  IMAD.SHL.U32 R213, R119, 0x10, RZ ;  /* 0x0000001077d57824 */ /* 0x000fe200078e00ff */
[----:B-1----:R-:W-:-:S04]  /*1040*/  USHF.R.S32.HI UR14, URZ, 0x1f, UR4 ;  /* 0x0000001f3f0e7899 */ /* 0x002fc80008011404 */
[----:B------:R-:W-:-:S04]  /*1050*/  ULEA.HI UR14, UR14, UR4, URZ, 0x2 ;  /* 0x000000040e0e7291 */ /* 0x000fc8000f8f103f */
[----:B------:R-:W-:Y:S02]  /*1060*/  ULOP3.LUT UR15, UR14, 0xfffffffc, URZ, 0xc0, !UPT ;  /* 0xfffffffc0e0f7892 */ /* 0x000fe4000f8ec03f */
[----:B------:R-:W-:Y:S02]  /*1070*/  USHF.L.U32 UR14, UR14, 0x1, URZ ;  /* 0x000000010e0e7899 */ /* 0x000fe4000800063f */
[----:B------:R-:W-:Y:S02]  /*1080*/  UIADD3 UR15, UR4, -UR15, URZ ;  /* 0x8000000f040f7290 */ /* 0x000fe4000fffe03f */
[----:B------:R-:W-:-:S04]  /*1090*/  ULOP3.LUT UR14, UR14, 0xfffffff8, URZ, 0xc0, !UPT ;  /* 0xfffffff80e0e7892 */ /* 0x000fc8000f8ec03f */
[----:B------:R-:W-:Y:S02]  /*10a0*/  ULEA UR5, UR15, UR14, 0x9 ;  /* 0x0000000e0f057291 */ /* 0x000fe4000f8e483f */
[----:B------:R-:W-:Y:S01]  /*10b0*/  UMOV UR16, URZ ;  /* 0x0000003f00107c82 */ /* 0x000fe20008000000 */
[----:B------:R-:W-:Y:S01]  /*10c0*/  SHF.R.S32.HI R201, RZ, 0x1f, R116 ;  /* 0x0000001fffc97819 */ /* 0x000fe20000011474 */
[-C--:B--2---:R-:W-:Y:S02]  /*10d0*/  IMAD R7, R17, R11.reuse, RZ ;  /* 0x0000000b11077224 */ /* 0x084fe400078e02ff */
[----:B------:R-:W-:Y:S01]  /*10e0*/  IMAD.WIDE.U32 R20, R16, R11, R134 ;  /* 0x0000000b10147225 */ /* 0x000fe200078e0086 */
[----:B------:R-:W-:-:S03]  /*10f0*/  SEL R11, RZ, 0x4, P5 ;  /* 0x00000004ff0b7807 */ /* 0x000fc60002800000 */
[----:B------:R-:W-:Y:S01]  /*1100*/  IMAD R7, R16, R4, R7 ;  /* 0x0000000410077224 */ /* 0x000fe200078e0207 */
[----:B------:R-:W-:Y:S01]  /*1110*/  BAR.SYNC.DEFER_BLOCKING 0x0 ;  /* 0x0000000000007b1d */ /* 0x000fe20000010000 */
[----:B---3--:R-:W-:-:S04]  /*1120*/  IADD3 R6, P5, R18, R20, RZ ;  /* 0x0000001412067210 */ /* 0x008fc80007fbe0ff */
[----:B------:R-:W-:Y:S01]  /*1130*/  IADD3.X R7, R19, R21, R7, P5, !PT ;  /* 0x0000001513077210 */ /* 0x000fe20002ffe407 */
[----:B------:R-:W-:Y:S01]  /*1140*/  IMAD.SHL.U32 R197, R16, 0x8, RZ ;  /* 0x0000000810c57824 */ /* 0x000fe200078e00ff */
[----:B------:R-:W-:Y:S02]  /*1150*/  SEL R4, RZ, 0x8, P4 ;  /* 0x00000008ff047807 */ /* 0x000fe40002000000 */
[----:B------:R-:W-:Y:S02]  /*1160*/  ISETP.GE.U32.AND P4, PT, R8, 0x40, PT ;  /* 0x000000400800780c */ /* 0x000fe40003f86070 */
[----:B------:R-:W-:Y:S02]  /*1170*/  LOP3.LUT R4, R4, R11, R12, 0xfe, !PT ;  /* 0x0000000b04047212 */ /* 0x000fe400078efe0c */
[----:B------:R-:W-:Y:S02]  /*1180*/  SHF.L.U64.HI R199, R16, 0x3, R17 ;  /* 0x0000000310c77819 */ /* 0x000fe40000010211 */
[----:B------:R-:W-:-:S02]  /*1190*/  IADD3 R12, P5, R6, R197, RZ ;  /* 0x000000c5060c7210 */ /* 0x000fc40007fbe0ff */
[----:B------:R-:W-:Y:S01]  /*11a0*/  IADD3 R8, R0, -0x41, RZ ;  /* 0xffffffbf00087810 */ /* 0x000fe20007ffe0ff */
[----:B------:R-:W-:Y:S01]  /*11b0*/  @!PT LDS RZ, [RZ] ;  /* 0x00000000fffff984 */ /* 0x000fe20000000800 */
[----:B------:R-:W-:Y:S01]  /*11c0*/  @!PT LDS RZ, [RZ] ;  /* 0x00000000fffff984 */ /* 0x000fe20000000800 */
[----:B------:R-:W-:Y:S01]  /*11d0*/  @!PT LDS RZ, [RZ] ;  /* 0x00000000fffff984 */ /* 0x000fe20000000800 */
[----:B------:R1:W-:Y:S01]  /*11e0*/  LDGSTS.E.BYPASS.LTC128B.128 [R123], [R6.64], P3 ;  /* 0x00000000067b7fae */ /* 0x0003e20009901d52 */
[----:B------:R-:W-:Y:S01]  /*11f0*/  LOP3.LUT P3, RZ, R2, 0x10, RZ, 0xc0, !PT ;  /* 0x0000001002ff7812 */ /* 0x000fe2000786c0ff */
[----:B------:R-:W-:Y:S01]  /*1200*/  IMAD.X R13, R7, 0x1, R199, P5 ;  /* 0x00000001070d7824 */ /* 0x000fe200028e06c7 */
[----:B------:R-:W-:Y:S01]  /*1210*/  ISETP.GE.U32.AND P2, PT, R8, 0x40, PT ;  /* 0x000000400800780c */ /* 0x000fe20003f46070 */
[----:B------:R-:W-:Y:S01]  /*1220*/  IMAD.SHL.U32 R8, R5, 0x10, RZ ;  /* 0x0000001005087824 */ /* 0x000fe200078e00ff */
[----:B------:R-:W-:Y:S01]  /*1230*/  SHF.R.S32.HI R2, RZ, 0x1f, R9 ;  /* 0x0000001fff027819 */ /* 0x000fe20000011409 */
[-C--:B----4-:R-:W-:Y:S02]  /*1240*/  IMAD R11, R217, R9.reuse, RZ ;  /* 0x00000009d90b7224 */ /* 0x090fe400078e02ff */
[----:B------:R-:W-:-:S04]  /*1250*/  IMAD.WIDE.U32 R16, R216, R9, R134 ;  /* 0x00000009d8107225 */ /* 0x000fc800078e0086 */
[----:B------:R-:W-:Y:S02]  /*1260*/  IMAD R11, R216, R2, R11 ;  /* 0x00000002d80b7224 */ /* 0x000fe400078e020b */
[----:B------:R2:W-:Y:S01]  /*1270*/  LDGSTS.E.BYPASS.LTC128B.128 [R121], [R12.64], P3 ;  /* 0x000000000c797fae */ /* 0x0005e20009901d52 */
[----:B------:R-:W-:Y:S01]  /*1280*/  LOP3.LUT P3, RZ, R8, 0x10, RZ, 0xc0, !PT ;  /* 0x0000001008ff7812 */ /* 0x000fe2000786c0ff */
[----:B------:R-:W-:Y:S01]  /*1290*/  IMAD.SHL.U32 R2, R5, 0x8, RZ ;  /* 0x0000000805027824 */ /* 0x000fe200078e00ff */
[----:B-----5:R-:W-:Y:S01]  /*12a0*/  IADD3 R14, P5, R14, R16, RZ ;  /* 0x000000100e0e7210 */ /* 0x020fe20007fbe0ff */
[----:B------:R-:W-:Y:S01]  /*12b0*/  IMAD.SHL.U32 R202, R216, 0x8, RZ ;  /* 0x00000008d8ca7824 */ /* 0x000fe200078e00ff */
[----:B------:R-:W-:Y:S02]  /*12c0*/  SEL R9, RZ, 0x1, P1 ;  /* 0x00000001ff097807 */ /* 0x000fe40000800000 */
[----:B------:R-:W-:Y:S02]  /*12d0*/  IADD3.X R15, R15, R17, R11, P5, !PT ;  /* 0x000000110f0f7210 */ /* 0x000fe40002ffe40b */
[----:B------:R-:W-:Y:S01]  /*12e0*/  LOP3.LUT P5, RZ, R2, 0x10, RZ, 0xc0, !PT ;  /* 0x0000001002ff7812 */ /* 0x000fe200078ac0ff */
[----:B------:R-:W-:Y:S01]  /*12f0*/  IMAD.SHL.U32 R2, R5, 0x4, RZ ;  /* 0x0000000405027824 */ /* 0x000fe200078e00ff */
[----:B------:R-:W-:-:S02]  /*1300*/  SHF.L.U64.HI R200, R216, 0x3, R217 ;  /* 0x00000003d8c87819 */ /* 0x000fc400000102d9 */
[-C--:B------:R-:W-:Y:S01]  /*1310*/  IADD3 R10, P1, R14, R202.reuse, RZ ;  /* 0x000000ca0e0a7210 */ /* 0x080fe20007f3e0ff */
[----:B------:R3:W-:Y:S01]  /*1320*/  LDGSTS.E.BYPASS.LTC128B.128 [R122+0x4000], [R14.64], P3 ;  /* 0x040000000e7a7fae */ /* 0x0007e20009901d52 */
[----:B------:R-:W-:Y:S02]  /*1330*/  LOP3.LUT P0, RZ, R2, 0x10, RZ, 0xc0, !PT ;  /* 0x0000001002ff7812 */ /* 0x000fe4000780c0ff */
[----:B------:R-:W-:Y:S01]  /*1340*/  SHF.R.S32.HI R2, RZ, 0x1f, R95 ;  /* 0x0000001fff027819 */ /* 0x000fe2000001145f */
[--C-:B------:R-:W-:Y:S01]  /*1350*/  IMAD.X R11, R15, 0x1, R200.reuse, P1 ;  /* 0x000000010f0b7824 */ /* 0x100fe200008e06c8 */
[----:B------:R-:W-:Y:S02]  /*1360*/  IADD3 R16, P3, R10, R202, RZ ;  /* 0x000000ca0a107210 */ /* 0x000fe40007f7e0ff */
[----:B------:R-:W-:Y:S02]  /*1370*/  IADD3 R92, P1, R95, R6, RZ ;  /* 0x000000065f5c7210 */ /* 0x000fe40007f3e0ff */
[----:B------:R-:W-:Y:S01]  /*1380*/  LOP3.LUT R210, R210, 0x2, R9, 0xe2, !PT ;  /* 0x00000002d2d27812 */ /* 0x000fe200078ee209 */
[----:B------:R-:W-:Y:S01]  /*1390*/  IMAD.X R17, R11, 0x1, R200, P3 ;  /* 0x000000010b117824 */ /* 0x000fe200018e06c8 */
[----:B------:R4:W-:Y:S01]  /*13a0*/  LDGSTS.E.BYPASS.LTC128B.128 [R215+0x4000], [R10.64], P5 ;  /* 0x040000000ad77fae */ /* 0x0009e2000a901d52 */
[----:B------:R-:W-:Y:S01]  /*13b0*/  IMAD.X R93, R2, 0x1, R7, P1 ;  /* 0x00000001025d7824 */ /* 0x000fe200008e0607 */
[----:B------:R-:W-:Y:S01]  /*13c0*/  IADD3 R8, P3, P1, R197, 0x40, R92 ;  /* 0x00000040c5087810 */ /* 0x000fe2000797e05c */
[----:B------:R-:W-:Y:S01]  /*13d0*/  IMAD.SHL.U32 R5, R5, 0x2, RZ ;  /* 0x0000000205057824 */ /* 0x000fe200078e00ff */
[----:B------:R-:W-:Y:S01]  /*13e0*/  SEL R210, R210, RZ, P4 ;  /* 0x000000ffd2d27207 */ /* 0x000fe20002000000 */
[----:B------:R3:W-:Y:S01]  /*13f0*/  LDGSTS.E.BYPASS.LTC128B.128 [R122+0x5000], [R16.64], P0 ;  /* 0x05000000107a7fae */ /* 0x0007e20008101d52 */
[----:B------:R-:W-:-:S02]  /*1400*/  IADD3.X R9, R199, RZ, R93, P3, P1 ;  /* 0x000000ffc7097210 */ /* 0x000fc40001fe245d */
[----:B------:R-:W-:Y:S01]  /*1410*/  LOP3.LUT P0, RZ, R5, 0x10, RZ, 0xc0, !PT ;  /* 0x0000001005ff7812 */ /* 0x000fe2000780c0ff */
[----:B-1----:R-:W-:Y:S01]  /*1420*/  IMAD.SHL.U32 R7, R210, 0x10, RZ ;  /* 0x00000010d2077824 */ /* 0x002fe200078e00ff */
[----:B------:R-:W-:Y:S02]  /*1430*/  SEL R4, R4, RZ, P4 ;  /* 0x000000ff04047207 */ /* 0x000fe40002000000 */
[----:B------:R-:W-:Y:S01]  /*1440*/  IADD3 R18, P3, R16, R202, RZ ;  /* 0x000000ca10127210 */ /* 0x000fe20007f7e0ff */
[----:B--2---:R-:W-:Y:S01]  /*1450*/  IMAD.SHL.U32 R12, R210, 0x8, RZ ;  /* 0x00000008d20c7824 */ /* 0x004fe200078e00ff */
[----:B------:R-:W-:-:S03]  /*1460*/  LOP3.LUT P5, RZ, R7, 0x10, RZ, 0xc0, !PT ;  /* 0x0000001007ff7812 */ /* 0x000fc600078ac0ff */
[----:B------:R-:W-:Y:S01]  /*1470*/  IMAD.X R19, R17, 0x1, R200, P3 ;  /* 0x0000000111137824 */ /* 0x000fe200018e06c8 */
[----:B----4-:R-:W-:Y:S01]  /*1480*/  IADD3 R10, P1, R95, R10, RZ ;  /* 0x0000000a5f0a7210 */ /* 0x010fe20007f3e0ff */
[----:B------:R-:W-:-:S03]  /*1490*/  IMAD.SHL.U32 R5, R4, 0x10, RZ ;  /* 0x0000001004057824 */ /* 0x000fc600078e00ff */
[----:B------:R1:W-:Y:S01]  /*14a0*/  LDGSTS.E.BYPASS.LTC128B.128 [R215+0x5000], [R18.64], P0 ;  /* 0x0500000012d77fae */ /* 0x0003e20008101d52 */
[----:B------:R-:W-:Y:S01]  /*14b0*/  IMAD.X R11, R2, 0x1, R11, P1 ;  /* 0x00000001020b7824 */ /* 0x000fe200008e060b */
[----:B------:R-:W-:Y:S02]  /*14c0*/  IADD3 R6, P4, P1, R202, 0x40, R10 ;  /* 0x00000040ca067810 */ /* 0x000fe4000799e00a */
[----:B------:R-:W0:Y:S02]  /*14d0*/  LDGDEPBAR ;  /* 0x00000000000079af */ /* 0x000e240000000000 */
[----:B------:R-:W-:Y:S02]  /*14e0*/  IADD3.X R7, R200, RZ, R11, P4, P1 ;  /* 0x000000ffc8077210 */ /* 0x000fe400027e240b */
[----:B------:R1:W-:Y:S01]  /*14f0*/  LDGSTS.E.BYPASS.LTC128B.128 [R123+0x80], [R92.64], P5 ;  /* 0x000800005c7b7fae */ /* 0x0003e2000a901d52 */
[----:B------:R-:W-:Y:S02]  /*1500*/  IADD3 R94, P1, R95, R14, RZ ;  /* 0x0000000e5f5e7210 */ /* 0x000fe40007f3e0ff */
[----:B------:R-:W-:-:S02]  /*1510*/  LOP3.LUT P4, RZ, R12, 0x10, RZ, 0xc0, !PT ;  /* 0x000000100cff7812 */ /* 0x000fc4000788c0ff */
[----:B------:R-:W-:Y:S01]  /*1520*/  IADD3 R12, P0, R92, R197, RZ ;  /* 0x000000c55c0c7210 */ /* 0x000fe20007f1e0ff */
[----:B------:R-:W-:Y:S01]  /*1530*/  IMAD.X R95, R2, 0x1, R15, P1 ;  /* 0x00000001025f7824 */ /* 0x000fe200008e060f */
[C---:B------:R-:W-:Y:S01]  /*1540*/  SEL R211, R4.reuse, RZ, P2 ;  /* 0x000000ff04d37207 */ /* 0x040fe20001000000 */
[C---:B------:R-:W-:Y:S01]  /*1550*/  IMAD.SHL.U32 R2, R4.reuse, 0x4, RZ ;  /* 0x0000000404027824 */ /* 0x040fe200078e00ff */
[----:B------:R-:W-:Y:S01]  /*1560*/  LOP3.LUT P3, RZ, R5, 0x10, RZ, 0xc0, !PT ;  /* 0x0000001005ff7812 */ /* 0x000fe2000786c0ff */
[----:B------:R-:W-:Y:S02]  /*1570*/  IMAD.SHL.U32 R5, R4, 0x8, RZ ;  /* 0x0000000804057824 */ /* 0x000fe400078e00ff */
[----:B------:R-:W-:Y:S01]  /*1580*/  IMAD.X R13, R93, 0x1, R199, P0 ;  /* 0x000000015d0d7824 */ /* 0x000fe200000e06c7 */
[----:B------:R-:W-:Y:S01]  /*1590*/  LOP3.LUT P0, RZ, R2, 0x10, RZ, 0xc0, !PT ;  /* 0x0000001002ff7812 */ /* 0x000fe2000780c0ff */
[----:B------:R-:W-:Y:S01]  /*15a0*/  IMAD.SHL.U32 R2, R211, 0x10, RZ ;  /* 0x00000010d3027824 */ /* 0x000fe200078e00ff */
[----:B------:R-:W-:-:S02]  /*15b0*/  LOP3.LUT P1, RZ, R5, 0x10, RZ, 0xc0, !PT ;  /* 0x0000001005ff7812 */ /* 0x000fc4000782c0ff */
[----:B------:R2:W-:Y:S02]  /*15c0*/  LDGSTS.E.BYPASS.LTC128B.128 [R121+0x80], [R12.64], P4 ;  /* 0x000800000c797fae */ /* 0x0005e4000a101d52 */
[----:B------:R-:W-:Y:S01]  /*15d0*/  LOP3.LUT P4, RZ, R2, 0x10, RZ, 0xc0, !PT ;  /* 0x0000001002ff7812 */ /* 0x000fe2000788c0ff */
[----:B------:R-:W-:Y:S01]  /*15e0*/  IMAD.SHL.U32 R2, R211, 0x8, RZ ;  /* 0x00000008d3027824 */ /* 0x000fe200078e00ff */
[----:B------:R-:W-:Y:S01]  /*15f0*/  SEL R210, R210, RZ, P2 ;  /* 0x000000ffd2d27207 */ /* 0x000fe20001000000 */
[----:B------:R-:W-:Y:S01]  /*1600*/  IMAD.SHL.U32 R4, R4, 0x2, RZ ;  /* 0x0000000204047824 */ /* 0x000fe200078e00ff */
[----:B------:R1:W-:Y:S01]  /*1610*/  LDGSTS.E.BYPASS.LTC128B.128 [R122+0x4080], [R94.64], P3 ;  /* 0x040800005e7a7fae */ /* 0x0003e20009901d52 */
[----:B---3--:R-:W-:Y:S02]  /*1620*/  IADD3 R14, P3, R10, R202, RZ ;  /* 0x000000ca0a0e7210 */ /* 0x008fe40007f7e0ff */
[----:B------:R-:W-:Y:S01]  /*1630*/  LOP3.LUT P2, RZ, R2, 0x10, RZ, 0xc0, !PT ;  /* 0x0000001002ff7812 */ /* 0x000fe2000784c0ff */
[----:B------:R-:W-:Y:S01]  /*1640*/  IMAD.SHL.U32 R2, R210, 0x10, RZ ;  /* 0x00000010d2027824 */ /* 0x000fe200078e00ff */
[----:B------:R-:W-:Y:S01]  /*1650*/  LOP3.LUT P5, RZ, R4, 0x10, RZ, 0xc0, !PT ;  /* 0x0000001004ff7812 */ /* 0x000fe200078ac0ff */
[----:B------:R1:W-:Y:S01]  /*1660*/  LDGSTS.E.BYPASS.LTC128B.128 [R215+0x4080], [R10.64], P1 ;  /* 0x040800000ad77fae */ /* 0x0003e20008901d52 */
[----:B------:R-:W-:-:S02]  /*1670*/  IMAD.X R15, R11, 0x1, R200, P3 ;  /* 0x000000010b0f7824 */ /* 0x000fc400018e06c8 */
[----:B------:R-:W-:Y:S01]  /*1680*/  LOP3.LUT P1, RZ, R2, 0x10, RZ, 0xc0, !PT ;  /* 0x0000001002ff7812 */ /* 0x000fe2000782c0ff */
[C---:B------:R-:W-:Y:S02]  /*1690*/  IMAD.SHL.U32 R2, R211.reuse, 0x4, RZ ;  /* 0x00000004d3027824 */ /* 0x040fe400078e00ff */
[----:B------:R-:W-:Y:S01]  /*16a0*/  IMAD.SHL.U32 R4, R210, 0x8, RZ ;  /* 0x00000008d2047824 */ /* 0x000fe200078e00ff */
[----:B------:R3:W-:Y:S02]  /*16b0*/  LDGSTS.E.BYPASS.LTC128B.128 [R122+0x5080], [R14.64], P0 ;  /* 0x050800000e7a7fae */ /* 0x0007e40008101d52 */
[----:B------:R-:W-:Y:S02]  /*16c0*/  LOP3.LUT P0, RZ, R2, 0x10, RZ, 0xc0, !PT ;  /* 0x0000001002ff7812 */ /* 0x000fe4000780c0ff */
[----:B--2---:R-:W-:Y:S01]  /*16d0*/  IADD3 R12, P3, R14, R202, RZ ;  /* 0x000000ca0e0c7210 */ /* 0x004fe20007f7e0ff */
[----:B------:R-:W-:-:S04]  /*16e0*/  IMAD.SHL.U32 R2, R211, 0x2, RZ ;  /* 0x00000002d3027824 */ /* 0x000fc800078e00ff */
[----:B------:R-:W-:Y:S01]  /*16f0*/  IMAD.X R13, R15, 0x1, R200, P3 ;  /* 0x000000010f0d7824 */ /* 0x000fe200018e06c8 */
[----:B------:R-:W-:-:S04]  /*1700*/  LOP3.LUT P3, RZ, R4, 0x10, RZ, 0xc0, !PT ;  /* 0x0000001004ff7812 */ /* 0x000fc8000786c0ff */
[----:B------:R2:W-:Y:S01]  /*1710*/  LDGSTS.E.BYPASS.LTC128B.128 [R215+0x5080], [R12.64], P5 ;  /* 0x050800000cd77fae */ /* 0x0005e2000a901d52 */
[----:B------:R-:W-:-:S03]  /*1720*/  LOP3.LUT P5, RZ, R2, 0x10, RZ, 0xc0, !PT ;  /* 0x0000001002ff7812 */ /* 0x000fc600078ac0ff */
[----:B------:R-:W0:Y:S04]  /*1730*/  LDGDEPBAR ;  /* 0x00000000000079af */ /* 0x000e280000000000 */
[----:B------:R1:W-:Y:S01]  /*1740*/  LDGSTS.E.BYPASS.LTC128B.128 [R123+0x100], [R92.64+0x40], P1 ;  /* 0x001000405c7b7fae */ /* 0x0003e20008901d52 */
[----:B---3--:R-:W-:-:S03]  /*1750*/  IADD3 R14, P1, R6, R202, RZ ;  /* 0x000000ca060e7210 */ /* 0x008fc60007f3e0ff */
[----:B------:R3:W-:Y:S02]  /*1760*/  LDGSTS.E.BYPASS.LTC128B.128 [R121+0x100], [R8.64], P3 ;  /* 0x0010000008797fae */ /* 0x0007e40009901d52 */
[----:B------:R-:W-:Y:S02]  /*1770*/  IMAD.X R15, R7, 0x1, R200, P1 ;  /* 0x00000001070f7824 */ /* 0x000fe400008e06c8 */
[----:B------:R1:W-:Y:S04]  /*1780*/  LDGSTS.E.BYPASS.LTC128B.128 [R122+0x4100], [R94.64+0x40], P4 ;  /* 0x041000405e7a7fae */ /* 0x0003e8000a101d52 */
[----:B------:R1:W-:Y:S04]  /*1790*/  LDGSTS.E.BYPASS.LTC128B.128 [R215+0x4100], [R10.64+0x40], P2 ;  /* 0x041000400ad77fae */ /* 0x0003e80009101d52 */
[----:B------:R4:W-:Y:S04]  /*17a0*/  LDGSTS.E.BYPASS.LTC128B.128 [R122+0x5100], [R6.64], P0 ;  /* 0x05100000067a7fae */ /* 0x0009e80008101d52 */
[----:B------:R1:W-:Y:S04]  /*17b0*/  LDGSTS.E.BYPASS.LTC128B.128 [R215+0x5100], [R14.64], P5 ;  /* 0x051000000ed77fae */ /* 0x0003e8000a901d52 */
[----:B------:R-:W0:Y:S01]  /*17c0*/  LDGDEPBAR ;  /* 0x00000000000079af */ /* 0x000e220000000000 */
[----:B------:R-:W-:-:S02]  /*17d0*/  LOP3.LUT R4, R119, 0x7, RZ, 0xc0, !PT ;  /* 0x0000000777047812 */ /* 0x000fc400078ec0ff */
[----:B------:R-:W-:Y:S02]  /*17e0*/  SHF.R.U32.HI R5, RZ, 0x3, R119 ;  /* 0x00000003ff057819 */ /* 0x000fe40000011677 */
[----:B------:R-:W-:Y:S02]  /*17f0*/  SHF.R.U32.HI R2, RZ, 0x1, R4 ;  /* 0x00000001ff027819 */ /* 0x000fe40000011604 */
[C---:B--2---:R-:W-:Y:S02]  /*1800*/  LOP3.LUT R12, R119.reuse, 0x1f, RZ, 0xc0, !PT ;  /* 0x0000001f770c7812 */ /* 0x044fe400078ec0ff */
[----:B------:R-:W-:Y:S01]  /*1810*/  LOP3.LUT R2, R2, 0x1, R5, 0x78, !PT ;  /* 0x0000000102027812 */ /* 0x000fe200078e7805 */
[----:B------:R-:W-:Y:S01]  /*1820*/  IMAD.SHL.U32 R5, R119, 0x4, RZ ;  /* 0x0000000477057824 */ /* 0x000fe200078e00ff */
[----:B------:R-:W-:-:S04]  /*1830*/  SHF.R.U32.HI R12, RZ, 0x4, R12 ;  /* 0x00000004ff0c7819 */ /* 0x000fc8000001160c */
[----:B---3--:R-:W-:Y:S01]  /*1840*/  LOP3.LUT R9, R5, 0x4, RZ, 0xc0, !PT ;  /* 0x0000000405097812 */ /* 0x008fe200078ec0ff */
[----:B------:R-:W-:Y:S01]  /*1850*/  IMAD.SHL.U32 R5, R12, 0x8, RZ ;  /* 0x000000080c057824 */ /* 0x000fe200078e00ff */
[----:B------:R-:W-:-:S04]  /*1860*/  LOP3.LUT R13, R119, 0x6, RZ, 0xc0, !PT ;  /* 0x00000006770d7812 */ /* 0x000fc800078ec0ff */
[----:B------:R-:W-:Y:S01]  /*1870*/  LOP3.LUT R5, R5, 0xfffffff8, R4, 0xe2, !PT ;  /* 0xfffffff805057812 */ /* 0x000fe200078ee204 */
[----:B------:R-:W-:-:S04]  /*1880*/  DEPBAR.LE SB0, 0x2 ;  /* 0x000080800000791a */ /* 0x000fc80000000000 */
[----:B------:R-:W-:Y:S01]  /*1890*/  SHF.R.U32.HI R8, RZ, 0x1, R13 ;  /* 0x00000001ff087819 */ /* 0x000fe2000001160d */
[----:B------:R-:W-:Y:S01]  /*18a0*/  IMAD.SHL.U32 R5, R5, 0x10, RZ ;  /* 0x0000001005057824 */ /* 0x000fe200078e00ff */
[----:B------:R-:W-:Y:S02]  /*18b0*/  LOP3.LUT R2, R2, R9, RZ, 0xfc, !PT ;  /* 0x0000000902027212 */ /* 0x000fe400078efcff */
[----:B------:R-:W-:Y:S02]  /*18c0*/  LOP3.LUT R8, R9, R12, R8, 0xf6, !PT ;  /* 0x0000000c09087212 */ /* 0x000fe400078ef608 */
[----:B------:R-:W-:Y:S02]  /*18d0*/  LOP3.LUT R212, R2, 0x1e0, R5, 0xf8, !PT ;  /* 0x000001e002d47812 */ /* 0x000fe400078ef805 */
[----:B------:R-:W-:Y:S01]  /*18e0*/  LOP3.LUT R213, R8, 0xe0, R213, 0xf8, !PT ;  /* 0x000000e008d57812 */ /* 0x000fe200078ef8d5 */
[----:B------:R-:W-:Y:S01]  /*18f0*/  BAR.SYNC.DEFER_BLOCKING 0x0 ;  /* 0x0000000000007b1d */ /* 0x000fe20000010000 */
[----:B------:R-:W-:-:S02]  /*1900*/  ISETP.GT.AND P0, PT, R0, RZ, PT ;  /* 0x000000ff0000720c */ /* 0x000fc40003f04270 */
[----:B----4-:R-:W-:Y:S02]  /*1910*/  IADD3 R6, R213, UR14, RZ ;  /* 0x0000000ed5067c10 */ /* 0x010fe4000fffe0ff */
[----:B------:R-:W-:Y:S02]  /*1920*/  IADD3 R4, R212, UR5, RZ ;  /* 0x00000005d4047c10 */ /* 0x000fe4000fffe0ff */
[----:B------:R-:W-:Y:S01]  /*1930*/  IADD3 R5, R0, 0x3f, RZ ;  /* 0x0000003f00057810 */ /* 0x000fe20007ffe0ff */
[----:B------:R-:W-:Y:S02]  /*1940*/  IMAD.SHL.U32 R6, R6, 0x10, RZ ;  /* 0x0000001006067824 */ /* 0x000fe400078e00ff */
[----:B------:R-:W-:Y:S01]  /*1950*/  IMAD.SHL.U32 R4, R4, 0x10, RZ ;  /* 0x0000001004047824 */ /* 0x000fe200078e00ff */
[----:B------:R-:W-:-:S04]  /*1960*/  SHF.R.S32.HI R2, RZ, 0x1f, R5 ;  /* 0x0000001fff027819 */ /* 0x000fc80000011405 */
[----:B------:R-:W-:-:S04]  /*1970*/  LEA.HI R2, R2, R5, RZ, 0x6 ;  /* 0x0000000502027211 */ /* 0x000fc800078f30ff */
[----:B------:R-:W-:Y:S01]  /*1980*/  LEA.HI.SX32 R214, R2, 0xfffffffd, 0x1a ;  /* 0xfffffffd02d67811 */ /* 0x000fe200078fd2ff */
[----:B------:R1:W2:Y:S04]  /*1990*/  LDSM.16.M88.4 R68, [R6] ;  /* 0x000000000644783b */ /* 0x0002a80000000200 */
[----:B------:R1:W3:Y:S04]  /*19a0*/  LDSM.16.M88.4 R76, [R6+0x1000] ;  /* 0x00100000064c783b */ /* 0x0002e80000000200 */
[----:B------:R1:W4:Y:S04]  /*19b0*/  LDSM.16.M88.4 R80, [R6+0x2000] ;  /* 0x002000000650783b */ /* 0x0003280000000200 */
[----:B------:R1:W1:Y:S04]  /*19c0*/  LDSM.16.M88.4 R84, [R6+0x3000] ;  /* 0x003000000654783b */ /* 0x0002680000000200 */
[----:B------:R1:W1:Y:S04]  /*19d0*/  LDSM.16.M88.4 R72, [R4+0x4000] ;  /* 0x004000000448783b */ /* 0x0002680000000200 */
[----:B------:R1:W1:Y:S01]  /*19e0*/  LDSM.16.M88.4 R88, [R4+0x5000] ;  /* 0x005000000458783b */ /* 0x0002620000000200 */
[----:B------:R-:W-:Y:S05]  /*19f0*/  @P0 BRA `(.L_x_225) ;  /* 0x0000043000000947 */ /* 0x000fea0003800000 */
[----:B------:R-:W-:Y:S01]  /*1a00*/  CS2R R190, SRZ ;  /* 0x0000000000be7805 */ /* 0x000fe2000001ff00 */
        /* <DEDUP_REMOVED lines=27> */
[----:B------:R-:W-:Y:S01]  /*1bc0*/  IMAD.MOV.U32 R133, RZ, RZ, RZ ;  /* 0x000000ffff857224 */ /* 0x000fe200078e00ff */
[----:B------:R-:W-:Y:S01]  /*1bd0*/  CS2R R192, SRZ ;  /* 0x0000000000c07805 */ /* 0x000fe2000001ff00 */
[----:B------:R-:W-:Y:S01]  /*1be0*/  CS2R R194, SRZ ;  /* 0x0000000000c27805 */ /* 0x000fe2000001ff00 */
[----:B------:R-:W-:Y:S01]  /*1bf0*/  IMAD.MOV.U32 R196, RZ, RZ, RZ ;  /* 0x000000ffffc47224 */ /* 0x000fe200078e00ff */
[----:B------:R-:W-:Y:S01]  /*1c00*/  MOV R198, RZ ;  /* 0x000000ff00c67202 */ /* 0x000fe20000000f00 */
[----:B-1----:R-:W-:Y:S01]  /*1c10*/  CS2R R4, SRZ ;  /* 0x0000000000047805 */ /* 0x002fe2000001ff00 */
[----:B------:R-:W-:Y:S01]  /*1c20*/  MOV R207, RZ ;  /* 0x000000ff00cf7202 */ /* 0x000fe20000000f00 */
        /* <DEDUP_REMOVED lines=31> */
[----:B------:R-:W-:Y:S05]  /*1e20*/  BRA `(.L_x_226) ;  /* 0x0000112000007947 */ /* 0x000fea0003800000 */
.L_x_225:
[----:B------:R-:W-:Y:S01]  /*1e30*/  IADD3 R204, P1, R94, 0x80, RZ ;  /* 0x000000805ecc7810 */ /* 0x000fe20007f3e0ff */
[----:B------:R-:W-:Y:S01]  /*1e40*/  IMAD.SHL.U32 R2, R213, 0x10, RZ ;  /* 0x00000010d5027824 */ /* 0x000fe200078e00ff */
[----:B------:R-:W-:Y:S01]  /*1e50*/  ISETP.NE.AND P2, PT, R214, RZ, PT ;  /* 0x000000ffd600720c */ /* 0x000fe20003f45270 */
[----:B------:R-:W-:Y:S01]  /*1e60*/  IMAD.SHL.U32 R0, R212, 0x10, RZ ;  /* 0x00000010d4007824 */ /* 0x000fe200078e00ff */
[----:B------:R-:W-:Y:S01]  /*1e70*/  IADD3 R208, P0, R92, 0x80, RZ ;  /* 0x000000805cd07810 */ /* 0x000fe20007f1e0ff */
        /* <DEDUP_REMOVED lines=33> */
[----:B------:R-:W-:Y:S01]  /*2090*/  IMAD.MOV.U32 R207, RZ, RZ, RZ ;  /* 0x000000ffffcf7224 */ /* 0x000fe200078e00ff */
[----:B-1----:R-:W-:Y:S01]  /*20a0*/  CS2R R4, SRZ ;  /* 0x0000000000047805 */ /* 0x002fe2000001ff00 */
        /* <DEDUP_REMOVED lines=31> */
[----:B------:R-:W-:Y:S01]  /*22a0*/  SEL R211, R211, RZ, P2 ;  /* 0x000000ffd3d37207 */ /* 0x000fe20001000000 */
[----:B------:R-:W-:Y:S01]  /*22b0*/  IMAD.X R203, RZ, RZ, R95, P1 ;  /* 0x000000ffffcb7224 */ /* 0x000fe200008e065f */
[----:B------:R-:W-:Y:S01]  /*22c0*/  IADD3.X R206, RZ, R93, RZ, P0, !PT ;  /* 0x0000005dffce7210 */ /* 0x000fe200007fe4ff */
[----:B------:R-:W-:Y:S01]  /*22d0*/  IMAD R218, R217, 0x18, RZ ;  /* 0x00000018d9da7824 */ /* 0x000fe200078e02ff */
[----:B------:R-:W-:Y:S01]  /*22e0*/  SEL R210, R210, RZ, P2 ;  /* 0x000000ffd2d27207 */ /* 0x000fe20001000000 */
[----:B------:R-:W-:Y:S01]  /*22f0*/  ULEA UR5, UR5, 0x4000, 0x4 ;  /* 0x0000400005057891 */ /* 0x000fe2000f8e203f */
[----:B------:R-:W-:Y:S01]  /*2300*/  LOP3.LUT R2, R2, 0x20, RZ, 0x3c, !PT ;  /* 0x0000002002027812 */ /* 0x000fe200078e3cff */
[----:B------:R-:W-:Y:S01]  /*2310*/  USHF.L.U32 UR4, UR14, 0x4, URZ ;  /* 0x000000040e047899 */ /* 0x000fe2000800063f */
[----:B------:R-:W-:Y:S01]  /*2320*/  LOP3.LUT R0, R0, 0x20, RZ, 0x3c, !PT ;  /* 0x0000002000007812 */ /* 0x000fe200078e3cff */
[----:B------:R-:W-:-:S02]  /*2330*/  UMOV UR13, 0x180 ;  /* 0x00000180000d7882 */ /* 0x000fc40000000000 */
[----:B------:R-:W-:Y:S02]  /*2340*/  UMOV UR12, 0x3 ;  /* 0x00000003000c7882 */ /* 0x000fe40000000000 */
[----:B------:R-:W-:Y:S02]  /*2350*/  UMOV UR11, 0x180 ;  /* 0x00000180000b7882 */ /* 0x000fe40000000000 */
.L_x_227:
[-C--:B--2---:R-:W-:Y:S01]  /*2360*/  QMMA.16832.F32.E4M3.E4M3 R4, R68.ROW, R72.reuse.COL, R4 ;  /* 0x000000484404727a */ /* 0x084fe20000002c04 */
[----:B------:R-:W-:Y:S01]  /*2370*/  LDSM.16.M88.4 R92, [R2+UR4] ;  /* 0x00000004025c783b */ /* 0x000fe20008000200 */
[----:B------:R-:W-:Y:S02]  /*2380*/  UIADD3 UR7, UR4, 0x80, URZ ;  /* 0x0000008004077890 */ /* 0x000fe4000fffe03f */
[----:B------:R-:W-:Y:S01]  /*2390*/  UIADD3 UR8, UR5, 0x80, URZ ;  /* 0x0000008005087890 */ /* 0x000fe2000fffe03f */
[----:B------:R-:W-:Y:S01]  /*23a0*/  LOP3.LUT P0, RZ, R210, 0x1, RZ, 0xc0, !PT ;  /* 0x00000001d2ff7812 */ /* 0x000fe2000780c0ff */
[----:B------:R-:W-:Y:S01]  /*23b0*/  UIADD3 UR16, UR16, 0x1, URZ ;  /* 0x0000000110107890 */ /* 0x000fe2000fffe03f */
[----:B------:R-:W-:Y:S01]  /*23c0*/  IADD3 R205, R123, UR11, RZ ;  /* 0x0000000b7bcd7c10 */ /* 0x000fe2000fffe0ff */
[----:B------:R-:W-:Y:S01]  /*23d0*/  UIADD3 UR12, UR12, 0x1, URZ ;  /* 0x000000010c0c7890 */ /* 0x000fe2000fffe03f */
[----:B-1----:R-:W1:Y:S01]  /*23e0*/  LDSM.16.M88.4 R96, [R0+UR5] ;  /* 0x000000050060783b */ /* 0x002e620008000200 */
[----:B------:R-:W-:Y:S02]  /*23f0*/  UISETP.NE.AND UP0, UPT, UR16, 0x4, UPT ;  /* 0x000000041000788c */ /* 0x000fe4000bf05270 */
[C---:B------:R-:W-:Y:S01]  /*2400*/  LOP3.LUT R219, R211.reuse, 0x8, RZ, 0xc0, !PT ;  /* 0x00000008d3db7812 */ /* 0x040fe200078ec0ff */
[----:B------:R-:W-:Y:S01]  /*2410*/  UISETP.NE.AND UP1, UPT, UR12, 0x4, UPT ;  /* 0x000000040c00788c */ /* 0x000fe2000bf25270 */
[----:B------:R-:W-:Y:S01]  /*2420*/  LOP3.LUT R221, R211, 0x2, RZ, 0xc0, !PT ;  /* 0x00000002d3dd7812 */ /* 0x000fe200078ec0ff */
[----:B------:R-:W-:Y:S01]  /*2430*/  UIADD3 UR10, UR13, 0x80, URZ ;  /* 0x000000800d0a7890 */ /* 0x000fe2000fffe03f */
[-C--:B---3--:R-:W-:Y:S01]  /*2440*/  QMMA.16832.F32.E4M3.E4M3 R8, R76.ROW, R72.reuse.COL, R8 ;  /* 0x000000484c08727a */ /* 0x088fe20000002c08 */
[----:B------:R-:W2:Y:S01]  /*2450*/  LDSM.16.M88.4 R100, [R2+UR4+0x1000] ;  /* 0x001000040264783b */ /* 0x000ea20008000200 */
[----:B------:R-:W-:Y:S02]  /*2460*/  UIADD3 UR9, UR11, 0x80, URZ ;  /* 0x000000800b097890 */ /* 0x000fe4000fffe03f */
[----:B------:R-:W-:Y:S01]  /*2470*/  @P0 MOV R209, R206 ;  /* 0x000000ce00d10202 */ /* 0x000fe20000000f00 */
[----:B------:R-:W-:Y:S01]  /*2480*/  @!UP0 UIADD3 UR7, UR4, -0x180, URZ ;  /* 0xfffffe8004078890 */ /* 0x000fe2000fffe03f */
[----:B------:R-:W-:Y:S01]  /*2490*/  SHF.R.U32.HI R219, RZ, 0x3, R219 ;  /* 0x00000003ffdb7819 */ /* 0x000fe200000116db */
[----:B------:R-:W-:Y:S01]  /*24a0*/  @!UP0 UIADD3 UR8, UR5, -0x180, URZ ;  /* 0xfffffe8005088890 */ /* 0x000fe2000fffe03f */
[----:B------:R-:W-:Y:S01]  /*24b0*/  SHF.R.U32.HI R221, RZ, 0x1, R221 ;  /* 0x00000001ffdd7819 */ /* 0x000fe200000116dd */
[----:B------:R-:W3:Y:S01]  /*24c0*/  LDSM.16.M88.4 R104, [R2+UR4+0x2000] ;  /* 0x002000040268783b */ /* 0x000ee20008000200 */
[----:B------:R-:W-:Y:S01]  /*24d0*/  ISETP.NE.U32.AND P1, PT, R219, RZ, PT ;  /* 0x000000ffdb00720c */ /* 0x000fe20003f25070 */
[----:B------:R-:W-:Y:S01]  /*24e0*/  @!UP1 UIADD3 UR10, UR13, -0x180, URZ ;  /* 0xfffffe800d0a9890 */ /* 0x000fe2000fffe03f */
[----:B------:R-:W-:Y:S01]  /*24f0*/  ISETP.NE.U32.AND P4, PT, R221, RZ, PT ;  /* 0x000000ffdd00720c */ /* 0x000fe20003f85070 */
[----:B------:R-:W-:Y:S01]  /*2500*/  FADD R207, R4, R207 ;  /* 0x000000cf04cf7221 */ /* 0x000fe20000000000 */
[----:B------:R-:W-:Y:S01]  /*2510*/  LOP3.LUT R220, R210, 0x2, RZ, 0xc0, !PT ;  /* 0x00000002d2dc7812 */ /* 0x000fe200078ec0ff */
[----:B------:R-:W-:Y:S01]  /*2520*/  FADD R198, R5, R198 ;  /* 0x000000c605c67221 */ /* 0x000fe20000000000 */
[-C--:B----4-:R-:W-:Y:S01]  /*2530*/  QMMA.16832.F32.E4M3.E4M3 R12, R80.ROW, R72.reuse.COL, R12 ;  /* 0x00000048500c727a */ /* 0x090fe20000002c0c */
[----:B------:R-:W4:Y:S01]  /*2540*/  LDSM.16.M88.4 R108, [R2+UR4+0x3000] ;  /* 0x00300004026c783b */ /* 0x000f220008000200 */
[----:B------:R-:W-:Y:S02]  /*2550*/  @!UP1 UIADD3 UR9, UR11, -0x180, URZ ;  /* 0xfffffe800b099890 */ /* 0x000fe4000fffe03f */
[----:B------:R-:W-:Y:S01]  /*2560*/  SHF.R.U32.HI R220, RZ, 0x1, R220 ;  /* 0x00000001ffdc7819 */ /* 0x000fe200000116dc */
[----:B------:R-:W-:Y:S01]  /*2570*/  FADD R195, R6, R195 ;  /* 0x000000c306c37221 */ /* 0x000fe20000000000 */
[----:B------:R-:W-:Y:S01]  /*2580*/  LOP3.LUT R219, R211, 0x4, RZ, 0xc0, !PT ;  /* 0x00000004d3db7812 */ /* 0x000fe200078ec0ff */
[----:B------:R-:W-:Y:S01]  /*2590*/  FADD R196, R7, R196 ;  /* 0x000000c407c47221 */ /* 0x000fe20000000000 */
[----:B------:R-:W-:Y:S01]  /*25a0*/  ISETP.NE.U32.AND P3, PT, R220, RZ, PT ;  /* 0x000000ffdc00720c */ /* 0x000fe20003f65070 */
[----:B------:R-:W4:Y:S01]  /*25b0*/  LDSM.16.M88.4 R112, [R0+UR5+0x1000] ;  /* 0x001000050070783b */ /* 0x000f220008000200 */
[----:B------:R-:W-:Y:S02]  /*25c0*/  @!UP1 UMOV UR12, URZ ;  /* 0x0000003f000c9c82 */ /* 0x000fe40008000000 */
[----:B------:R-:W-:Y:S01]  /*25d0*/  SHF.R.U32.HI R219, RZ, 0x2, R219 ;  /* 0x00000002ffdb7819 */ /* 0x000fe200000116db */
[----:B------:R-:W-:Y:S01]  /*25e0*/  FADD R193, R8, R193 ;  /* 0x000000c108c17221 */ /* 0x000fe20000000000 */
[----:B------:R-:W-:Y:S01]  /*25f0*/  FADD R194, R9, R194 ;  /* 0x000000c209c27221 */ /* 0x000fe20000000000 */
[----:B------:R-:W-:Y:S01]  /*2600*/  FADD R191, R10, R191 ;  /* 0x000000bf0abf7221 */ /* 0x000fe20000000000 */
[C---:B------:R-:W-:Y:S01]  /*2610*/  QMMA.16832.F32.E4M3.E4M3 R16, R84.reuse.ROW, R72.COL, R16 ;  /* 0x000000485410727a */ /* 0x040fe20000002c10 */
[----:B------:R-:W-:Y:S01]  /*2620*/  @!PT LDS RZ, [RZ] ;  /* 0x00000000fffff984 */ /* 0x000fe20000000800 */
[----:B------:R-:W-:Y:S01]  /*2630*/  @!PT LDS RZ, [RZ] ;  /* 0x00000000fffff984 */ /* 0x000fe20000000800 */
[----:B------:R-:W-:Y:S01]  /*2640*/  @!PT LDS RZ, [RZ] ;  /* 0x00000000fffff984 */ /* 0x000fe20000000800 */
[----:B------:R5:W-:Y:S01]  /*2650*/  @P0 LDGSTS.E.BYPASS.LTC128B.128 [R205], [R208.64] ;  /* 0x00000000d0cd0fae */ /* 0x000be2000b901d52 */
[----:B------:R-:W-:Y:S02]  /*2660*/  @!UP0 UMOV UR16, URZ ;  /* 0x0000003f00108c82 */ /* 0x000fe40008000000 */
[----:B------:R-:W-:Y:S01]  /*2670*/  LOP3.LUT P0, RZ, R211, 0x1, RZ, 0xc0, !PT ;  /* 0x00000001d3ff7812 */ /* 0x000fe2000780c0ff */
[----:B------:R-:W-:Y:S01]  /*2680*/  FADD R192, R11, R192 ;  /* 0x000000c00bc07221 */ /* 0x000fe20000000000 */
[----:B------:R-:W-:Y:S01]  /*2690*/  ISETP.NE.U32.AND P2, PT, R219, RZ, PT ;  /* 0x000000ffdb00720c */ /* 0x000fe20003f45070 */
[----:B------:R-:W-:Y:S01]  /*26a0*/  UMOV UR5, UR8 ;  /* 0x0000000800057c82 */ /* 0x000fe20008000000 */
[----:B------:R-:W-:Y:S01]  /*26b0*/  IADD3 R219, R215, UR13, RZ ;  /* 0x0000000dd7db7c10 */ /* 0x000fe2000fffe0ff */
[----:B------:R-:W-:Y:S01]  /*26c0*/  FADD R133, R12, R133 ;  /* 0x000000850c857221 */ /* 0x000fe20000000000 */
[----:B------:R-:W-:Y:S02]  /*26d0*/  UMOV UR4, UR7 ;  /* 0x0000000700047c82 */ /* 0x000fe40008000000 */
[----:B------:R-:W-:Y:S01]  /*26e0*/  FADD R136, R13, R136 ;  /* 0x000000880d887221 */ /* 0x000fe20000000000 */
[----:B------:R-:W-:Y:S01]  /*26f0*/  FADD R137, R14, R137 ;  /* 0x000000890e897221 */ /* 0x000fe20000000000 */
[----:B------:R-:W-:Y:S02]  /*2700*/  FADD R138, R15, R138 ;  /* 0x0000008a0f8a7221 */ /* 0x000fe40000000000 */
[-C--:B------:R-:W-:Y:S08]  /*2710*/  QMMA.16832.F32.E4M3.E4M3 R20, R84.ROW, R74.reuse.COL, R20 ;  /* 0x0000004a5414727a */ /* 0x080ff00000002c14 */
[----:B------:R-:W-:Y:S01]  /*2720*/  FADD R139, R16, R139 ;  /* 0x0000008b108b7221 */ /* 0x000fe20000000000 */
[----:B------:R-:W-:Y:S03]  /*2730*/  FADD R140, R17, R140 ;  /* 0x0000008c118c7221 */ /* 0x000fe60000000000 */
[----:B-----5:R-:W-:Y:S01]  /*2740*/  MOV R205, R203 ;  /* 0x000000cb00cd7202 */ /* 0x020fe20000000f00 */
[----:B------:R-:W-:Y:S01]  /*2750*/  FADD R141, R18, R141 ;  /* 0x0000008d128d7221 */ /* 0x000fe20000000000 */
[----:B------:R-:W-:Y:S01]  /*2760*/  IADD3 R209, R122, UR13, RZ ;  /* 0x0000000d7ad17c10 */ /* 0x000fe2000fffe0ff */
[----:B------:R-:W-:Y:S01]  /*2770*/  FADD R142, R19, R142 ;  /* 0x0000008e138e7221 */ /* 0x000fe20000000000 */
[-C--:B------:R-:W-:Y:S01]  /*2780*/  QMMA.16832.F32.E4M3.E4M3 R24, R80.ROW, R74.reuse.COL, R24 ;  /* 0x0000004a5018727a */ /* 0x080fe20000002c18 */
[----:B------:R-:W-:Y:S02]  /*2790*/  UMOV UR13, UR10 ;  /* 0x0000000a000d7c82 */ /* 0x000fe40008000000 */
[----:B------:R5:W-:Y:S01]  /*27a0*/  @P0 LDGSTS.E.BYPASS.LTC128B.128 [R209+0x4000], [R204.64] ;  /* 0x04000000ccd10fae */ /* 0x000be2000b901d52 */
[----:B------:R-:W-:Y:S01]  /*27b0*/  IADD3 R222, P0, R204, R202, RZ ;  /* 0x000000caccde7210 */ /* 0x000fe20007f1e0ff */
[----:B------:R-:W-:Y:S03]  /*27c0*/  IMAD.WIDE.U32 R220, R216, 0x18, R204 ;  /* 0x00000018d8dc7825 */ /* 0x000fe600078e00cc */
[----:B------:R-:W-:Y:S01]  /*27d0*/  IADD3.X R223, R203, R200, RZ, P0, !PT ;  /* 0x000000c8cbdf7210 */ /* 0x000fe200007fe4ff */
[----:B------:R-:W-:Y:S03]  /*27e0*/  FADD R155, R20, R155 ;  /* 0x0000009b149b7221 */ /* 0x000fe60000000000 */
[----:B------:R-:W-:Y:S01]  /*27f0*/  IADD3 R224, P0, R208, R197, RZ ;  /* 0x000000c5d0e07210 */ /* 0x000fe20007f1e0ff */
[----:B------:R1:W-:Y:S01]  /*2800*/  @P4 LDGSTS.E.BYPASS.LTC128B.128 [R219+0x4000], [R222.64] ;  /* 0x04000000dedb4fae */ /* 0x0003e2000b901d52 */
[----:B------:R-:W-:Y:S01]  /*2810*/  IADD3 R221, R221, R218, RZ ;  /* 0x000000dadddd7210 */ /* 0x000fe20007ffe0ff */
[----:B------:R-:W-:Y:S01]  /*2820*/  FADD R156, R21, R156 ;  /* 0x0000009c159c7221 */ /* 0x000fe20000000000 */
[-C--:B------:R-:W-:Y:S04]  /*2830*/  QMMA.16832.F32.E4M3.E4M3 R28, R76.ROW, R74.reuse.COL, R28 ;  /* 0x0000004a4c1c727a */ /* 0x080fe80000002c1c */
[----:B------:R-:W-:Y:S01]  /*2840*/  IADD3.X R225, R206, R199, RZ, P0, !PT ;  /* 0x000000c7cee17210 */ /* 0x000fe200007fe4ff */
[----:B------:R-:W-:Y:S01]  /*2850*/  FADD R157, R22, R157 ;  /* 0x0000009d169d7221 */ /* 0x000fe20000000000 */
[----:B------:R-:W-:Y:S01]  /*2860*/  LEA R226, P0, R216, R204, 0x4 ;  /* 0x000000ccd8e27211 */ /* 0x000fe200078020ff */
[----:B------:R-:W-:Y:S01]  /*2870*/  FADD R158, R23, R158 ;  /* 0x0000009e179e7221 */ /* 0x000fe20000000000 */
[----:B------:R-:W-:Y:S01]  /*2880*/  FADD R151, R24, R151 ;  /* 0x0000009718977221 */ /* 0x000fe20000000000 */
[----:B------:R-:W-:Y:S03]  /*2890*/  FADD R152, R25, R152 ;  /* 0x0000009819987221 */ /* 0x000fe60000000000 */
[----:B------:R-:W-:Y:S01]  /*28a0*/  LEA.HI.X R227, R216, R203, R217, 0x4, P0 ;  /* 0x000000cbd8e37211 */ /* 0x000fe200000f24d9 */
[----:B------:R-:W-:Y:S01]  /*28b0*/  FADD R153, R26, R153 ;  /* 0x000000991a997221 */ /* 0x000fe20000000000 */
[----:B-----5:R-:W-:Y:S01]  /*28c0*/  IADD3 R205, R121, UR11, RZ ;  /* 0x0000000b79cd7c10 */ /* 0x020fe2000fffe0ff */
[----:B------:R-:W-:Y:S01]  /*28d0*/  FADD R154, R27, R154 ;  /* 0x0000009a1b9a7221 */ /* 0x000fe20000000000 */
[C---:B------:R-:W-:Y:S01]  /*28e0*/  QMMA.16832.F32.E4M3.E4M3 R32, R68.reuse.ROW, R74.COL, R32 ;  /* 0x0000004a4420727a */ /* 0x040fe20000002c20 */
[----:B------:R-:W-:Y:S02]  /*28f0*/  UMOV UR11, UR9 ;  /* 0x00000009000b7c82 */ /* 0x000fe40008000000 */
[----:B------:R5:W-:Y:S05]  /*2900*/  @P3 LDGSTS.E.BYPASS.LTC128B.128 [R205], [R224.64] ;  /* 0x00000000e0cd3fae */ /* 0x000bea000b901d52 */
[----:B------:R-:W-:Y:S01]  /*2910*/  FADD R147, R28, R147 ;  /* 0x000000931c937221 */ /* 0x000fe20000000000 */
[----:B------:R-:W-:Y:S02]  /*2920*/  FADD R148, R29, R148 ;  /* 0x000000941d947221 */ /* 0x000fe40000000000 */
[----:B------:R1:W-:Y:S01]  /*2930*/  @P2 LDGSTS.E.BYPASS.LTC128B.128 [R209+0x5000], [R226.64] ;  /* 0x05000000e2d12fae */ /* 0x0003e2000b901d52 */
[----:B------:R-:W-:Y:S01]  /*2940*/  FADD R149, R30, R149 ;  /* 0x000000951e957221 */ /* 0x000fe20000000000 */
[----:B------:R-:W-:Y:S01]  /*2950*/  FADD R150, R31, R150 ;  /* 0x000000961f967221 */ /* 0x000fe20000000000 */
[----:B------:R-:W-:Y:S02]  /*2960*/  ISETP.GT.AND P2, PT, R214, -0x2, PT ;  /* 0xfffffffed600780c */ /* 0x000fe40003f44270 */
[-C--:B------:R-:W-:Y:S03]  /*2970*/  QMMA.16832.F32.E4M3.E4M3 R36, R68.ROW, R88.reuse.COL, R36 ;  /* 0x000000584424727a */ /* 0x080fe60000002c24 */
[----:B------:R2:W-:Y:S01]  /*2980*/  @P1 LDGSTS.E.BYPASS.LTC128B.128 [R219+0x5000], [R220.64] ;  /* 0x05000000dcdb1fae */ /* 0x0005e2000b901d52 */
[----:B------:R-:W-:Y:S04]  /*2990*/  IADD3 R208, P1, R208, 0x40, RZ ;  /* 0x00000040d0d07810 */ /* 0x000fe80007f3e0ff */
[----:B------:R-:W-:Y:S01]  /*29a0*/  FADD R143, R32, R143 ;  /* 0x0000008f208f7221 */ /* 0x000fe20000000000 */
[----:B------:R-:W-:Y:S02]  /*29b0*/  FADD R144, R33, R144 ;  /* 0x0000009021907221 */ /* 0x000fe40000000000 */
[----:B------:R-:W0:Y:S01]  /*29c0*/  LDGDEPBAR ;  /* 0x00000000000079af */ /* 0x000e220000000000 */
[----:B------:R-:W-:Y:S01]  /*29d0*/  FADD R145, R34, R145 ;  /* 0x0000009122917221 */ /* 0x000fe20000000000 */
[----:B------:R-:W-:Y:S01]  /*29e0*/  FADD R146, R35, R146 ;  /* 0x0000009223927221 */ /* 0x000fe20000000000 */
[----:B-----5:R-:W-:Y:S02]  /*29f0*/  IADD3 R205, R214, -0x1, RZ ;  /* 0xffffffffd6cd7810 */ /* 0x020fe40007ffe0ff */
[-C--:B------:R-:W-:Y:S04]  /*2a00*/  QMMA.16832.F32.E4M3.E4M3 R40, R76.ROW, R88.reuse.COL, R40 ;  /* 0x000000584c28727a */ /* 0x080fe80000002c28 */
[----:B------:R-:W-:Y:S02]  /*2a10*/  ISETP.NE.AND P0, PT, R205, RZ, PT ;  /* 0x000000ffcd00720c */ /* 0x000fe40003f05270 */
[----:B-1----:R-:W-:Y:S02]  /*2a20*/  LEA R209, R212, UR8, 0x4 ;  /* 0x00000008d4d17c11 */ /* 0x002fe4000f8e20ff */
[----:B------:R-:W-:Y:S01]  /*2a30*/  SEL R210, R210, RZ, P0 ;  /* 0x000000ffd2d27207 */ /* 0x000fe20000000000 */
[----:B------:R-:W-:Y:S03]  /*2a40*/  FADD R159, R36, R159 ;  /* 0x0000009f249f7221 */ /* 0x000fe60000000000 */
[----:B------:R-:W-:Y:S01]  /*2a50*/  FADD R160, R37, R160 ;  /* 0x000000a025a07221 */ /* 0x000fe20000000000 */
[----:B------:R-:W-:Y:S01]  /*2a60*/  FADD R161, R38, R161 ;  /* 0x000000a126a17221 */ /* 0x000fe20000000000 */
[----:B--2---:R-:W-:Y:S01]  /*2a70*/  LEA R219, R213, UR7, 0x4 ;  /* 0x00000007d5db7c11 */ /* 0x004fe2000f8e20ff */
[----:B------:R-:W-:Y:S01]  /*2a80*/  FADD R162, R39, R162 ;  /* 0x000000a227a27221 */ /* 0x000fe20000000000 */
[-C--:B------:R-:W-:Y:S01]  /*2a90*/  QMMA.16832.F32.E4M3.E4M3 R44, R80.ROW, R88.reuse.COL, R44 ;  /* 0x00000058502c727a */ /* 0x080fe20000002c2c */
[----:B------:R-:W-:Y:S04]  /*2aa0*/  DEPBAR.LE SB0, 0x2 ;  /* 0x000080800000791a */ /* 0x000fe80000000000 */
[----:B------:R-:W-:Y:S01]  /*2ab0*/  BAR.SYNC.DEFER_BLOCKING 0x0 ;  /* 0x0000000000007b1d */ /* 0x000fe20000010000 */
[----:B------:R-:W-:Y:S02]  /*2ac0*/  SEL R211, R211, RZ, P0 ;  /* 0x000000ffd3d37207 */ /* 0x000fe40000000000 */
[----:B------:R-:W-:Y:S01]  /*2ad0*/  FADD R163, R40, R163 ;  /* 0x000000a328a37221 */ /* 0x000fe20000000000 */
[----:B------:R-:W-:Y:S03]  /*2ae0*/  FADD R164, R41, R164 ;  /* 0x000000a429a47221 */ /* 0x000fe60000000000 */
[----:B------:R-:W-:Y:S01]  /*2af0*/  FADD R165, R42, R165 ;  /* 0x000000a52aa57221 */ /* 0x000fe20000000000 */
[----:B------:R-:W-:Y:S01]  /*2b00*/  FADD R166, R43, R166 ;  /* 0x000000a62ba67221 */ /* 0x000fe20000000000 */
[----:B------:R-:W-:Y:S02]  /*2b10*/  IADD3 R204, P0, R204, 0x40, RZ ;  /* 0x00000040cccc7810 */ /* 0x000fe40007f1e0ff */
[C---:B------:R-:W-:Y:S05]  /*2b20*/  QMMA.16832.F32.E4M3.E4M3 R48, R84.reuse.ROW, R88.COL, R48 ;  /* 0x000000585430727a */ /* 0x040fea0000002c30 */
[----:B------:R-:W-:Y:S02]  /*2b30*/  MOV R214, R205 ;  /* 0x000000cd00d67202 */ /* 0x000fe40000000f00 */
[----:B------:R-:W-:Y:S01]  /*2b40*/  IADD3.X R206, RZ, R206, RZ, P1, !PT ;  /* 0x000000ceffce7210 */ /* 0x000fe20000ffe4ff */
[----:B------:R-:W-:Y:S01]  /*2b50*/  FADD R167, R44, R167 ;  /* 0x000000a72ca77221 */ /* 0x000fe20000000000 */
[----:B------:R-:W-:Y:S03]  /*2b60*/  FADD R168, R45, R168 ;  /* 0x000000a82da87221 */ /* 0x000fe60000000000 */
[----:B------:R-:W-:Y:S01]  /*2b70*/  FADD R169, R46, R169 ;  /* 0x000000a92ea97221 */ /* 0x000fe20000000000 */
[----:B------:R-:W-:Y:S01]  /*2b80*/  FADD R170, R47, R170 ;  /* 0x000000aa2faa7221 */ /* 0x000fe20000000000 */
[----:B------:R-:W-:Y:S02]  /*2b90*/  IADD3.X R203, RZ, R203, RZ, P0, !PT ;  /* 0x000000cbffcb7210 */ /* 0x000fe400007fe4ff */
[-C--:B------:R-:W-:Y:S08]  /*2ba0*/  QMMA.16832.F32.E4M3.E4M3 R52, R84.ROW, R90.reuse.COL, R52 ;  /* 0x0000005a5434727a */ /* 0x080ff00000002c34 */
[----:B------:R-:W-:Y:S01]  /*2bb0*/  FADD R171, R48, R171 ;  /* 0x000000ab30ab7221 */ /* 0x000fe20000000000 */
[----:B------:R-:W-:Y:S03]  /*2bc0*/  FADD R172, R49, R172 ;  /* 0x000000ac31ac7221 */ /* 0x000fe60000000000 */
[----:B------:R-:W-:Y:S01]  /*2bd0*/  FADD R173, R50, R173 ;  /* 0x000000ad32ad7221 */ /* 0x000fe20000000000 */
[----:B------:R-:W-:Y:S03]  /*2be0*/  FADD R174, R51, R174 ;  /* 0x000000ae33ae7221 */ /* 0x000fe60000000000 */
        /* <DEDUP_REMOVED lines=10> */
[----:B------:R-:W-:Y:S08]  /*2c90*/  QMMA.16832.F32.E4M3.E4M3 R64, R68.ROW, R90.COL, R64 ;  /* 0x0000005a4440727a */ /* 0x000ff00000002c40 */
[----:B------:R-:W-:Y:S01]  /*2ca0*/  FADD R179, R60, R179 ;  /* 0x000000b33cb37221 */ /* 0x000fe20000000000 */
[----:B------:R-:W-:Y:S03]  /*2cb0*/  FADD R180, R61, R180 ;  /* 0x000000b43db47221 */ /* 0x000fe60000000000 */
[----:B------:R-:W-:Y:S01]  /*2cc0*/  FADD R181, R62, R181 ;  /* 0x000000b53eb57221 */ /* 0x000fe20000000000 */
[----:B------:R-:W-:-:S03]  /*2cd0*/  FADD R182, R63, R182 ;  /* 0x000000b63fb67221 */ /* 0x000fc60000000000 */
[----:B------:R-:W-:Y:S08]  /*2ce0*/  QMMA.16832.F32.E4M3.E4M3 R4, R92.ROW, R96.COL, RZ ;  /* 0x000000605c04727a */ /* 0x000ff00000002cff */
[----:B------:R-:W-:Y:S01]  /*2cf0*/  FADD R175, R64, R175 ;  /* 0x000000af40af7221 */ /* 0x000fe20000000000 */
[----:B------:R-:W-:Y:S03]  /*2d00*/  FADD R176, R65, R176 ;  /* 0x000000b041b07221 */ /* 0x000fe60000000000 */
[----:B------:R-:W-:Y:S01]  /*2d10*/  FADD R177, R66, R177 ;  /* 0x000000b142b17221 */ /* 0x000fe20000000000 */
[----:B------:R-:W-:-:S03]  /*2d20*/  FADD R178, R67, R178 ;  /* 0x000000b243b27221 */ /* 0x000fc60000000000 */
[----:B------:R-:W-:Y:S11]  /*2d30*/  QMMA.16832.F32.E4M3.E4M3 R8, R100.ROW, R96.COL, RZ ;  /* 0x000000606408727a */ /* 0x000ff60000002cff */
[----:B------:R-:W-:-:S05]  /*2d40*/  @!UPT UIADD3 URZ, URZ, URZ, URZ ;  /* 0x0000003f3f3ff290 */ /* 0x000fca000fffe03f */
[----:B---3--:R-:W-:Y:S11]  /*2d50*/  QMMA.16832.F32.E4M3.E4M3 R12, R104.ROW, R96.COL, RZ ;  /* 0x00000060680c727a */ /* 0x008ff60000002cff */
[----:B------:R-:W-:-:S05]  /*2d60*/  @!UPT UIADD3 URZ, URZ, URZ, URZ ;  /* 0x0000003f3f3ff290 */ /* 0x000fca000fffe03f */
[C---:B----4-:R-:W-:Y:S11]  /*2d70*/  QMMA.16832.F32.E4M3.E4M3 R16, R108.reuse.ROW, R96.COL, RZ ;  /* 0x000000606c10727a */ /* 0x050ff60000002cff */
[----:B------:R-:W-:Y:S05]  /*2d80*/  @!UPT UIADD3 URZ, URZ, URZ, URZ ;  /* 0x0000003f3f3ff290 */ /* 0x000fea000fffe03f */
[-C--:B------:R-:W-:Y:S11]  /*2d90*/  QMMA.16832.F32.E4M3.E4M3 R20, R108.ROW, R98.reuse.COL, RZ ;  /* 0x000000626c14727a */ /* 0x080ff60000002cff */
[----:B------:R-:W-:Y:S05]  /*2da0*/  @!UPT UIADD3 URZ, URZ, URZ, URZ ;  /* 0x0000003f3f3ff290 */ /* 0x000fea000fffe03f */
[-C--:B------:R-:W-:Y:S11]  /*2db0*/  QMMA.16832.F32.E4M3.E4M3 R24, R104.ROW, R98.reuse.COL, RZ ;  /* 0x000000626818727a */ /* 0x080ff60000002cff */
[----:B------:R-:W-:Y:S05]  /*2dc0*/  @!UPT UIADD3 URZ, URZ, URZ, URZ ;  /* 0x0000003f3f3ff290 */ /* 0x000fea000fffe03f */
[-C--:B------:R-:W-:Y:S11]  /*2dd0*/  QMMA.16832.F32.E4M3.E4M3 R28, R100.ROW, R98.reuse.COL, RZ ;  /* 0x00000062641c727a */ /* 0x080ff60000002cff */
[----:B------:R-:W-:Y:S05]  /*2de0*/  @!UPT UIADD3 URZ, URZ, URZ, URZ ;  /* 0x0000003f3f3ff290 */ /* 0x000fea000fffe03f */
[C---:B------:R-:W-:Y:S11]  /*2df0*/  QMMA.16832.F32.E4M3.E4M3 R32, R92.reuse.ROW, R98.COL, RZ ;  /* 0x000000625c20727a */ /* 0x040ff60000002cff */
[----:B------:R-:W-:Y:S05]  /*2e00*/  @!UPT UIADD3 URZ, URZ, URZ, URZ ;  /* 0x0000003f3f3ff290 */ /* 0x000fea000fffe03f */
[-C--:B------:R-:W-:Y:S01]  /*2e10*/  QMMA.16832.F32.E4M3.E4M3 R36, R92.ROW, R112.reuse.COL, RZ ;  /* 0x000000705c24727a */ /* 0x080fe20000002cff */
[----:B------:R1:W2:Y:S08]  /*2e20*/  LDSM.16.M88.4 R68, [R219] ;  /* 0x00000000db44783b */ /* 0x0002b00000000200 */
[----:B------:R1:W2:Y:S07]  /*2e30*/  LDSM.16.M88.4 R76, [R219+0x1000] ;  /* 0x00100000db4c783b */ /* 0x0002ae0000000200 */
[-C--:B------:R-:W-:Y:S01]  /*2e40*/  QMMA.16832.F32.E4M3.E4M3 R40, R100.ROW, R112.reuse.COL, RZ ;  /* 0x000000706428727a */ /* 0x080fe20000002cff */
[----:B------:R1:W2:Y:S08]  /*2e50*/  LDSM.16.M88.4 R80, [R219+0x2000] ;  /* 0x00200000db50783b */ /* 0x0002b00000000200 */
[----:B------:R1:W2:Y:S07]  /*2e60*/  LDSM.16.M88.4 R84, [R219+0x3000] ;  /* 0x00300000db54783b */ /* 0x0002ae0000000200 */
[-C--:B------:R-:W-:Y:S01]  /*2e70*/  QMMA.16832.F32.E4M3.E4M3 R44, R104.ROW, R112.reuse.COL, RZ ;  /* 0x00000070682c727a */ /* 0x080fe20000002cff */
[----:B------:R1:W2:Y:S08]  /*2e80*/  LDSM.16.M88.4 R72, [R209] ;  /* 0x00000000d148783b */ /* 0x0002b00000000200 */
[----:B------:R1:W2:Y:S07]  /*2e90*/  LDSM.16.M88.4 R88, [R209+0x1000] ;  /* 0x00100000d158783b */ /* 0x0002ae0000000200 */
[C---:B------:R-:W-:Y:S11]  /*2ea0*/  QMMA.16832.F32.E4M3.E4M3 R48, R108.reuse.ROW, R112.COL, RZ ;  /* 0x000000706c30727a */ /* 0x040ff60000002cff */
[----:B------:R-:W-:Y:S05]  /*2eb0*/  @!UPT UIADD3 URZ, URZ, URZ, URZ ;  /* 0x0000003f3f3ff290 */ /* 0x000fea000fffe03f */
[-C--:B------:R-:W-:Y:S11]  /*2ec0*/  QMMA.16832.F32.E4M3.E4M3 R52, R108.ROW, R114.reuse.COL, RZ ;  /* 0x000000726c34727a */ /* 0x080ff60000002cff */
[----:B------:R-:W-:Y:S05]  /*2ed0*/  @!UPT UIADD3 URZ, URZ, URZ, URZ ;  /* 0x0000003f3f3ff290 */ /* 0x000fea000fffe03f */
[-C--:B------:R-:W-:Y:S11]  /*2ee0*/  QMMA.16832.F32.E4M3.E4M3 R56, R104.ROW, R114.reuse.COL, RZ ;  /* 0x000000726838727a */ /* 0x080ff60000002cff */
[----:B------:R-:W-:Y:S05]  /*2ef0*/  @!UPT UIADD3 URZ, URZ, URZ, URZ ;  /* 0x0000003f3f3ff290 */ /* 0x000fea000fffe03f */
[-C--:B------:R-:W-:Y:S11]  /*2f00*/  QMMA.16832.F32.E4M3.E4M3 R60, R100.ROW, R114.reuse.COL, RZ ;  /* 0x00000072643c727a */ /* 0x080ff60000002cff */
[----:B------:R-:W-:Y:S05]  /*2f10*/  @!UPT UIADD3 URZ, URZ, URZ, URZ ;  /* 0x0000003f3f3ff290 */ /* 0x000fea000fffe03f */
[----:B------:R-:W-:Y:S01]  /*2f20*/  QMMA.16832.F32.E4M3.E4M3 R64, R92.ROW, R114.COL, RZ ;  /* 0x000000725c40727a */ /* 0x000fe20000002cff */
[----:B------:R-:W-:Y:S07]  /*2f30*/  @!UPT UIADD3 URZ, URZ, URZ, URZ ;  /* 0x0000003f3f3ff290 */ /* 0x000fee000fffe03f */
[----:B------:R-:W-:-:S11]  /*2f40*/  @P2 BRA `(.L_x_227) ;  /* 0xfffff41000002947 */ /* 0x000fd6000383ffff */
.L_x_226:
[----:B------:R-:W0:Y:S01]  /*2f50*/  LDGDEPBAR ;  /* 0x00000000000079af */ /* 0x000e220000000000 */
[C---:B------:R-:W-:Y:S02]  /*2f60*/  SHF.L.U32 R0, R116.reuse, 0x3, RZ ;  /* 0x0000000374007819 */ /* 0x040fe400000006ff */
[----:B------:R-:W-:Y:S01]  /*2f70*/  SHF.L.U64.HI R201, R116, 0x3, R201 ;  /* 0x0000000374c97819 */ /* 0x000fe200000102c9 */
[----:B------:R-:W0:Y:S01]  /*2f80*/  LDGDEPBAR ;  /* 0x00000000000079af */ /* 0x000e220000000000 */
[C---:B--2---:R-:W-:Y:S02]  /*2f90*/  IADD3 R84, P1, R0.reuse, c[0x0][0x1e0], RZ ;  /* 0x0000780000547a10 */ /* 0x044fe40007f3e0ff */
[----:B----4-:R-:W-:Y:S02]  /*2fa0*/  IADD3 R80, P0, R0, c[0x0][0x1e8], RZ ;  /* 0x00007a0000507a10 */ /* 0x010fe40007f1e0ff */
[----:B------:R-:W-:-:S02]  /*2fb0*/  IADD3.X R85, R201, c[0x0][0x1e4], RZ, P1, !PT ;  /* 0x00007900c9557a10 */ /* 0x000fc40000ffe4ff */
[----:B------:R-:W-:Y:S01]  /*2fc0*/  IADD3.X R81, R201, c[0x0][0x1ec], RZ, P0, !PT ;  /* 0x00007b00c9517a10 */ /* 0x000fe200007fe4ff */
[----:B------:R-:W-:-:S04]  /*2fd0*/  DEPBAR.LE SB0, 0x0 ;  /* 0x000080000000791a */ /* 0x000fc80000000000 */
[----:B------:R-:W-:Y:S01]  /*2fe0*/  BAR.SYNC.DEFER_BLOCKING 0x0 ;  /* 0x0000000000007b1d */ /* 0x000fe20000010000 */
[C---:B------:R-:W-:Y:S02]  /*2ff0*/  IADD3 R88, P1, R0.reuse, c[0x0][0x1c0], RZ ;  /* 0x0000700000587a10 */ /* 0x040fe40007f3e0ff */
[----:B------:R-:W-:Y:S02]  /*3000*/  IADD3 R86, P0, R0, c[0x0][0x1c8], RZ ;  /* 0x0000720000567a10 */ /* 0x000fe40007f1e0ff */
[C---:B------:R-:W-:Y:S02]  /*3010*/  IADD3.X R89, R201.reuse, c[0x0][0x1c4], RZ, P1, !PT ;  /* 0x00007100c9597a10 */ /* 0x040fe40000ffe4ff */
[----:B------:R-:W-:Y:S01]  /*3020*/  IADD3.X R87, R201, c[0x0][0x1cc], RZ, P0, !PT ;  /* 0x00007300c9577a10 */ /* 0x000fe200007fe4ff */
[----:B------:R-:W2:Y:S04]  /*3030*/  LDG.E.64 R84, [R84.64] ;  /* 0x0000001254547981 */ /* 0x000ea8000c1e1b00 */
[----:B------:R-:W4:Y:S04]  /*3040*/  LDG.E.64 R80, [R80.64] ;  /* 0x0000001250507981 */ /* 0x000f28000c1e1b00 */
[----:B------:R-:W5:Y:S04]  /*3050*/  LDG.E.64 R88, [R88.64] ;  /* 0x0000001258587981 */ /* 0x000f68000c1e1b00 */
[----:B---3--:R-:W3:Y:S01]  /*3060*/  LDG.E.64 R86, [R86.64] ;  /* 0x0000001256567981 */ /* 0x008ee2000c1e1b00 */
[----:B------:R-:W-:Y:S01]  /*3070*/  LEA R2, R128, R129, 0x3 ;  /* 0x0000008180027211 */ /* 0x000fe200078e18ff */
[----:B------:R-:W-:Y:S01]  /*3080*/  FADD R74, R169, R46 ;  /* 0x0000002ea94a7221 */ /* 0x000fe20000000000 */
[----:B------:R-:W-:Y:S01]  /*3090*/  LEA R91, R131, R127, 0x6 ;  /* 0x0000007f835b7211 */ /* 0x000fe200078e30ff */
[----:B------:R-:W-:Y:S01]  /*30a0*/  FADD R75, R170, R47 ;  /* 0x0000002faa4b7221 */ /* 0x000fe20000000000 */
[----:B------:R-:W-:Y:S01]  /*30b0*/  FADD R73, R168, R45 ;  /* 0x0000002da8497221 */ /* 0x000fe20000000000 */
[----:B------:R-:W-:Y:S01]  /*30c0*/  IMAD.WIDE R46, R2, 0x2, RZ ;  /* 0x00000002022e7825 */ /* 0x000fe200078e02ff */
[----:B------:R-:W-:Y:S01]  /*30d0*/  FADD R69, R164, R41 ;  /* 0x00000029a4457221 */ /* 0x000fe20000000000 */
[----:B------:R-:W-:Y:S01]  /*30e0*/  FADD R70, R165, R42 ;  /* 0x0000002aa5467221 */ /* 0x000fe20000000000 */
[----:B------:R-:W-:Y:S01]  /*30f0*/  SHF.R.S32.HI R45, RZ, 0x1f, R91 ;  /* 0x0000001fff2d7819 */ /* 0x000fe2000001145b */
[----:B------:R-:W-:Y:S01]  /*3100*/  FADD R68, R163, R40 ;  /* 0x00000028a3447221 */ /* 0x000fe20000000000 */
[----:B------:R-:W-:Y:S01]  /*3110*/  FADD R71, R166, R43 ;  /* 0x0000002ba6477221 */ /* 0x000fe20000000000 */
[----:B------:R-:W-:Y:S01]  /*3120*/  FADD R76, R171, R48 ;  /* 0x00000030ab4c7221 */ /* 0x000fe20000000000 */
[----:B------:R-:W-:Y:S01]  /*3130*/  FADD R77, R172, R49 ;  /* 0x00000031ac4d7221 */ /* 0x000fe20000000000 */
[----:B------:R-:W-:Y:S01]  /*3140*/  LOP3.LUT R43, R46, 0xfffffff0, RZ, 0xc0, !PT ;  /* 0xfffffff02e2b7812 */ /* 0x000fe200078ec0ff */
[----:B------:R-:W-:Y:S01]  /*3150*/  USHF.L.U32 UR15, UR15, 0x4, URZ ;  /* 0x000000040f0f7899 */ /* 0x000fe2000800063f */
[----:B------:R-:W-:Y:S01]  /*3160*/  LOP3.LUT R40, R47, 0x1fffffff, RZ, 0xc0, !PT ;  /* 0x1fffffff2f287812 */ /* 0x000fe200078ec0ff */
[----:B------:R-:W-:Y:S01]  /*3170*/  FADD R82, R175, R64 ;  /* 0x00000040af527221 */ /* 0x000fe20000000000 */
[----:B------:R-:W-:Y:S01]  /*3180*/  ISETP.NE.U32.AND P4, PT, RZ, c[0x0][0x1a0], PT ;  /* 0x00006800ff007a0c */ /* 0x000fe20003f85070 */
[----:B------:R-:W-:Y:S01]  /*3190*/  UIMAD UR15, UR14, 0x44, UR15 ;  /* 0x000000440e0f78a4 */ /* 0x000fe2000f8e020f */
[----:B------:R-:W-:Y:S01]  /*31a0*/  ISETP.GE.AND P2, PT, R2, R3, PT ;  /* 0x000000030200720c */ /* 0x000fe20003f46270 */
[----:B------:R-:W-:Y:S01]  /*31b0*/  FADD R2, R187, R52 ;  /* 0x00000034bb027221 */ /* 0x000fe20000000000 */
[----:B------:R-:W-:Y:S01]  /*31c0*/  ISETP.NE.AND.EX P4, PT, RZ, c[0x0][0x1a4], PT, P4 ;  /* 0x00006900ff007a0c */ /* 0x000fe20003f85340 */
[----:B------:R-:W-:Y:S01]  /*31d0*/  FADD R3, R188, R53 ;  /* 0x00000035bc037221 */ /* 0x000fe20000000000 */
        /* <DEDUP_REMOVED lines=52> */
[----:B--2---:R-:W-:-:S02]  /*3520*/  IMAD R42, R85, R91, RZ ;  /* 0x0000005b552a7224 */ /* 0x004fc400078e02ff */
[----:B------:R-:W-:-:S04]  /*3530*/  IMAD.WIDE.U32 R48, R84, R91, RZ ;  /* 0x0000005b54307225 */ /* 0x000fc800078e00ff */
[----:B----4-:R-:W-:Y:S02]  /*3540*/  IMAD R41, R81, R91, RZ ;  /* 0x0000005b51297224 */ /* 0x010fe400078e02ff */
[-C--:B------:R-:W-:Y:S02]  /*3550*/  IMAD R42, R84, R45.reuse, R42 ;  /* 0x0000002d542a7224 */ /* 0x080fe400078e022a */
[----:B------:R-:W-:Y:S01]  /*3560*/  IMAD R41, R80, R45, R41 ;  /* 0x0000002d50297224 */ /* 0x000fe200078e0229 */
[----:B------:R-:W-:Y:S01]  /*3570*/  LEA R45, P1, R48, R43, 0x1 ;  /* 0x0000002b302d7211 */ /* 0x000fe200078208ff */
[----:B------:R-:W-:Y:S01]  /*3580*/  IMAD.WIDE.U32 R46, R80, R91, RZ ;  /* 0x0000005b502e7225 */ /* 0x000fe200078e00ff */
[----:B------:R-:W-:Y:S02]  /*3590*/  IADD3 R49, R49, R42, RZ ;  /* 0x0000002a31317210 */ /* 0x000fe40007ffe0ff */
[----:B-----5:R-:W-:Y:S02]  /*35a0*/  IADD3 R52, P3, R88, R45, RZ ;  /* 0x0000002d58347210 */ /* 0x020fe40007f7e0ff */
[----:B------:R-:W-:-:S02]  /*35b0*/  LEA R43, P0, R46, R43, 0x1 ;  /* 0x0000002b2e2b7211 */ /* 0x000fc400078008ff */
[----:B------:R-:W-:Y:S02]  /*35c0*/  IADD3 R47, R47, R41, RZ ;  /* 0x000000292f2f7210 */ /* 0x000fe40007ffe0ff */
[-C--:B------:R-:W-:Y:S02]  /*35d0*/  LEA.HI.X R41, R48, R40.reuse, R49, 0x1, P1 ;  /* 0x0000002830297211 */ /* 0x080fe400008f0c31 */
[----:B------:R-:W-:Y:S02]  /*35e0*/  LEA.HI.X R47, R46, R40, R47, 0x1, P0 ;  /* 0x000000282e2f7211 */ /* 0x000fe400000f0c2f */
[----:B------:R-:W-:Y:S02]  /*35f0*/  ISETP.NE.U32.AND P1, PT, R88, RZ, PT ;  /* 0x000000ff5800720c */ /* 0x000fe40003f25070 */
[----:B---3--:R-:W-:Y:S02]  /*3600*/  ISETP.NE.U32.AND P0, PT, R86, RZ, PT ;  /* 0x000000ff5600720c */ /* 0x008fe40003f05070 */
[----:B------:R-:W-:-:S02]  /*3610*/  ISETP.NE.AND.EX P1, PT, R89, RZ, !P2, P1 ;  /* 0x000000ff5900720c */ /* 0x000fc40005725310 */
[----:B------:R-:W-:Y:S02]  /*3620*/  ISETP.NE.AND.EX P0, PT, R87, RZ, !P2, P0 ;  /* 0x000000ff5700720c */ /* 0x000fe40005705300 */
[----:B------:R-:W-:Y:S02]  /*3630*/  IADD3 R88, P2, R86, R43, RZ ;  /* 0x0000002b56587210 */ /* 0x000fe40007f5e0ff */
[----:B------:R-:W-:Y:S02]  /*3640*/  IADD3.X R53, R89, R41, RZ, P3, !PT ;  /* 0x0000002959357210 */ /* 0x000fe40001ffe4ff */
[----:B------:R-:W-:Y:S01]  /*3650*/  IADD3.X R89, R87, R47, RZ, P2, !PT ;  /* 0x0000002f57597210 */ /* 0x000fe200017fe4ff */
[----:B------:R-:W-:Y:S05]  /*3660*/  @!P4 BRA `(.L_x_228) ;  /* 0x000000800000c947 */ /* 0x000fea0003800000 */
[----:B------:R-:W-:-:S04]  /*3670*/  IADD3 R86, P2, R0, c[0x0][0x1a0], RZ ;  /* 0x0000680000567a10 */ /* 0x000fc80007f5e0ff */
[----:B------:R-:W-:-:S06]  /*3680*/  IADD3.X R87, R201, c[0x0][0x1a4], RZ, P2, !PT ;  /* 0x00006900c9577a10 */ /* 0x000fcc00017fe4ff */
[----:B------:R-:W2:Y:S02]  /*3690*/  LDG.E.64 R86, [R86.64] ;  /* 0x0000001256567981 */ /* 0x000ea4000c1e1b00 */
[----:B--2---:R-:W-:-:S04]  /*36a0*/  ISETP.NE.U32.AND P2, PT, R86, RZ, PT ;  /* 0x000000ff5600720c */ /* 0x004fc80003f45070 */
[----:B------:R-:W-:-:S13]  /*36b0*/  ISETP.NE.AND.EX P2, PT, R87, RZ, PT, P2 ;  /* 0x000000ff5700720c */ /* 0x000fda0003f45320 */
[----:B------:R-:W-:Y:S05]  /*36c0*/  @!P2 BRA `(.L_x_228) ;  /* 0x000000200000a947 */ /* 0x000fea0003800000 */
[----:B------:R2:W5:Y:S01]  /*36d0*/  LD.E R86, [R86.64] ;  /* 0x0000001256567980 */ /* 0x000562000c101900 */
[----:B------:R-:W-:Y:S05]  /*36e0*/  BRA `(.L_x_229) ;  /* 0x0000008000007947 */ /* 0x000fea0003800000 */
.L_x_228:
[----:B------:R-:W-:-:S04]  /*36f0*/  ISETP.NE.U32.AND P2, PT, RZ, c[0x0][0x190], PT ;  /* 0x00006400ff007a0c */ /* 0x000fc80003f45070 */
[----:B------:R-:W-:-:S13]  /*3700*/  ISETP.NE.AND.EX P2, PT, RZ, c[0x0][0x194], PT, P2 ;  /* 0x00006500ff007a0c */ /* 0x000fda0003f45320 */
[----:B------:R-:W-:Y:S05]  /*3710*/  @!P2 BRA `(.L_x_230) ;  /* 0x000000400000a947 */ /* 0x000fea0003800000 */
[----:B------:R-:W-:Y:S02]  /*3720*/  MOV R86, c[0x0][0x190] ;  /* 0x0000640000567a02 */ /* 0x000fe40000000f00 */
[----:B------:R-:W-:-:S05]  /*3730*/  MOV R87, c[0x0][0x194] ;  /* 0x0000650000577a02 */ /* 0x000fca0000000f00 */
[----:B------:R2:W5:Y:S01]  /*3740*/  LDG.E R86, [R86.64] ;  /* 0x0000001256567981 */ /* 0x000562000c1e1900 */
[----:B------:R-:W-:Y:S05]  /*3750*/  BRA `(.L_x_229) ;  /* 0x0000001000007947 */ /* 0x000fea0003800000 */
.L_x_230:
[----:B------:R-:W-:Y:S02]  /*3760*/  MOV R86, c[0x0][0x188] ;  /* 0x0000620000567a02 */ /* 0x000fe40000000f00 */
.L_x_229:
[----:B------:R-:W-:-:S04]  /*3770*/  ISETP.NE.U32.AND P2, PT, RZ, c[0x0][0x1a8], PT ;  /* 0x00006a00ff007a0c */ /* 0x000fc80003f45070 */
[----:B------:R-:W-:-:S13]  /*3780*/  ISETP.NE.AND.EX P2, PT, RZ, c[0x0][0x1ac], PT, P2 ;  /* 0x00006b00ff007a0c */ /* 0x000fda0003f45320 */
[----:B------:R-:W-:Y:S05]  /*3790*/  @!P2 BRA `(.L_x_231) ;  /* 0x000000800000a947 */ /* 0x000fea0003800000 */
[----:B------:R-:W-:-:S04]  /*37a0*/  IADD3 R40, P2, R0, c[0x0][0x1a8], RZ ;  /* 0x00006a0000287a10 */ /* 0x000fc80007f5e0ff */
[----:B------:R-:W-:-:S06]  /*37b0*/  IADD3.X R41, R201, c[0x0][0x1ac], RZ, P2, !PT ;  /* 0x00006b00c9297a10 */ /* 0x000fcc00017fe4ff */
[----:B------:R-:W3:Y:S02]  /*37c0*/  LDG.E.64 R40, [R40.64] ;  /* 0x0000001228287981 */ /* 0x000ee4000c1e1b00 */
[----:B---3--:R-:W-:-:S04]  /*37d0*/  ISETP.NE.U32.AND P2, PT, R40, RZ, PT ;  /* 0x000000ff2800720c */ /* 0x008fc80003f45070 */
[----:B------:R-:W-:-:S13]  /*37e0*/  ISETP.NE.AND.EX P2, PT, R41, RZ, PT, P2 ;  /* 0x000000ff2900720c */ /* 0x000fda0003f45320 */
[----:B------:R-:W-:Y:S05]  /*37f0*/  @!P2 BRA `(.L_x_231) ;  /* 0x000000200000a947 */ /* 0x000fea0003800000 */
[----:B--2---:R2:W5:Y:S01]  /*3800*/  LD.E R87, [R40.64] ;  /* 0x0000001228577980 */ /* 0x004562000c101900 */
[----:B------:R-:W-:Y:S05]  /*3810*/  BRA `(.L_x_232) ;  /* 0x0000008000007947 */ /* 0x000fea0003800000 */
.L_x_231:
[----:B------:R-:W-:-:S04]  /*3820*/  ISETP.NE.U32.AND P2, PT, RZ, c[0x0][0x198], PT ;  /* 0x00006600ff007a0c */ /* 0x000fc80003f45070 */
[----:B------:R-:W-:-:S13]  /*3830*/  ISETP.NE.AND.EX P2, PT, RZ, c[0x0][0x19c], PT, P2 ;  /* 0x00006700ff007a0c */ /* 0x000fda0003f45320 */
[----:B------:R-:W-:Y:S05]  /*3840*/  @!P2 BRA `(.L_x_233) ;  /* 0x000000400000a947 */ /* 0x000fea0003800000 */
[----:B------:R-:W-:Y:S02]  /*3850*/  MOV R40, c[0x0][0x198] ;  /* 0x0000660000287a02 */ /* 0x000fe40000000f00 */
[----:B------:R-:W-:-:S05]  /*3860*/  MOV R41, c[0x0][0x19c] ;  /* 0x0000670000297a02 */ /* 0x000fca0000000f00 */
[----:B--2---:R2:W5:Y:S01]  /*3870*/  LDG.E R87, [R40.64] ;  /* 0x0000001228577981 */ /* 0x004562000c1e1900 */
[----:B------:R-:W-:Y:S05]  /*3880*/  BRA `(.L_x_232) ;  /* 0x0000001000007947 */ /* 0x000fea0003800000 */
.L_x_233:
[----:B--2---:R-:W-:Y:S02]  /*3890*/  MOV R87, c[0x0][0x18c] ;  /* 0x0000630000577a02 */ /* 0x004fe40000000f00 */
.L_x_232:
[----:B------:R-:W-:Y:S01]  /*38a0*/  LOP3.LUT R0, R119, 0x1f, RZ, 0xc0, !PT ;  /* 0x0000001f77007812 */ /* 0x000fe200078ec0ff */
[----:B------:R-:W-:Y:S01]  /*38b0*/  BSSY B0, `(.L_x_234) ;  /* 0x000023b000007945 */ /* 0x000fe20003800000 */
[----:B-----5:R-:W-:Y:S02]  /*38c0*/  FSETP.NEU.AND P2, PT, R87, RZ, PT ;  /* 0x000000ff5700720b */ /* 0x020fe40003f4d000 */
[----:B--2---:R-:W-:Y:S02]  /*38d0*/  LOP3.LUT R40, R119, 0x3, RZ, 0xc0, !PT ;  /* 0x0000000377287812 */ /* 0x004fe400078ec0ff */
[----:B------:R-:W-:-:S05]  /*38e0*/  SHF.R.U32.HI R41, RZ, 0x2, R0 ;  /* 0x00000002ff297819 */ /* 0x000fca0000011600 */
[----:B------:R-:W-:-:S05]  /*38f0*/  IMAD R0, R41, 0x44, R40 ;  /* 0x0000004429007824 */ /* 0x000fca00078e0228 */
[----:B------:R-:W-:Y:S01]  /*3900*/  IADD3 R0, R0, UR15, RZ ;  /* 0x0000000f00007c10 */ /* 0x000fe2000fffe0ff */
[----:B------:R-:W-:Y:S05]  /*3910*/  @!P2 BRA `(.L_x_235) ;  /* 0x000016b00000a947 */ /* 0x000fea0003800000 */
[----:B------:R-:W-:Y:S01]  /*3920*/  ISETP.LT.AND P2, PT, R91, R117, P1 ;  /* 0x000000755b00720c */ /* 0x000fe20000f41270 */
[----:B------:R-:W-:Y:S01]  /*3930*/  CS2R R40, SRZ ;  /* 0x0000000000287805 */ /* 0x000fe2000001ff00 */
[----:B------:R-:W-:-:S11]  /*3940*/  CS2R R42, SRZ ;  /* 0x00000000002a7805 */ /* 0x000fd6000001ff00 */
[----:B------:R-:W2:Y:S01]  /*3950*/  @P2 LDG.E.LTC128B.128 R40, [R52.64] ;  /* 0x0000001234282981 */ /* 0x000ea2000c1e1d20 */
[----:B------:R-:W-:-:S03]  /*3960*/  SHF.L.U64.HI R85, R84, 0x4, R85 ;  /* 0x0000000454557819 */ /* 0x000fc60000010255 */
[----:B------:R-:W-:Y:S01]  /*3970*/  BAR.SYNC.DEFER_BLOCKING 0x0 ;  /* 0x0000000000007b1d */ /* 0x000fe20000010000 */
[----:B------:R-:W-:Y:S02]  /*3980*/  ISETP.LT.AND P4, PT, R91, R117, P0 ;  /* 0x000000755b00720c */ /* 0x000fe40000781270 */
[----:B------:R-:W-:-:S03]  /*3990*/  SHF.L.U32 R84, R84, 0x4, RZ ;  /* 0x0000000454547819 */ /* 0x000fc600000006ff */
[----:B------:R-:W-:Y:S04]  /*39a0*/  STS.64 [R0.X8], R4 ;  /* 0x0000000400007388 */ /* 0x000fe80000008a00 */
[----:B------:R-:W-:Y:S04]  /*39b0*/  STS.64 [R0.X8+0x20], R32 ;  /* 0x0000202000007388 */ /* 0x000fe80000008a00 */
[----:B------:R3:W-:Y:S04]  /*39c0*/  STS.64 [R0.X8+0x40], R36 ;  /* 0x0000402400007388 */ /* 0x0007e80000008a00 */
[----:B------:R-:W-:Y:S04]  /*39d0*/  STS.64 [R0.X8+0x60], R82 ;  /* 0x0000605200007388 */ /* 0x000fe80000008a00 */
[----:B------:R-:W-:Y:S06]  /*39e0*/  BAR.SYNC.DEFER_BLOCKING 0x0 ;  /* 0x0000000000007b1d */ /* 0x000fec0000010000 */
[----:B------:R-:W4:Y:S04]  /*39f0*/  LDS.128 R48, [R118] ;  /* 0x0000000076307984 */ /* 0x000f280000000c00 */
[----:B------:R-:W5:Y:S01]  /*3a00*/  LDS.128 R44, [R118+0x10] ;  /* 0x00001000762c7984 */ /* 0x000f620000000c00 */
[----:B--2---:R-:W-:Y:S01]  /*3a10*/  SHF.L.U32 R54, R40, 0x10, RZ ;  /* 0x0000001028367819 */ /* 0x004fe200000006ff */
[----:B---3--:R-:W-:Y:S01]  /*3a20*/  IMAD.U32 R36, R42, 0x10000, RZ ;  /* 0x000100002a247824 */ /* 0x008fe200078e00ff */
[----:B------:R-:W-:-:S02]  /*3a30*/  LOP3.LUT R90, R40, 0xffff0000, RZ, 0xc0, !PT ;  /* 0xffff0000285a7812 */ /* 0x000fc400078ec0ff */
[C---:B------:R-:W-:Y:S01]  /*3a40*/  LOP3.LUT R4, R41.reuse, 0xffff0000, RZ, 0xc0, !PT ;  /* 0xffff000029047812 */ /* 0x040fe200078ec0ff */
[-C--:B------:R-:W-:Y:S01]  /*3a50*/  FMUL R5, R54, R87.reuse ;  /* 0x0000005736057220 */ /* 0x080fe20000400000 */
[----:B------:R-:W-:Y:S01]  /*3a60*/  SHF.L.U32 R54, R41, 0x10, RZ ;  /* 0x0000001029367819 */ /* 0x000fe200000006ff */
[-C--:B------:R-:W-:Y:S02]  /*3a70*/  FMUL R32, R90, R87.reuse ;  /* 0x000000575a207220 */ /* 0x080fe40000400000 */
[-C--:B----4-:R-:W-:Y:S01]  /*3a80*/  FFMA R48, R48, R86.reuse, R5 ;  /* 0x0000005630307223 */ /* 0x090fe20000000005 */
[-C--:B------:R-:W-:Y:S01]  /*3a90*/  FMUL R4, R4, R87.reuse ;  /* 0x0000005704047220 */ /* 0x080fe20000400000 */
[-C--:B------:R-:W-:Y:S01]  /*3aa0*/  FMUL R33, R54, R87.reuse ;  /* 0x0000005736217220 */ /* 0x080fe20000400000 */
[-C--:B------:R-:W-:Y:S01]  /*3ab0*/  FMUL R5, R36, R87.reuse ;  /* 0x0000005724057220 */ /* 0x080fe20000400000 */
[-C--:B------:R-:W-:Y:S01]  /*3ac0*/  FFMA R49, R49, R86.reuse, R32 ;  /* 0x0000005631317223 */ /* 0x080fe20000000020 */
[----:B------:R-:W-:Y:S01]  /*3ad0*/  LOP3.LUT R54, R42, 0xffff0000, RZ, 0xc0, !PT ;  /* 0xffff00002a367812 */ /* 0x000fe200078ec0ff */
[-C--:B------:R-:W-:Y:S01]  /*3ae0*/  FFMA R51, R51, R86.reuse, R4 ;  /* 0x0000005633337223 */ /* 0x080fe20000000004 */
[C---:B------:R-:W-:Y:S01]  /*3af0*/  SHF.L.U32 R36, R43.reuse, 0x10, RZ ;  /* 0x000000102b247819 */ /* 0x040fe200000006ff */
[-C--:B------:R-:W-:Y:S01]  /*3b00*/  FFMA R50, R50, R86.reuse, R33 ;  /* 0x0000005632327223 */ /* 0x080fe20000000021 */
[----:B------:R-:W-:Y:S01]  /*3b10*/  LOP3.LUT R32, R43, 0xffff0000, RZ, 0xc0, !PT ;  /* 0xffff00002b207812 */ /* 0x000fe200078ec0ff */
[-C--:B------:R-:W-:Y:S01]  /*3b20*/  FMUL R54, R54, R87.reuse ;  /* 0x0000005736367220 */ /* 0x080fe20000400000 */
[----:B------:R-:W-:Y:S01]  /*3b30*/  IADD3 R4, R91, 0x8, RZ ;  /* 0x000000085b047810 */ /* 0x000fe20007ffe0ff */
[-C--:B------:R-:W-:Y:S01]  /*3b40*/  FMUL R33, R36, R87.reuse ;  /* 0x0000005724217220 */ /* 0x080fe20000400000 */
[-C--:B-----5:R-:W-:Y:S01]  /*3b50*/  FFMA R5, R44, R86.reuse, R5 ;  /* 0x000000562c057223 */ /* 0x0a0fe20000000005 */
[----:B------:R-:W-:Y:S01]  /*3b60*/  FMUL R32, R32, R87 ;  /* 0x0000005720207220 */ /* 0x000fe20000400000 */
[----:B------:R-:W-:Y:S01]  /*3b70*/  ISETP.LT.AND P3, PT, R4, R117, P1 ;  /* 0x000000750400720c */ /* 0x000fe20000f61270 */
[-C--:B------:R-:W-:Y:S01]  /*3b80*/  FFMA R54, R45, R86.reuse, R54 ;  /* 0x000000562d367223 */ /* 0x080fe20000000036 */
[-C--:B------:R-:W-:Y:S01]  /*3b90*/  FFMA R36, R46, R86.reuse, R33 ;  /* 0x000000562e247223 */ /* 0x080fe20000000021 */
[----:B------:R-:W-:Y:S01]  /*3ba0*/  FFMA R47, R47, R86, R32 ;  /* 0x000000562f2f7223 */ /* 0x000fe20000000020 */
[----:B------:R-:W-:-:S02]  /*3bb0*/  IADD3 R32, P2, R84, R52, RZ ;  /* 0x0000003454207210 */ /* 0x000fc40007f5e0ff */
[----:B------:R-:W-:Y:S02]  /*3bc0*/  F2FP.BF16.F32.PACK_AB R44, R49, R48 ;  /* 0x00000030312c723e */ /* 0x000fe400000010ff */
[----:B------:R-:W-:Y:S02]  /*3bd0*/  F2FP.BF16.F32.PACK_AB R45, R51, R50 ;  /* 0x00000032332d723e */ /* 0x000fe400000010ff */
[----:B------:R-:W-:Y:S02]  /*3be0*/  F2FP.BF16.F32.PACK_AB R46, R54, R5 ;  /* 0x00000005362e723e */ /* 0x000fe400000010ff */
[----:B------:R-:W-:Y:S02]  /*3bf0*/  F2FP.BF16.F32.PACK_AB R47, R47, R36 ;  /* 0x000000242f2f723e */ /* 0x000fe400000010ff */
[----:B------:R-:W-:-:S03]  /*3c00*/  IADD3.X R33, R85, R53, RZ, P2, !PT ;  /* 0x0000003555217210 */ /* 0x000fc600017fe4ff */
[----:B------:R2:W-:Y:S04]  /*3c10*/  @P4 STG.E.128 [R88.64], R44 ;  /* 0x0000002c58004986 */ /* 0x0005e8000c101d12 */
[----:B------:R-:W3:Y:S04]  /*3c20*/  @P3 LDG.E.LTC128B.128 R40, [R32.64] ;  /* 0x0000001220283981 */ /* 0x000ee8000c1e1d20 */
[----:B------:R-:W-:Y:S01]  /*3c30*/  BAR.SYNC.DEFER_BLOCKING 0x0 ;  /* 0x0000000000007b1d */ /* 0x000fe20000010000 */
[----:B------:R-:W-:Y:S02]  /*3c40*/  ISETP.LT.AND P5, PT, R4, R117, P0 ;  /* 0x000000750400720c */ /* 0x000fe400007a1270 */
[----:B------:R-:W-:-:S03]  /*3c50*/  SHF.L.U64.HI R81, R80, 0x4, R81 ;  /* 0x0000000450517819 */ /* 0x000fc60000010251 */
[----:B------:R4:W-:Y:S01]  /*3c60*/  STS.64 [R0.X8], R6 ;  /* 0x0000000600007388 */ /* 0x0009e20000008a00 */
[----:B--2---:R-:W-:-:S03]  /*3c70*/  SHF.L.U32 R44, R80, 0x4, RZ ;  /* 0x00000004502c7819 */ /* 0x004fc600000006ff */
[----:B------:R2:W-:Y:S04]  /*3c80*/  STS.64 [R0.X8+0x20], R34 ;  /* 0x0000202200007388 */ /* 0x0005e80000008a00 */
[----:B------:R-:W-:Y:S04]  /*3c90*/  STS.64 [R0.X8+0x40], R38 ;  /* 0x0000402600007388 */ /* 0x000fe80000008a00 */
[----:B------:R-:W-:Y:S04]  /*3ca0*/  STS.64 [R0.X8+0x60], R66 ;  /* 0x0000604200007388 */ /* 0x000fe80000008a00 */
[----:B------:R-:W-:Y:S06]  /*3cb0*/  BAR.SYNC.DEFER_BLOCKING 0x0 ;  /* 0x0000000000007b1d */ /* 0x000fec0000010000 */
[----:B------:R-:W5:Y:S04]  /*3cc0*/  LDS.128 R52, [R118] ;  /* 0x0000000076347984 */ /* 0x000f680000000c00 */
[----:B------:R-:W1:Y:S01]  /*3cd0*/  LDS.128 R48, [R118+0x10] ;  /* 0x0000100076307984 */ /* 0x000e620000000c00 */
[----:B---3--:R-:W-:Y:S01]  /*3ce0*/  LOP3.LUT R46, R40, 0xffff0000, RZ, 0xc0, !PT ;  /* 0xffff0000282e7812 */ /* 0x008fe200078ec0ff */
[C---:B------:R-:W-:Y:S01]  /*3cf0*/  IMAD.U32 R36, R41.reuse, 0x10000, RZ ;  /* 0x0001000029247824 */ /* 0x040fe200078e00ff */
[----:B----4-:R-:W-:-:S02]  /*3d00*/  LOP3.LUT R6, R41, 0xffff0000, RZ, 0xc0, !PT ;  /* 0xffff000029067812 */ /* 0x010fc400078ec0ff */
[----:B------:R-:W-:Y:S01]  /*3d10*/  SHF.L.U32 R82, R40, 0x10, RZ ;  /* 0x0000001028527819 */ /* 0x000fe200000006ff */
[-C--:B--2---:R-:W-:Y:S01]  /*3d20*/  FMUL R34, R46, R87.reuse ;  /* 0x000000572e227220 */ /* 0x084fe20000400000 */
[----:B------:R-:W-:Y:S01]  /*3d30*/  SHF.L.U32 R46, R42, 0x10, RZ ;  /* 0x000000102a2e7819 */ /* 0x000fe200000006ff */
[-C--:B------:R-:W-:Y:S01]  /*3d40*/  FMUL R5, R36, R87.reuse ;  /* 0x0000005724057220 */ /* 0x080fe20000400000 */
[-C--:B------:R-:W-:Y:S01]  /*3d50*/  FMUL R36, R6, R87.reuse ;  /* 0x0000005706247220 */ /* 0x080fe20000400000 */
[-C--:B-----5:R-:W-:Y:S01]  /*3d60*/  FFMA R53, R53, R86.reuse, R34 ;  /* 0x0000005635357223 */ /* 0x0a0fe20000000022 */
[----:B------:R-:W-:Y:S01]  /*3d70*/  LOP3.LUT R38, R42, 0xffff0000, RZ, 0xc0, !PT ;  /* 0xffff00002a267812 */ /* 0x000fe200078ec0ff */
[-C--:B------:R-:W-:Y:S01]  /*3d80*/  FMUL R7, R82, R87.reuse ;  /* 0x0000005752077220 */ /* 0x080fe20000400000 */
[C---:B------:R-:W-:Y:S01]  /*3d90*/  SHF.L.U32 R6, R43.reuse, 0x10, RZ ;  /* 0x000000102b067819 */ /* 0x040fe200000006ff */
[-C--:B------:R-:W-:Y:S01]  /*3da0*/  FMUL R35, R46, R87.reuse ;  /* 0x000000572e237220 */ /* 0x080fe20000400000 */
[----:B------:R-:W-:Y:S01]  /*3db0*/  LOP3.LUT R34, R43, 0xffff0000, RZ, 0xc0, !PT ;  /* 0xffff00002b227812 */ /* 0x000fe200078ec0ff */
[-C--:B------:R-:W-:Y:S01]  /*3dc0*/  FFMA R4, R52, R86.reuse, R7 ;  /* 0x0000005634047223 */ /* 0x080fe20000000007 */
[----:B------:R-:W-:Y:S01]  /*3dd0*/  IADD3 R46, R91, 0x10, RZ ;  /* 0x000000105b2e7810 */ /* 0x000fe20007ffe0ff */
[-C--:B------:R-:W-:Y:S01]  /*3de0*/  FMUL R38, R38, R87.reuse ;  /* 0x0000005726267220 */ /* 0x080fe20000400000 */
[-C--:B------:R-:W-:Y:S01]  /*3df0*/  FMUL R7, R6, R87.reuse ;  /* 0x0000005706077220 */ /* 0x080fe20000400000 */
[----:B------:R-:W-:Y:S01]  /*3e00*/  FMUL R34, R34, R87 ;  /* 0x0000005722227220 */ /* 0x000fe20000400000 */
[----:B------:R-:W-:Y:S01]  /*3e10*/  ISETP.LT.AND P4, PT, R46, R117, P1 ;  /* 0x000000752e00720c */ /* 0x000fe20000f81270 */
[-C--:B-1----:R-:W-:Y:S01]  /*3e20*/  FFMA R6, R48, R86.reuse, R35 ;  /* 0x0000005630067223 */ /* 0x082fe20000000023 */
[-C--:B------:R-:W-:Y:S01]  /*3e30*/  FFMA R49, R49, R86.reuse, R38 ;  /* 0x0000005631317223 */ /* 0x080fe20000000026 */
[-C--:B------:R-:W-:Y:S01]  /*3e40*/  FFMA R5, R54, R86.reuse, R5 ;  /* 0x0000005636057223 */ /* 0x080fe20000000005 */
[-C--:B------:R-:W-:Y:S01]  /*3e50*/  FFMA R36, R55, R86.reuse, R36 ;  /* 0x0000005637247223 */ /* 0x080fe20000000024 */
[-C--:B------:R-:W-:Y:S01]  /*3e60*/  FFMA R7, R50, R86.reuse, R7 ;  /* 0x0000005632077223 */ /* 0x080fe20000000007 */
[----:B------:R-:W-:Y:S01]  /*3e70*/  FFMA R34, R51, R86, R34 ;  /* 0x0000005633227223 */ /* 0x000fe20000000022 */
[----:B------:R-:W-:-:S02]  /*3e80*/  IADD3 R48, P3, R44, R88, RZ ;  /* 0x000000582c307210 */ /* 0x000fc40007f7e0ff */
[----:B------:R-:W-:Y:S02]  /*3e90*/  IADD3 R50, P2, R32, R84, RZ ;  /* 0x0000005420327210 */ /* 0x000fe40007f5e0ff */
[----:B------:R-:W-:Y:S01]  /*3ea0*/  F2FP.BF16.F32.PACK_AB R6, R49, R6 ;  /* 0x000000063106723e */ /* 0x000fe200000010ff */
[----:B------:R-:W-:Y:S01]  /*3eb0*/  IMAD.X R49, R81, 0x1, R89, P3 ;  /* 0x0000000151317824 */ /* 0x000fe200018e0659 */
[----:B------:R-:W-:Y:S02]  /*3ec0*/  F2FP.BF16.F32.PACK_AB R4, R53, R4 ;  /* 0x000000043504723e */ /* 0x000fe400000010ff */
[----:B------:R-:W-:Y:S02]  /*3ed0*/  F2FP.BF16.F32.PACK_AB R5, R36, R5 ;  /* 0x000000052405723e */ /* 0x000fe400000010ff */
[----:B------:R-:W-:Y:S02]  /*3ee0*/  F2FP.BF16.F32.PACK_AB R7, R34, R7 ;  /* 0x000000072207723e */ /* 0x000fe400000010ff */
[----:B------:R-:W-:-:S03]  /*3ef0*/  IADD3.X R51, R33, R85, RZ, P2, !PT ;  /* 0x0000005521337210 */ /* 0x000fc600017fe4ff */
[----:B------:R1:W-:Y:S04]  /*3f00*/  @P5 STG.E.128 [R48.64], R4 ;  /* 0x0000000430005986 */ /* 0x0003e8000c101d12 */
[----:B------:R-:W2:Y:S04]  /*3f10*/  @P4 LDG.E.LTC128B.128 R40, [R50.64] ;  /* 0x0000001232284981 */ /* 0x000ea8000c1e1d20 */
[----:B------:R-:W-:Y:S01]  /*3f20*/  BAR.SYNC.DEFER_BLOCKING 0x0 ;  /* 0x0000000000007b1d */ /* 0x000fe20000010000 */
[----:B------:R-:W-:Y:S02]  /*3f30*/  ISETP.LT.AND P5, PT, R46, R117, P0 ;  /* 0x000000752e00720c */ /* 0x000fe400007a1270 */
[----:B------:R-:W-:-:S04]  /*3f40*/  IADD3 R46, P2, R50, R84, RZ ;  /* 0x00000054322e7210 */ /* 0x000fc80007f5e0ff */
[----:B------:R-:W-:Y:S01]  /*3f50*/  IADD3.X R47, R51, R85, RZ, P2, !PT ;  /* 0x00000055332f7210 */ /* 0x000fe200017fe4ff */
[----:B------:R3:W-:Y:S04]  /*3f60*/  STS.64 [R0.X8], R8 ;  /* 0x0000000800007388 */ /* 0x0007e80000008a00 */
[----:B------:R4:W-:Y:S04]  /*3f70*/  STS.64 [R0.X8+0x20], R28 ;  /* 0x0000201c00007388 */ /* 0x0009e80000008a00 */
[----:B------:R-:W-:Y:S04]  /*3f80*/  STS.64 [R0.X8+0x40], R68 ;  /* 0x0000404400007388 */ /* 0x000fe80000008a00 */
[----:B------:R-:W-:Y:S04]  /*3f90*/  STS.64 [R0.X8+0x60], R60 ;  /* 0x0000603c00007388 */ /* 0x000fe80000008a00 */
[----:B------:R-:W-:Y:S06]  /*3fa0*/  BAR.SYNC.DEFER_BLOCKING 0x0 ;  /* 0x0000000000007b1d */ /* 0x000fec0000010000 */
[----:B------:R-:W5:Y:S04]  /*3fb0*/  LDS.128 R36, [R118] ;  /* 0x0000000076247984 */ /* 0x000f680000000c00 */
[----:B------:R-:W1:Y:S01]  /*3fc0*/  LDS.128 R32, [R118+0x10] ;  /* 0x0000100076207984 */ /* 0x000e620000000c00 */
[----:B--2---:R-:W-:-:S02]  /*3fd0*/  SHF.L.U32 R52, R40, 0x10, RZ ;  /* 0x0000001028347819 */ /* 0x004fc400000006ff */
[----:B-1----:R-:W-:Y:S02]  /*3fe0*/  LOP3.LUT R6, R40, 0xffff0000, RZ, 0xc0, !PT ;  /* 0xffff000028067812 */ /* 0x002fe400078ec0ff */
[C---:B------:R-:W-:Y:S01]  /*3ff0*/  SHF.L.U32 R4, R41.reuse, 0x10, RZ ;  /* 0x0000001029047819 */ /* 0x040fe200000006ff */
[-C--:B------:R-:W-:Y:S01]  /*4000*/  FMUL R7, R52, R87.reuse ;  /* 0x0000005734077220 */ /* 0x080fe20000400000 */
[----:B---3--:R-:W-:Y:S01]  /*4010*/  LOP3.LUT R8, R41, 0xffff0000, RZ, 0xc0, !PT ;  /* 0xffff000029087812 */ /* 0x008fe200078ec0ff */
[-C--:B----4-:R-:W-:Y:S01]  /*4020*/  FMUL R28, R6, R87.reuse ;  /* 0x00000057061c7220 */ /* 0x090fe20000400000 */
[----:B------:R-:W-:Y:S01]  /*4030*/  IMAD.U32 R6, R42, 0x10000, RZ ;  /* 0x000100002a067824 */ /* 0x000fe200078e00ff */
[-C--:B------:R-:W-:Y:S01]  /*4040*/  FMUL R5, R4, R87.reuse ;  /* 0x0000005704057220 */ /* 0x080fe20000400000 */
[-C--:B-----5:R-:W-:Y:S01]  /*4050*/  FFMA R4, R36, R86.reuse, R7 ;  /* 0x0000005624047223 */ /* 0x0a0fe20000000007 */
[-C--:B------:R-:W-:Y:S01]  /*4060*/  FMUL R36, R8, R87.reuse ;  /* 0x0000005708247220 */ /* 0x080fe20000400000 */
[-C--:B------:R-:W-:Y:S01]  /*4070*/  FMUL R7, R6, R87.reuse ;  /* 0x0000005706077220 */ /* 0x080fe20000400000 */
[----:B------:R-:W-:Y:S01]  /*4080*/  SHF.L.U32 R8, R43, 0x10, RZ ;  /* 0x000000102b087819 */ /* 0x000fe200000006ff */
[-C--:B------:R-:W-:Y:S01]  /*4090*/  FFMA R37, R37, R86.reuse, R28 ;  /* 0x0000005625257223 */ /* 0x080fe2000000001c */
[-C--:B------:R-:W-:Y:S01]  /*40a0*/  FFMA R5, R38, R86.reuse, R5 ;  /* 0x0000005626057223 */ /* 0x080fe20000000005 */
[----:B------:R-:W-:Y:S01]  /*40b0*/  LOP3.LUT R28, R42, 0xffff0000, RZ, 0xc0, !PT ;  /* 0xffff00002a1c7812 */ /* 0x000fe200078ec0ff */
[-C--:B------:R-:W-:Y:S01]  /*40c0*/  FFMA R6, R32, R86.reuse, R7 ;  /* 0x0000005620067223 */ /* 0x080fe20000000007 */
[----:B------:R-:W-:Y:S01]  /*40d0*/  LOP3.LUT R38, R43, 0xffff0000, RZ, 0xc0, !PT ;  /* 0xffff00002b267812 */ /* 0x000fe200078ec0ff */
[-C--:B------:R-:W-:Y:S01]  /*40e0*/  FMUL R7, R8, R87.reuse ;  /* 0x0000005708077220 */ /* 0x080fe20000400000 */
[----:B------:R-:W-:Y:S01]  /*40f0*/  IADD3 R8, R91, 0x18, RZ ;  /* 0x000000185b087810 */ /* 0x000fe20007ffe0ff */
[-C--:B------:R-:W-:Y:S01]  /*4100*/  FMUL R28, R28, R87.reuse ;  /* 0x000000571c1c7220 */ /* 0x080fe20000400000 */
[-C--:B------:R-:W-:Y:S01]  /*4110*/  FFMA R36, R39, R86.reuse, R36 ;  /* 0x0000005627247223 */ /* 0x080fe20000000024 */
        /* <DEDUP_REMOVED lines=9> */
[----:B------:R-:W-:Y:S02]  /*41b0*/  IADD3.X R29, R49, R81, RZ, P3, !PT ;  /* 0x00000051311d7210 */ /* 0x000fe40001ffe4ff */
[----:B------:R-:W-:-:S05]  /*41c0*/  F2FP.BF16.F32.PACK_AB R7, R32, R7 ;  /* 0x000000072007723e */ /* 0x000fca00000010ff */
[----:B------:R1:W-:Y:S04]  /*41d0*/  @P5 STG.E.128 [R28.64], R4 ;  /* 0x000000041c005986 */ /* 0x0003e8000c101d12 */
[----:B------:R-:W2:Y:S04]  /*41e0*/  @P4 LDG.E.LTC128B.128 R40, [R46.64] ;  /* 0x000000122e284981 */ /* 0x000ea8000c1e1d20 */
[----:B------:R-:W-:Y:S01]  /*41f0*/  BAR.SYNC.DEFER_BLOCKING 0x0 ;  /* 0x0000000000007b1d */ /* 0x000fe20000010000 */
[----:B------:R-:W-:-:S05]  /*4200*/  ISETP.LT.AND P5, PT, R8, R117, P0 ;  /* 0x000000750800720c */ /* 0x000fca00007a1270 */
[----:B------:R3:W-:Y:S04]  /*4210*/  STS.64 [R0.X8], R10 ;  /* 0x0000000a00007388 */ /* 0x0007e80000008a00 */
[----:B------:R4:W-:Y:S04]  /*4220*/  STS.64 [R0.X8+0x20], R30 ;  /* 0x0000201e00007388 */ /* 0x0009e80000008a00 */
[----:B------:R-:W-:Y:S04]  /*4230*/  STS.64 [R0.X8+0x40], R70 ;  /* 0x0000404600007388 */ /* 0x000fe80000008a00 */
[----:B------:R-:W-:Y:S04]  /*4240*/  STS.64 [R0.X8+0x60], R62 ;  /* 0x0000603e00007388 */ /* 0x000fe80000008a00 */
[----:B------:R-:W-:Y:S06]  /*4250*/  BAR.SYNC.DEFER_BLOCKING 0x0 ;  /* 0x0000000000007b1d */ /* 0x000fec0000010000 */
[----:B------:R-:W5:Y:S04]  /*4260*/  LDS.128 R36, [R118] ;  /* 0x0000000076247984 */ /* 0x000f680000000c00 */
[----:B------:R-:W1:Y:S01]  /*4270*/  LDS.128 R32, [R118+0x10] ;  /* 0x0000100076207984 */ /* 0x000e620000000c00 */
[C---:B--2---:R-:W-:Y:S01]  /*4280*/  IMAD.U32 R48, R40.reuse, 0x10000, RZ ;  /* 0x0001000028307824 */ /* 0x044fe200078e00ff */
[----:B-1----:R-:W-:-:S02]  /*4290*/  LOP3.LUT R6, R40, 0xffff0000, RZ, 0xc0, !PT ;  /* 0xffff000028067812 */ /* 0x002fc400078ec0ff */
[C---:B------:R-:W-:Y:S01]  /*42a0*/  SHF.L.U32 R4, R41.reuse, 0x10, RZ ;  /* 0x0000001029047819 */ /* 0x040fe200000006ff */
[-C--:B------:R-:W-:Y:S01]  /*42b0*/  FMUL R7, R48, R87.reuse ;  /* 0x0000005730077220 */ /* 0x080fe20000400000 */
[----:B---3--:R-:W-:Y:S01]  /*42c0*/  LOP3.LUT R10, R41, 0xffff0000, RZ, 0xc0, !PT ;  /* 0xffff0000290a7812 */ /* 0x008fe200078ec0ff */
[-C--:B------:R-:W-:Y:S01]  /*42d0*/  FMUL R6, R6, R87.reuse ;  /* 0x0000005706067220 */ /* 0x080fe20000400000 */
[----:B----4-:R-:W-:Y:S01]  /*42e0*/  LOP3.LUT R30, R42, 0xffff0000, RZ, 0xc0, !PT ;  /* 0xffff00002a1e7812 */ /* 0x010fe200078ec0ff */
[-C--:B------:R-:W-:Y:S01]  /*42f0*/  FMUL R5, R4, R87.reuse ;  /* 0x0000005704057220 */ /* 0x080fe20000400000 */
[-C--:B-----5:R-:W-:Y:S01]  /*4300*/  FFMA R4, R36, R86.reuse, R7 ;  /* 0x0000005624047223 */ /* 0x0a0fe20000000007 */
[----:B------:R-:W-:Y:S01]  /*4310*/  SHF.L.U32 R36, R42, 0x10, RZ ;  /* 0x000000102a247819 */ /* 0x000fe200000006ff */
[-C--:B------:R-:W-:Y:S01]  /*4320*/  FFMA R37, R37, R86.reuse, R6 ;  /* 0x0000005625257223 */ /* 0x080fe20000000006 */
[C---:B------:R-:W-:Y:S01]  /*4330*/  SHF.L.U32 R6, R43.reuse, 0x10, RZ ;  /* 0x000000102b067819 */ /* 0x040fe200000006ff */
[-C--:B------:R-:W-:Y:S01]  /*4340*/  FMUL R10, R10, R87.reuse ;  /* 0x000000570a0a7220 */ /* 0x080fe20000400000 */
[----:B------:R-:W-:Y:S01]  /*4350*/  LOP3.LUT R8, R43, 0xffff0000, RZ, 0xc0, !PT ;  /* 0xffff00002b087812 */ /* 0x000fe200078ec0ff */
[-C--:B------:R-:W-:Y:S01]  /*4360*/  FMUL R9, R36, R87.reuse ;  /* 0x0000005724097220 */ /* 0x080fe20000400000 */
[-C--:B------:R-:W-:Y:S01]  /*4370*/  FMUL R30, R30, R87.reuse ;  /* 0x000000571e1e7220 */ /* 0x080fe20000400000 */
[-C--:B------:R-:W-:Y:S01]  /*4380*/  FMUL R7, R6, R87.reuse ;  /* 0x0000005706077220 */ /* 0x080fe20000400000 */
[-C--:B------:R-:W-:Y:S01]  /*4390*/  FFMA R5, R38, R86.reuse, R5 ;  /* 0x0000005626057223 */ /* 0x080fe20000000005 */
[-C--:B------:R-:W-:Y:S01]  /*43a0*/  FFMA R6, R32, R86.reuse, R9 ;  /* 0x0000005620067223 */ /* 0x080fe20000000009 */
[----:B------:R-:W-:Y:S01]  /*43b0*/  IADD3 R32, R91, 0x20, RZ ;  /* 0x000000205b207810 */ /* 0x000fe20007ffe0ff */
[----:B------:R-:W-:Y:S01]  /*43c0*/  FMUL R8, R8, R87 ;  /* 0x0000005708087220 */ /* 0x000fe20000400000 */
[-C--:B------:R-:W-:Y:S01]  /*43d0*/  FFMA R7, R34, R86.reuse, R7 ;  /* 0x0000005622077223 */ /* 0x080fe20000000007 */
[-C--:B------:R-:W-:Y:S01]  /*43e0*/  FFMA R10, R39, R86.reuse, R10 ;  /* 0x00000056270a7223 */ /* 0x080fe2000000000a */
[----:B------:R-:W-:Y:S01]  /*43f0*/  ISETP.LT.AND P4, PT, R32, R117, P1 ;  /* 0x000000752000720c */ /* 0x000fe20000f81270 */
        /* <DEDUP_REMOVED lines=59> */
[----:B------:R-:W-:Y:S01]  /*47b0*/  STS.64 [R0.X8], R14 ;  /* 0x0000000e00007388 */ /* 0x000fe20000008a00 */
[----:B-1----:R-:W-:-:S03]  /*47c0*/  IADD3 R24, P3, R24, R44, RZ ;  /* 0x0000002c18187210 */ /* 0x002fc60007f7e0ff */
[----:B------:R1:W-:Y:S02]  /*47d0*/  STS.64 [R0.X8+0x20], R26 ;  /* 0x0000201a00007388 */ /* 0x0003e40000008a00 */
[----:B------:R-:W-:Y:S02]  /*47e0*/  IMAD.X R25, R25, 0x1, R81, P3 ;  /* 0x0000000119197824 */ /* 0x000fe400018e0651 */
[----:B------:R-:W-:Y:S04]  /*47f0*/  STS.64 [R0.X8+0x40], R74 ;  /* 0x0000404a00007388 */ /* 0x000fe80000008a00 */
[----:B------:R-:W-:Y:S04]  /*4800*/  STS.64 [R0.X8+0x60], R58 ;  /* 0x0000603a00007388 */ /* 0x000fe80000008a00 */
[----:B------:R-:W-:Y:S06]  /*4810*/  BAR.SYNC.DEFER_BLOCKING 0x0 ;  /* 0x0000000000007b1d */ /* 0x000fec0000010000 */
[----:B------:R-:W3:Y:S04]  /*4820*/  LDS.128 R28, [R118] ;  /* 0x00000000761c7984 */ /* 0x000ee80000000c00 */
[----:B------:R-:W4:Y:S01]  /*4830*/  LDS.128 R8, [R118+0x10] ;  /* 0x0000100076087984 */ /* 0x000f220000000c00 */
[C---:B--2---:R-:W-:Y:S01]  /*4840*/  IMAD.U32 R34, R40.reuse, 0x10000, RZ ;  /* 0x0001000028227824 */ /* 0x044fe200078e00ff */
[----:B------:R-:W-:-:S02]  /*4850*/  LOP3.LUT R6, R40, 0xffff0000, RZ, 0xc0, !PT ;  /* 0xffff000028067812 */ /* 0x000fc400078ec0ff */
[----:B------:R-:W-:Y:S01]  /*4860*/  SHF.L.U32 R4, R41, 0x10, RZ ;  /* 0x0000001029047819 */ /* 0x000fe200000006ff */
[-C--:B------:R-:W-:Y:S01]  /*4870*/  FMUL R7, R34, R87.reuse ;  /* 0x0000005722077220 */ /* 0x080fe20000400000 */
[----:B-1----:R-:W-:Y:S01]  /*4880*/  LOP3.LUT R26, R43, 0xffff0000, RZ, 0xc0, !PT ;  /* 0xffff00002b1a7812 */ /* 0x002fe200078ec0ff */
[-C--:B------:R-:W-:Y:S01]  /*4890*/  FMUL R6, R6, R87.reuse ;  /* 0x0000005706067220 */ /* 0x080fe20000400000 */
[----:B------:R-:W-:Y:S01]  /*48a0*/  LOP3.LUT R12, R41, 0xffff0000, RZ, 0xc0, !PT ;  /* 0xffff0000290c7812 */ /* 0x000fe200078ec0ff */
[-C--:B------:R-:W-:Y:S01]  /*48b0*/  FMUL R5, R4, R87.reuse ;  /* 0x0000005704057220 */ /* 0x080fe20000400000 */
[-C--:B---3--:R-:W-:Y:S01]  /*48c0*/  FFMA R4, R28, R86.reuse, R7 ;  /* 0x000000561c047223 */ /* 0x088fe20000000007 */
[----:B------:R-:W-:Y:S01]  /*48d0*/  SHF.L.U32 R28, R42, 0x10, RZ ;  /* 0x000000102a1c7819 */ /* 0x000fe200000006ff */
[-C--:B------:R-:W-:Y:S01]  /*48e0*/  FFMA R29, R29, R86.reuse, R6 ;  /* 0x000000561d1d7223 */ /* 0x080fe20000000006 */
[----:B------:R-:W-:Y:S01]  /*48f0*/  SHF.L.U32 R6, R43, 0x10, RZ ;  /* 0x000000102b067819 */ /* 0x000fe200000006ff */
[-C--:B------:R-:W-:Y:S01]  /*4900*/  FMUL R12, R12, R87.reuse ;  /* 0x000000570c0c7220 */ /* 0x080fe20000400000 */
[----:B------:R-:W-:Y:S01]  /*4910*/  LOP3.LUT R14, R42, 0xffff0000, RZ, 0xc0, !PT ;  /* 0xffff00002a0e7812 */ /* 0x000fe200078ec0ff */
[-C--:B------:R-:W-:Y:S01]  /*4920*/  FMUL R13, R28, R87.reuse ;  /* 0x000000571c0d7220 */ /* 0x080fe20000400000 */
[-C--:B------:R-:W-:Y:S01]  /*4930*/  FFMA R5, R30, R86.reuse, R5 ;  /* 0x000000561e057223 */ /* 0x080fe20000000005 */
[-C--:B------:R-:W-:Y:S01]  /*4940*/  FMUL R7, R6, R87.reuse ;  /* 0x0000005706077220 */ /* 0x080fe20000400000 */
[-C--:B------:R-:W-:Y:S01]  /*4950*/  FFMA R12, R31, R86.reuse, R12 ;  /* 0x000000561f0c7223 */ /* 0x080fe2000000000c */
[-C--:B----4-:R-:W-:Y:S01]  /*4960*/  FFMA R6, R8, R86.reuse, R13 ;  /* 0x0000005608067223 */ /* 0x090fe2000000000d */
[-C--:B------:R-:W-:Y:S01]  /*4970*/  FMUL R8, R26, R87.reuse ;  /* 0x000000571a087220 */ /* 0x080fe20000400000 */
[----:B------:R-:W-:Y:S01]  /*4980*/  IADD3 R26, R91, 0x30, RZ ;  /* 0x000000305b1a7810 */ /* 0x000fe20007ffe0ff */
[----:B------:R-:W-:Y:S01]  /*4990*/  FMUL R14, R14, R87 ;  /* 0x000000570e0e7220 */ /* 0x000fe20000400000 */
[-C--:B------:R-:W-:Y:S01]  /*49a0*/  FFMA R7, R10, R86.reuse, R7 ;  /* 0x000000560a077223 */ /* 0x080fe20000000007 */
[-C--:B------:R-:W-:Y:S01]  /*49b0*/  FFMA R8, R11, R86.reuse, R8 ;  /* 0x000000560b087223 */ /* 0x080fe20000000008 */
[----:B------:R-:W-:Y:S01]  /*49c0*/  ISETP.LT.AND P4, PT, R26, R117, P1 ;  /* 0x000000751a00720c */ /* 0x000fe20000f81270 */
        /* <DEDUP_REMOVED lines=11> */
[----:B------:R-:W-:-:S05]  /*4a80*/  IADD3 R84, P2, R28, R84, RZ ;  /* 0x000000541c547210 */ /* 0x000fca0007f5e0ff */
[----:B------:R-:W-:Y:S01]  /*4a90*/  IMAD.X R85, R29, 0x1, R85, P2 ;  /* 0x000000011d557824 */ /* 0x000fe200010e0655 */
[----:B------:R-:W-:Y:S04]  /*4aa0*/  STS.64 [R0.X8], R16 ;  /* 0x0000001000007388 */ /* 0x000fe80000008a00 */
[----:B------:R-:W-:Y:S04]  /*4ab0*/  STS.64 [R0.X8+0x20], R20 ;  /* 0x0000201400007388 */ /* 0x000fe80000008a00 */
[----:B------:R-:W-:Y:S04]  /*4ac0*/  STS.64 [R0.X8+0x40], R76 ;  /* 0x0000404c00007388 */ /* 0x000fe80000008a00 */
[----:B------:R3:W-:Y:S04]  /*4ad0*/  STS.64 [R0.X8+0x60], R2 ;  /* 0x0000600200007388 */ /* 0x0007e80000008a00 */
[----:B------:R-:W-:Y:S06]  /*4ae0*/  BAR.SYNC.DEFER_BLOCKING 0x0 ;  /* 0x0000000000007b1d */ /* 0x000fec0000010000 */
[----:B------:R-:W4:Y:S04]  /*4af0*/  LDS.128 R12, [R118] ;  /* 0x00000000760c7984 */ /* 0x000f280000000c00 */
[----:B------:R-:W5:Y:S01]  /*4b00*/  LDS.128 R8, [R118+0x10] ;  /* 0x0000100076087984 */ /* 0x000f620000000c00 */
[----:B--2---:R-:W-:-:S02]  /*4b10*/  SHF.L.U32 R30, R40, 0x10, RZ ;  /* 0x00000010281e7819 */ /* 0x004fc400000006ff */
[C---:B-1----:R-:W-:Y:S02]  /*4b20*/  LOP3.LUT R4, R41.reuse, 0xffff0000, RZ, 0xc0, !PT ;  /* 0xffff000029047812 */ /* 0x042fe400078ec0ff */
[----:B------:R-:W-:Y:S01]  /*4b30*/  SHF.L.U32 R6, R41, 0x10, RZ ;  /* 0x0000001029067819 */ /* 0x000fe200000006ff */
[-C--:B------:R-:W-:Y:S01]  /*4b40*/  FMUL R5, R30, R87.reuse ;  /* 0x000000571e057220 */ /* 0x080fe20000400000 */
[----:B---3--:R-:W-:Y:S01]  /*4b50*/  SHF.L.U32 R2, R42, 0x10, RZ ;  /* 0x000000102a027819 */ /* 0x008fe200000006ff */
[-C--:B------:R-:W-:Y:S01]  /*4b60*/  FMUL R4, R4, R87.reuse ;  /* 0x0000005704047220 */ /* 0x080fe20000400000 */
[----:B------:R-:W-:Y:S01]  /*4b70*/  LOP3.LUT R26, R40, 0xffff0000, RZ, 0xc0, !PT ;  /* 0xffff0000281a7812 */ /* 0x000fe200078ec0ff */
[-C--:B------:R-:W-:Y:S01]  /*4b80*/  FMUL R3, R6, R87.reuse ;  /* 0x0000005706037220 */ /* 0x080fe20000400000 */
[-C--:B----4-:R-:W-:Y:S01]  /*4b90*/  FFMA R5, R12, R86.reuse, R5 ;  /* 0x000000560c057223 */ /* 0x090fe20000000005 */
[-C--:B------:R-:W-:Y:S01]  /*4ba0*/  FFMA R6, R15, R86.reuse, R4 ;  /* 0x000000560f067223 */ /* 0x080fe20000000004 */
[----:B------:R-:W-:Y:S01]  /*4bb0*/  LOP3.LUT R4, R42, 0xffff0000, RZ, 0xc0, !PT ;  /* 0xffff00002a047812 */ /* 0x000fe200078ec0ff */
[-C--:B------:R-:W-:Y:S01]  /*4bc0*/  FFMA R3, R14, R86.reuse, R3 ;  /* 0x000000560e037223 */ /* 0x080fe20000000003 */
[-C--:B------:R-:W-:Y:S01]  /*4bd0*/  FMUL R7, R2, R87.reuse ;  /* 0x0000005702077220 */ /* 0x080fe20000400000 */
[C---:B------:R-:W-:Y:S01]  /*4be0*/  SHF.L.U32 R12, R43.reuse, 0x10, RZ ;  /* 0x000000102b0c7819 */ /* 0x040fe200000006ff */
[-C--:B------:R-:W-:Y:S01]  /*4bf0*/  FMUL R26, R26, R87.reuse ;  /* 0x000000571a1a7220 */ /* 0x080fe20000400000 */
[----:B------:R-:W-:Y:S01]  /*4c00*/  LOP3.LUT R14, R43, 0xffff0000, RZ, 0xc0, !PT ;  /* 0xffff00002b0e7812 */ /* 0x000fe200078ec0ff */
[-C--:B-----5:R-:W-:Y:S01]  /*4c10*/  FFMA R8, R8, R86.reuse, R7 ;  /* 0x0000005608087223 */ /* 0x0a0fe20000000007 */
[----:B------:R-:W-:Y:S01]  /*4c20*/  IADD3 R2, R91, 0x38, RZ ;  /* 0x000000385b027810 */ /* 0x000fe20007ffe0ff */
[-C--:B------:R-:W-:Y:S01]  /*4c30*/  FMUL R16, R4, R87.reuse ;  /* 0x0000005704107220 */ /* 0x080fe20000400000 */
[-C--:B------:R-:W-:Y:S01]  /*4c40*/  FMUL R7, R12, R87.reuse ;  /* 0x000000570c077220 */ /* 0x080fe20000400000 */
[----:B------:R-:W-:Y:S01]  /*4c50*/  FMUL R4, R14, R87 ;  /* 0x000000570e047220 */ /* 0x000fe20000400000 */
[-C--:B------:R-:W-:Y:S01]  /*4c60*/  FFMA R26, R13, R86.reuse, R26 ;  /* 0x000000560d1a7223 */ /* 0x080fe2000000001a */
[----:B------:R-:W-:Y:S01]  /*4c70*/  ISETP.LT.AND P2, PT, R2, R117, P1 ;  /* 0x000000750200720c */ /* 0x000fe20000f41270 */
[-C--:B------:R-:W-:Y:S01]  /*4c80*/  FFMA R7, R10, R86.reuse, R7 ;  /* 0x000000560a077223 */ /* 0x080fe20000000007 */
[-C--:B------:R-:W-:Y:S01]  /*4c90*/  FFMA R9, R9, R86.reuse, R16 ;  /* 0x0000005609097223 */ /* 0x080fe20000000010 */
[----:B------:R-:W-:Y:S01]  /*4ca0*/  FFMA R10, R11, R86, R4 ;  /* 0x000000560b0a7223 */ /* 0x000fe20000000004 */
[----:B------:R-:W-:-:S02]  /*4cb0*/  IADD3 R16, P1, R24, R44, RZ ;  /* 0x0000002c18107210 */ /* 0x000fc40007f3e0ff */
[----:B------:R-:W-:Y:S02]  /*4cc0*/  F2FP.BF16.F32.PACK_AB R4, R26, R5 ;  /* 0x000000051a04723e */ /* 0x000fe400000010ff */
[----:B------:R-:W-:Y:S02]  /*4cd0*/  F2FP.BF16.F32.PACK_AB R5, R6, R3 ;  /* 0x000000030605723e */ /* 0x000fe400000010ff */
[----:B------:R-:W-:Y:S02]  /*4ce0*/  IADD3.X R17, R25, R81, RZ, P1, !PT ;  /* 0x0000005119117210 */ /* 0x000fe40000ffe4ff */
[----:B------:R-:W-:Y:S02]  /*4cf0*/  F2FP.BF16.F32.PACK_AB R6, R9, R8 ;  /* 0x000000080906723e */ /* 0x000fe400000010ff */
[----:B------:R-:W-:-:S05]  /*4d00*/  F2FP.BF16.F32.PACK_AB R7, R10, R7 ;  /* 0x000000070a07723e */ /* 0x000fca00000010ff */
[----:B------:R1:W-:Y:S04]  /*4d10*/  @P3 STG.E.128 [R16.64], R4 ;  /* 0x0000000410003986 */ /* 0x0003e8000c101d12 */
[----:B------:R-:W1:Y:S04]  /*4d20*/  @P2 LDG.E.LTC128B.128 R40, [R84.64] ;  /* 0x0000001254282981 */ /* 0x000e68000c1e1d20 */
[----:B------:R-:W-:Y:S01]  /*4d30*/  BAR.SYNC.DEFER_BLOCKING 0x0 ;  /* 0x0000000000007b1d */ /* 0x000fe20000010000 */
[----:B------:R-:W-:Y:S02]  /*4d40*/  ISETP.LT.AND P1, PT, R2, R117, P0 ;  /* 0x000000750200720c */ /* 0x000fe40000721270 */
[----:B------:R-:W-:-:S04]  /*4d50*/  IADD3 R44, P0, R16, R44, RZ ;  /* 0x0000002c102c7210 */ /* 0x000fc80007f1e0ff */
[----:B------:R-:W-:Y:S01]  /*4d60*/  IADD3.X R45, R17, R81, RZ, P0, !PT ;  /* 0x00000051112d7210 */ /* 0x000fe200007fe4ff */
[----:B------:R-:W-:Y:S04]  /*4d70*/  STS.64 [R0.X8], R18 ;  /* 0x0000001200007388 */ /* 0x000fe80000008a00 */
[----:B------:R-:W-:Y:S04]  /*4d80*/  STS.64 [R0.X8+0x20], R22 ;  /* 0x0000201600007388 */ /* 0x000fe80000008a00 */
[----:B------:R-:W-:Y:S04]  /*4d90*/  STS.64 [R0.X8+0x40], R78 ;  /* 0x0000404e00007388 */ /* 0x000fe80000008a00 */
[----:B------:R2:W-:Y:S04]  /*4da0*/  STS.64 [R0.X8+0x60], R64 ;  /* 0x0000604000007388 */ /* 0x0005e80000008a00 */
[----:B------:R-:W-:Y:S06]  /*4db0*/  BAR.SYNC.DEFER_BLOCKING 0x0 ;  /* 0x0000000000007b1d */ /* 0x000fec0000010000 */
[----:B------:R-:W3:Y:S04]  /*4dc0*/  LDS.128 R8, [R118+0x10] ;  /* 0x0000100076087984 */ /* 0x000ee80000000c00 */
[----:B------:R-:W4:Y:S01]  /*4dd0*/  LDS.128 R12, [R118] ;  /* 0x00000000760c7984 */ /* 0x000f220000000c00 */
[----:B-1----:R-:W-:Y:S01]  /*4de0*/  SHF.L.U32 R6, R42, 0x10, RZ ;  /* 0x000000102a067819 */ /* 0x002fe200000006ff */
[C---:B------:R-:W-:Y:S01]  /*4df0*/  IMAD.U32 R2, R43.reuse, 0x10000, RZ ;  /* 0x000100002b027824 */ /* 0x040fe200078e00ff */
[----:B------:R-:W-:-:S02]  /*4e00*/  LOP3.LUT R4, R43, 0xffff0000, RZ, 0xc0, !PT ;  /* 0xffff00002b047812 */ /* 0x000fc400078ec0ff */
[----:B------:R-:W-:Y:S01]  /*4e10*/  LOP3.LUT R42, R42, 0xffff0000, RZ, 0xc0, !PT ;  /* 0xffff00002a2a7812 */ /* 0x000fe200078ec0ff */
[-C--:B------:R-:W-:Y:S01]  /*4e20*/  FMUL R3, R2, R87.reuse ;  /* 0x0000005702037220 */ /* 0x080fe20000400000 */
[----:B------:R-:W-:Y:S01]  /*4e30*/  SHF.L.U32 R16, R40, 0x10, RZ ;  /* 0x0000001028107819 */ /* 0x000fe200000006ff */
[-C--:B------:R-:W-:Y:S01]  /*4e40*/  FMUL R4, R4, R87.reuse ;  /* 0x0000005704047220 */ /* 0x080fe20000400000 */
[----:B------:R-:W-:Y:S01]  /*4e50*/  LOP3.LUT R40, R40, 0xffff0000, RZ, 0xc0, !PT ;  /* 0xffff000028287812 */ /* 0x000fe200078ec0ff */
[-C--:B------:R-:W-:Y:S01]  /*4e60*/  FMUL R5, R6, R87.reuse ;  /* 0x0000005706057220 */ /* 0x080fe20000400000 */
[C---:B--2---:R-:W-:Y:S01]  /*4e70*/  SHF.L.U32 R0, R41.reuse, 0x10, RZ ;  /* 0x0000001029007819 */ /* 0x044fe200000006ff */
[-C--:B------:R-:W-:Y:S01]  /*4e80*/  FMUL R42, R42, R87.reuse ;  /* 0x000000572a2a7220 */ /* 0x080fe20000400000 */
[----:B------:R-:W-:Y:S01]  /*4e90*/  LOP3.LUT R18, R41, 0xffff0000, RZ, 0xc0, !PT ;  /* 0xffff000029127812 */ /* 0x000fe200078ec0ff */
[-C--:B------:R-:W-:Y:S01]  /*4ea0*/  FMUL R7, R16, R87.reuse ;  /* 0x0000005710077220 */ /* 0x080fe20000400000 */
[-C--:B------:R-:W-:Y:S01]  /*4eb0*/  FMUL R40, R40, R87.reuse ;  /* 0x0000005728287220 */ /* 0x080fe20000400000 */
[-C--:B------:R-:W-:Y:S01]  /*4ec0*/  FMUL R19, R0, R87.reuse ;  /* 0x0000005700137220 */ /* 0x080fe20000400000 */
[-C--:B---3--:R-:W-:Y:S01]  /*4ed0*/  FFMA R5, R8, R86.reuse, R5 ;  /* 0x0000005608057223 */ /* 0x088fe20000000005 */
[----:B------:R-:W-:Y:S01]  /*4ee0*/  FMUL R18, R18, R87 ;  /* 0x0000005712127220 */ /* 0x000fe20000400000 */
[-C--:B------:R-:W-:Y:S01]  /*4ef0*/  FFMA R6, R9, R86.reuse, R42 ;  /* 0x0000005609067223 */ /* 0x080fe2000000002a */
[-C--:B------:R-:W-:Y:S01]  /*4f00*/  FFMA R3, R10, R86.reuse, R3 ;  /* 0x000000560a037223 */ /* 0x080fe20000000003 */
[-C--:B------:R-:W-:Y:S01]  /*4f10*/  FFMA R4, R11, R86.reuse, R4 ;  /* 0x000000560b047223 */ /* 0x080fe20000000004 */
[-C--:B----4-:R-:W-:Y:S01]  /*4f20*/  FFMA R12, R12, R86.reuse, R7 ;  /* 0x000000560c0c7223 */ /* 0x090fe20000000007 */
[-C--:B------:R-:W-:Y:S01]  /*4f30*/  FFMA R13, R13, R86.reuse, R40 ;  /* 0x000000560d0d7223 */ /* 0x080fe20000000028 */
[-C--:B------:R-:W-:Y:S01]  /*4f40*/  FFMA R14, R14, R86.reuse, R19 ;  /* 0x000000560e0e7223 */ /* 0x080fe20000000013 */
[----:B------:R-:W-:Y:S01]  /*4f50*/  FFMA R15, R15, R86, R18 ;  /* 0x000000560f0f7223 */ /* 0x000fe20000000012 */
[----:B------:R-:W-:-:S02]  /*4f60*/  F2FP.BF16.F32.PACK_AB R6, R6, R5 ;  /* 0x000000050606723e */ /* 0x000fc400000010ff */
[----:B------:R-:W-:Y:S02]  /*4f70*/  F2FP.BF16.F32.PACK_AB R7, R4, R3 ;  /* 0x000000030407723e */ /* 0x000fe400000010ff */
[----:B------:R-:W-:Y:S02]  /*4f80*/  F2FP.BF16.F32.PACK_AB R4, R13, R12 ;  /* 0x0000000c0d04723e */ /* 0x000fe400000010ff */
[----:B------:R-:W-:Y:S01]  /*4f90*/  F2FP.BF16.F32.PACK_AB R5, R15, R14 ;  /* 0x0000000e0f05723e */ /* 0x000fe200000010ff */
[----:B------:R-:W-:Y:S05]  /*4fa0*/  @!P1 BRA `(.L_x_236) ;  /* 0x00000cb000009947 */ /* 0x000fea0003800000 */
[----:B------:R1:W-:Y:S01]  /*4fb0*/  STG.E.128 [R44.64], R4 ;  /* 0x000000042c007986 */ /* 0x0003e2000c101d12 */
[----:B------:R-:W-:Y:S05]  /*4fc0*/  BRA `(.L_x_236) ;  /* 0x00000c9000007947 */ /* 0x000fea0003800000 */
.L_x_235:
[----:B------:R-:W-:Y:S01]  /*4fd0*/  BAR.SYNC.DEFER_BLOCKING 0x0 ;  /* 0x0000000000007b1d */ /* 0x000fe20000010000 */
[----:B------:R-:W-:Y:S02]  /*4fe0*/  ISETP.LT.AND P1, PT, R91, R117, P0 ;  /* 0x000000755b00720c */ /* 0x000fe40000721270 */
[----:B------:R-:W-:-:S03]  /*4ff0*/  SHF.L.U64.HI R53, R80, 0x4, R81 ;  /* 0x0000000450357819 */ /* 0x000fc60000010251 */
[----:B------:R-:W-:Y:S04]  /*5000*/  STS.64 [R0.X8], R4 ;  /* 0x0000000400007388 */ /* 0x000fe80000008a00 */
[----:B------:R-:W-:Y:S04]  /*5010*/  STS.64 [R0.X8+0x20], R32 ;  /* 0x0000202000007388 */ /* 0x000fe80000008a00 */
[----:B------:R-:W-:Y:S04]  /*5020*/  STS.64 [R0.X8+0x40], R36 ;  /* 0x0000402400007388 */ /* 0x000fe80000008a00 */
[----:B------:R-:W-:Y:S04]  /*5030*/  STS.64 [R0.X8+0x60], R82 ;  /* 0x0000605200007388 */ /* 0x000fe80000008a00 */
[----:B------:R-:W-:Y:S06]  /*5040*/  BAR.SYNC.DEFER_BLOCKING 0x0 ;  /* 0x0000000000007b1d */ /* 0x000fec0000010000 */
[----:B------:R-:W2:Y:S04]  /*5050*/  LDS.128 R40, [R118+0x10] ;  /* 0x0000100076287984 */ /* 0x000ea80000000c00 */
[----:B------:R-:W3:Y:S01]  /*5060*/  LDS.128 R44, [R118] ;  /* 0x00000000762c7984 */ /* 0x000ee20000000c00 */
[-C--:B--2---:R-:W-:Y:S01]  /*5070*/  FMUL R4, R40, R86.reuse ;  /* 0x0000005628047220 */ /* 0x084fe20000400000 */
[-C--:B------:R-:W-:Y:S01]  /*5080*/  FMUL R33, R41, R86.reuse ;  /* 0x0000005629217220 */ /* 0x080fe20000400000 */
[-C--:B------:R-:W-:Y:S01]  /*5090*/  FMUL R5, R42, R86.reuse ;  /* 0x000000562a057220 */ /* 0x080fe20000400000 */
[-C--:B------:R-:W-:Y:S01]  /*50a0*/  FMUL R32, R43, R86.reuse ;  /* 0x000000562b207220 */ /* 0x080fe20000400000 */
[-C--:B---3--:R-:W-:Y:S01]  /*50b0*/  FMUL R44, R44, R86.reuse ;  /* 0x000000562c2c7220 */ /* 0x088fe20000400000 */
[-C--:B------:R-:W-:Y:S01]  /*50c0*/  FMUL R45, R45, R86.reuse ;  /* 0x000000562d2d7220 */ /* 0x080fe20000400000 */
[-C--:B------:R-:W-:Y:S01]  /*50d0*/  FMUL R46, R46, R86.reuse ;  /* 0x000000562e2e7220 */ /* 0x080fe20000400000 */
[----:B------:R-:W-:Y:S01]  /*50e0*/  FMUL R47, R47, R86 ;  /* 0x000000562f2f7220 */ /* 0x000fe20000400000 */
[----:B------:R-:W-:-:S02]  /*50f0*/  F2FP.BF16.F32.PACK_AB R42, R33, R4 ;  /* 0x00000004212a723e */ /* 0x000fc400000010ff */
[----:B------:R-:W-:Y:S02]  /*5100*/  F2FP.BF16.F32.PACK_AB R43, R32, R5 ;  /* 0x00000005202b723e */ /* 0x000fe400000010ff */
[----:B------:R-:W-:Y:S02]  /*5110*/  F2FP.BF16.F32.PACK_AB R40, R45, R44 ;  /* 0x0000002c2d28723e */ /* 0x000fe400000010ff */
[----:B------:R-:W-:Y:S02]  /*5120*/  F2FP.BF16.F32.PACK_AB R41, R47, R46 ;  /* 0x0000002e2f29723e */ /* 0x000fe400000010ff */
[----:B------:R-:W-:Y:S02]  /*5130*/  @P1 MOV R32, R88 ;  /* 0x0000005800201202 */ /* 0x000fe40000000f00 */
[----:B------:R-:W-:Y:S02]  /*5140*/  @P1 MOV R33, R89 ;  /* 0x0000005900211202 */ /* 0x000fe40000000f00 */
[----:B------:R-:W-:-:S03]  /*5150*/  IADD3 R4, R91, 0x8, RZ ;  /* 0x000000085b047810 */ /* 0x000fc60007ffe0ff */
[----:B------:R2:W-:Y:S04]  /*5160*/  @P1 STG.E.128 [R32.64], R40 ;  /* 0x0000002820001986 */ /* 0x0005e8000c101d12 */
[----:B------:R-:W-:Y:S01]  /*5170*/  BAR.SYNC.DEFER_BLOCKING 0x0 ;  /* 0x0000000000007b1d */ /* 0x000fe20000010000 */
[----:B------:R-:W-:-:S05]  /*5180*/  ISETP.LT.AND P2, PT, R4, R117, P0 ;  /* 0x000000750400720c */ /* 0x000fca0000741270 */
[----:B------:R-:W-:Y:S04]  /*5190*/  STS.64 [R0.X8], R6 ;  /* 0x0000000600007388 */ /* 0x000fe80000008a00 */
[----:B------:R-:W-:Y:S01]  /*51a0*/  STS.64 [R0.X8+0x20], R34 ;  /* 0x0000202200007388 */ /* 0x000fe20000008a00 */
[----:B--2---:R-:W-:Y:S02]  /*51b0*/  SHF.L.U32 R41, R80, 0x4, RZ ;  /* 0x0000000450297819 */ /* 0x004fe400000006ff */
[----:B------:R-:W-:Y:S01]  /*51c0*/  IADD3 R40, R91, 0x10, RZ ;  /* 0x000000105b287810 */ /* 0x000fe20007ffe0ff */
[----:B------:R-:W-:Y:S01]  /*51d0*/  STS.64 [R0.X8+0x40], R38 ;  /* 0x0000402600007388 */ /* 0x000fe20000008a00 */
[----:B------:R-:W-:-:S03]  /*51e0*/  IADD3 R42, P1, R41, R88, RZ ;  /* 0x00000058292a7210 */ /* 0x000fc60007f3e0ff */
[----:B------:R-:W-:Y:S01]  /*51f0*/  STS.64 [R0.X8+0x60], R66 ;  /* 0x0000604200007388 */ /* 0x000fe20000008a00 */
[----:B------:R-:W-:-:S03]  /*5200*/  IADD3.X R43, R53, R89, RZ, P1, !PT ;  /* 0x00000059352b7210 */ /* 0x000fc60000ffe4ff */
[----:B------:R-:W-:Y:S06]  /*5210*/  BAR.SYNC.DEFER_BLOCKING 0x0 ;  /* 0x0000000000007b1d */ /* 0x000fec0000010000 */
[----:B------:R-:W2:Y:S04]  /*5220*/  LDS.128 R48, [R118] ;  /* 0x0000000076307984 */ /* 0x000ea80000000c00 */
[----:B------:R-:W3:Y:S01]  /*5230*/  LDS.128 R44, [R118+0x10] ;  /* 0x00001000762c7984 */ /* 0x000ee20000000c00 */
        /* <DEDUP_REMOVED lines=11> */
[----:B------:R-:W-:-:S05]  /*52f0*/  F2FP.BF16.F32.PACK_AB R7, R34, R7 ;  /* 0x000000072207723e */ /* 0x000fca00000010ff */
[----:B------:R-:W-:Y:S04]  /*5300*/  @P2 STG.E.128 [R42.64], R4 ;  /* 0x000000042a002986 */ /* 0x000fe8000c101d12 */
[----:B------:R-:W-:Y:S01]  /*5310*/  BAR.SYNC.DEFER_BLOCKING 0x0 ;  /* 0x0000000000007b1d */ /* 0x000fe20000010000 */
[----:B------:R-:W-:-:S05]  /*5320*/  ISETP.LT.AND P2, PT, R40, R117, P0 ;  /* 0x000000752800720c */ /* 0x000fca0000741270 */
[----:B------:R2:W-:Y:S04]  /*5330*/  STS.64 [R0.X8], R8 ;  /* 0x0000000800007388 */ /* 0x0005e80000008a00 */
[----:B------:R-:W-:Y:S04]  /*5340*/  STS.64 [R0.X8+0x20], R28 ;  /* 0x0000201c00007388 */ /* 0x000fe80000008a00 */
[----:B------:R-:W-:Y:S04]  /*5350*/  STS.64 [R0.X8+0x40], R68 ;  /* 0x0000404400007388 */ /* 0x000fe80000008a00 */
[----:B------:R-:W-:Y:S04]  /*5360*/  STS.64 [R0.X8+0x60], R60 ;  /* 0x0000603c00007388 */ /* 0x000fe80000008a00 */
[----:B------:R-:W-:Y:S01]  /*5370*/  BAR.SYNC.DEFER_BLOCKING 0x0 ;  /* 0x0000000000007b1d */ /* 0x000fe20000010000 */
[----:B--2---:R-:W-:-:S04]  /*5380*/  IADD3 R8, P1, R42, R41, RZ ;  /* 0x000000292a087210 */ /* 0x004fc80007f3e0ff */
[----:B------:R-:W-:Y:S01]  /*5390*/  IADD3.X R9, R43, R53, RZ, P1, !PT ;  /* 0x000000352b097210 */ /* 0x000fe20000ffe4ff */
        /* <DEDUP_REMOVED lines=14> */
[----:B------:R-:W-:-:S03]  /*5480*/  IADD3 R28, R91, 0x18, RZ ;  /* 0x000000185b1c7810 */ /* 0x000fc60007ffe0ff */
[----:B------:R-:W-:Y:S04]  /*5490*/  @P2 STG.E.128 [R8.64], R4 ;  /* 0x0000000408002986 */ /* 0x000fe8000c101d12 */
[----:B------:R-:W-:Y:S01]  /*54a0*/  BAR.SYNC.DEFER_BLOCKING 0x0 ;  /* 0x0000000000007b1d */ /* 0x000fe20000010000 */
[----:B------:R-:W-:-:S05]  /*54b0*/  ISETP.LT.AND P2, PT, R28, R117, P0 ;  /* 0x000000751c00720c */ /* 0x000fca0000741270 */
        /* <DEDUP_REMOVED lines=15> */
[----:B------:R-:W-:-:S02]  /*55b0*/  IADD3 R32, P1, R8, R41, RZ ;  /* 0x0000002908207210 */ /* 0x000fc40007f3e0ff */
[----:B------:R-:W-:Y:S02]  /*55c0*/  F2FP.BF16.F32.PACK_AB R6, R33, R6 ;  /* 0x000000062106723e */ /* 0x000fe400000010ff */
[----:B------:R-:W-:Y:S02]  /*55d0*/  F2FP.BF16.F32.PACK_AB R4, R37, R4 ;  /* 0x000000042504723e */ /* 0x000fe400000010ff */
[----:B------:R-:W-:Y:S02]  /*55e0*/  F2FP.BF16.F32.PACK_AB R5, R10, R5 ;  /* 0x000000050a05723e */ /* 0x000fe400000010ff */
[----:B------:R-:W-:Y:S02]  /*55f0*/  IADD3.X R33, R9, R53, RZ, P1, !PT ;  /* 0x0000003509217210 */ /* 0x000fe40000ffe4ff */
[----:B------:R-:W-:Y:S02]  /*5600*/  F2FP.BF16.F32.PACK_AB R7, R28, R7 ;  /* 0x000000071c07723e */ /* 0x000fe400000010ff */
[----:B------:R-:W-:-:S03]  /*5610*/  IADD3 R34, R91, 0x20, RZ ;  /* 0x000000205b227810 */ /* 0x000fc60007ffe0ff */
        /* <DEDUP_REMOVED lines=27> */
[----:B------:R-:W-:Y:S02]  /*57d0*/  ISETP.LT.AND P2, PT, R24, R117, P0 ;  /* 0x000000751800720c */ /* 0x000fe40000741270 */
[----:B------:R-:W-:-:S04]  /*57e0*/  IADD3 R24, P1, R12, R41, RZ ;  /* 0x000000290c187210 */ /* 0x000fc80007f3e0ff */
[----:B------:R-:W-:Y:S01]  /*57f0*/  IADD3.X R25, R13, R53, RZ, P1, !PT ;  /* 0x000000350d197210 */ /* 0x000fe20000ffe4ff */
[----:B------:R-:W-:Y:S04]  /*5800*/  STS.64 [R0.X8], R14 ;  /* 0x0000000e00007388 */ /* 0x000fe80000008a00 */
[----:B------:R2:W-:Y:S04]  /*5810*/  STS.64 [R0.X8+0x20], R26 ;  /* 0x0000201a00007388 */ /* 0x0005e80000008a00 */
[----:B------:R-:W-:Y:S04]  /*5820*/  STS.64 [R0.X8+0x40], R74 ;  /* 0x0000404a00007388 */ /* 0x000fe80000008a00 */
[----:B------:R-:W-:Y:S04]  /*5830*/  STS.64 [R0.X8+0x60], R58 ;  /* 0x0000603a00007388 */ /* 0x000fe80000008a00 */
[----:B------:R-:W-:Y:S01]  /*5840*/  BAR.SYNC.DEFER_BLOCKING 0x0 ;  /* 0x0000000000007b1d */ /* 0x000fe20000010000 */
[----:B--2---:R-:W-:-:S05]  /*5850*/  IADD3 R26, R91, 0x30, RZ ;  /* 0x000000305b1a7810 */ /* 0x004fca0007ffe0ff */
        /* <DEDUP_REMOVED lines=20> */
[----:B------:R3:W-:Y:S04]  /*59a0*/  STS.64 [R0.X8+0x60], R2 ;  /* 0x0000600200007388 */ /* 0x0007e80000008a00 */
[----:B------:R-:W-:Y:S01]  /*59b0*/  BAR.SYNC.DEFER_BLOCKING 0x0 ;  /* 0x0000000000007b1d */ /* 0x000fe20000010000 */
[----:B--2---:R-:W-:-:S02]  /*59c0*/  IADD3 R16, R91, 0x38, RZ ;  /* 0x000000385b107810 */ /* 0x004fc40007ffe0ff */
[----:B---3--:R-:W-:-:S03]  /*59d0*/  IADD3 R2, P1, R24, R41, RZ ;  /* 0x0000002918027210 */ /* 0x008fc60007f3e0ff */
[----:B------:R-:W2:Y:S01]  /*59e0*/  LDS.128 R12, [R118] ;  /* 0x00000000760c7984 */ /* 0x000ea20000000c00 */
[----:B------:R-:W-:-:S03]  /*59f0*/  IADD3.X R3, R25, R53, RZ, P1, !PT ;  /* 0x0000003519037210 */ /* 0x000fc60000ffe4ff */
[----:B------:R-:W3:Y:S01]  /*5a00*/  LDS.128 R8, [R118+0x10] ;  /* 0x0000100076087984 */ /* 0x000ee20000000c00 */
[----:B------:R-:W-:Y:S01]  /*5a10*/  ISETP.LT.AND P1, PT, R16, R117, P0 ;  /* 0x000000751000720c */ /* 0x000fe20000721270 */
        /* <DEDUP_REMOVED lines=12> */
[----:B------:R2:W-:Y:S04]  /*5ae0*/  @P2 STG.E.128 [R2.64], R4 ;  /* 0x0000000402002986 */ /* 0x0005e8000c101d12 */
[----:B------:R-:W-:Y:S06]  /*5af0*/  BAR.SYNC.DEFER_BLOCKING 0x0 ;  /* 0x0000000000007b1d */ /* 0x000fec0000010000 */
[----:B------:R-:W-:Y:S04]  /*5b00*/  STS.64 [R0.X8], R18 ;  /* 0x0000001200007388 */ /* 0x000fe80000008a00 */
[----:B------:R-:W-:Y:S01]  /*5b10*/  STS.64 [R0.X8+0x20], R22 ;  /* 0x0000201600007388 */ /* 0x000fe20000008a00 */
[----:B--2---:R-:W-:-:S03]  /*5b20*/  IADD3 R2, P0, R2, R41, RZ ;  /* 0x0000002902027210 */ /* 0x004fc60007f1e0ff */
[----:B------:R-:W-:Y:S01]  /*5b30*/  STS.64 [R0.X8+0x40], R78 ;  /* 0x0000404e00007388 */ /* 0x000fe20000008a00 */
[----:B------:R-:W-:-:S03]  /*5b40*/  IADD3.X R3, R3, R53, RZ, P0, !PT ;  /* 0x0000003503037210 */ /* 0x000fc600007fe4ff */
        /* <DEDUP_REMOVED lines=16> */
[----:B------:R2:W-:Y:S02]  /*5c50*/  @P1 STG.E.128 [R2.64], R4 ;  /* 0x0000000402001986 */ /* 0x0005e4000c101d12 */
.L_x_236:
[----:B------:R-:W-:Y:S05]  /*5c60*/  BSYNC B0 ;  /* 0x0000000000007941 */ /* 0x000fea0003800000 */
.L_x_234:
[----:B------:R-:W-:-:S04]  /*5c70*/  IADD3 R130, R130, c[0x0][0xc], RZ ;  /* 0x0000030082827a10 */ /* 0x000fc80007ffe0ff */
[----:B------:R-:W-:-:S13]  /*5c80*/  ISETP.GE.AND P0, PT, R130, c[0x0][0x178], PT ;  /* 0x00005e0082007a0c */ /* 0x000fda0003f06270 */
[----:B------:R-:W-:Y:S01]  /*5c90*/  @P0 CALL.REL.NOINC `(.L_x_237) ;  /* 0x0000001000000944 */ /* 0x000fe20003c00000 */
[----:B------:R-:W-:Y:S05]  /*5ca0*/  BRA `(.L_x_238) ;  /* 0xffffac3000007947 */ /* 0x000fea000383ffff */
.L_x_237:
[----:B------:R-:W-:Y:S05]  /*5cb0*/  EXIT ;  /* 0x000000000000794d */ /* 0x000fea0003800000 */
.L_x_239:
        /* <DEDUP_REMOVED lines=12> */
.L_x_276:


//--------------------- .text._ZN7cutlass6KernelINS_4gemm6kernel24GemmGroupedPerGroupScaleINS1_11threadblock13MmaMultistageINS1_9GemmShapeILi64ELi128ELi64EEENS_9transform11threadblock28PredicatedTileAccessIteratorINS_11MatrixShapeILi64ELi64EEENS_12float_e4m3_tENS_6layout8RowMajorELi1ENS8_29PitchLinearWarpRakedThreadMapINS_16PitchLinearShapeILi64ELi64EEELi128ENSH_ILi4ELi8EEELi16EEENS_5ArrayISD_Li16ELb0EEELb0ENSE_9NoPermuteEEENS9_25RegularTileAccessIteratorISC_SD_NSE_37RowMajorTensorOpMultiplicandCrosswiseILi8ELi64EEELi0ESK_Li16EEELNS_4arch14CacheOperation4KindE1ENSA_INSB_ILi64ELi128EEESD_NSE_11ColumnMajorELi0ENSG_INSH_ILi64ELi128EEELi128ESJ_Li16EEESM_Lb0ESN_EENSP_ISW_SD_NSE_40ColumnMajorTensorOpMultiplicandCrosswiseILi8ELi64EEELi1ESZ_Li16EEELSV_1EfSF_NS4_9MmaPolicyINS1_4warp11MmaTensorOpINS6_ILi64ELi32ELi64EEESD_SR_SD_S12_fSF_NS15_17MmaTensorOpPolicyINST_3MmaINS6_ILi16ELi8ELi32EEELi32ESD_SF_SD_SX_fSF_NST_13OpMultiplyAddEEENSB_ILi1ELi1EEEEELi1ELb0EbEENSB_ILi0ELi0EEES1G_Li1EEELi4ELNS1_23SharedMemoryClearOptionE0EbEENS_8epilogue11threadblock8EpilogueIS7_S1F_Li1ENS1L_22PredicatedTileIteratorINS1L_26OutputTileOptimalThreadMapINS1L_15OutputTileShapeILi128ELi8ELi1ELi1ELi1EEENS1P_ILi1ELi8ELi1ELi1ELi8EEELi128ELi8ELi16EEENS_10bfloat16_tELb0ESN_Lb0EEENS1K_4warp24FragmentIteratorTensorOpIS17_S1A_fNSL_IfLi4ELb1EEESF_EENS1V_20TileIteratorTensorOpIS17_S1A_fSF_EENS1L_18SharedLoadIteratorINS1S_18CompactedThreadMapEfLi32EEENS1K_6thread17LinearCombinationIS1T_Li8EffLNS24_9ScaleType4KindE0ELNS_15FloatRoundStyleE2ES1T_EENSB_ILi0ELi8EEELi1ELi1EEENS4_37GemmBatchedIdentityThreadblockSwizzleELNS2_17GroupScheduleModeE0ELb0EEEEEvNT_6ParamsE --------------------------
	.section	.text._ZN7cutlass6KernelINS_4gemm6kernel24GemmGroupedPerGroupScaleINS1_11threadblock13MmaMultistageINS1_9GemmShapeILi64ELi128ELi64EEENS_9transform11threadblock28PredicatedTileAccessIteratorINS_11MatrixShapeILi64ELi64EEENS_12float_e4m3_tENS_6layout8RowMajorELi1ENS8_29PitchLinearWarpRakedThreadMapINS_16PitchLinearShapeILi64ELi64EEELi128ENSH_ILi4ELi8EEELi16EEENS_5ArrayISD_Li16ELb0EEELb0ENSE_9NoPermuteEEENS9_25RegularTileAccessIteratorISC_SD_NSE_37RowMajorTensorOpMultiplicandCrosswiseILi8ELi64EEELi0ESK_Li16EEELNS_4arch14CacheOperation4KindE1ENSA_INSB_ILi64ELi128EEESD_NSE_11ColumnMajorELi0ENSG_INSH_ILi64ELi128EEELi128ESJ_Li16EEESM_Lb0ESN_EENSP_ISW_SD_NSE_40ColumnMajorTensorOpMultiplicandCrosswiseILi8ELi64EEELi1ESZ_Li16EEELSV_1EfSF_NS4_9MmaPolicyINS1_4warp11MmaTensorOpINS6_ILi64ELi32ELi64EEESD_SR_SD_S12_fSF_NS15_17MmaTensorOpPolicyINST_3MmaINS6_ILi16ELi8ELi32EEELi32ESD_SF_SD_SX_fSF_NST_13OpMultiplyAddEEENSB_ILi1ELi1EEEEELi1ELb0EbEENSB_ILi0ELi0EEES1G_Li1EEELi4ELNS1_23SharedMemoryClearOptionE0EbEENS_8epilogue11threadblock8EpilogueIS7_S1F_Li1ENS1L_22PredicatedTileIteratorINS1L_26OutputTileOptimalThreadMapINS1L_15OutputTileShapeILi128ELi8ELi1ELi1ELi1EEENS1P_ILi1ELi8ELi1ELi1ELi8EEELi128ELi8ELi16EEENS_10bfloat16_tELb0ESN_Lb0EEENS1K_4warp24FragmentIteratorTensorOpIS17_S1A_fNSL_IfLi4ELb1EEESF_EENS1V_20TileIteratorTensorOpIS17_S1A_fSF_EENS1L_18SharedLoadIteratorINS1S_18CompactedThreadMapEfLi32EEENS1K_6thread17LinearCombinationIS1T_Li8EffLNS24_9ScaleType4KindE0ELNS_15FloatRoundStyleE2ES1T_EENSB_ILi0ELi8EEELi1ELi1EEENS4_37GemmBatchedIdentityThreadblockSwizzleELNS2_17GroupScheduleModeE0ELb0EEEEEvNT_6ParamsE,"ax",@progbits
	.sectioninfo	@"SHI_REGISTERS=242"
	.align	128
.text._ZN7cutlass6KernelINS_4gemm6kernel24GemmGroupedPerGroupScaleINS1_11threadblock13MmaMultistageINS1_9GemmShapeILi64ELi128ELi64EEENS_9transform11threadblock28PredicatedTileAccessIteratorINS_11MatrixShapeILi64ELi64EEENS_12float_e4m3_tENS_6layout8RowMajorELi1ENS8_29PitchLinearWarpRakedThreadMapINS_16PitchLinearShapeILi64ELi64EEELi128ENSH_ILi4ELi8EEELi16EEENS_5ArrayISD_Li16ELb0EEELb0ENSE_9NoPermuteEEENS9_25RegularTileAccessIteratorISC_SD_NSE_37RowMajorTensorOpMultiplicandCrosswiseILi8ELi64EEELi0ESK_Li16EEELNS_4arch14CacheOperation4KindE1ENSA_INSB_ILi64ELi128EEESD_NSE_11ColumnMajorELi0ENSG_INSH_ILi64ELi128EEELi128ESJ_Li16EEESM_Lb0ESN_EENSP_ISW_SD_NSE_40ColumnMajorTensorOpMultiplicandCrosswiseILi8ELi64EEELi1ESZ_Li16EEELSV_1EfSF_NS4_9MmaPolicyINS1_4warp11MmaTensorOpINS6_ILi64ELi32ELi64EEESD_SR_SD_S12_fSF_NS15_17MmaTensorOpPolicyINST_3MmaINS6_ILi16ELi8ELi32EEELi32ESD_SF_SD_SX_fSF_NST_13OpMultiplyAddEEENSB_ILi1ELi1EEEEELi1ELb0EbEENSB_ILi0ELi0EEES1G_Li1EEELi4ELNS1_23SharedMemoryClearOptionE0EbEENS_8epilogue11threadblock8EpilogueIS7_S1F_Li1ENS1L_22PredicatedTileIteratorINS1L_26OutputTileOptimalThreadMapINS1L_15OutputTileShapeILi128ELi8ELi1ELi1ELi1EEENS1P_ILi1ELi8ELi1ELi1ELi8EEELi128ELi8ELi16EEENS_10bfloat16_tELb0ESN_Lb0EEENS1K_4warp24FragmentIteratorTensorOpIS17_S1A_fNSL_IfLi4ELb1EEESF_EENS1V_20TileIteratorTensorOpIS17_S1A_fSF_EENS1L_18SharedLoadIteratorINS1S_18CompactedThreadMapEfLi32EEENS1K_6thread17LinearCombinationIS1T_Li8EffLNS24_9ScaleType4KindE0ELNS_15FloatRoundStyleE2ES1T_EENSB_ILi0ELi8EEELi1ELi1EEENS4_37GemmBatchedIdentityThreadblockSwizzleELNS2_17GroupScheduleModeE0ELb0EEEEEvNT_6ParamsE:
        .type           _ZN7cutlass6KernelINS_4gemm6kernel24GemmGroupedPerGroupScaleINS1_11threadblock13MmaMultistageINS1_9GemmShapeILi64ELi128ELi64EEENS_9transform11threadblock28PredicatedTileAccessIteratorINS_11MatrixShapeILi64ELi64EEENS_12float_e4m3_tENS_6layout8RowMajorELi1ENS8_29PitchLinearWarpRakedThreadMapINS_16PitchLinearShapeILi64ELi64EEELi128ENSH_ILi4ELi8EEELi16EEENS_5ArrayISD_Li16ELb0EEELb0ENSE_9NoPermuteEEENS9_25RegularTileAccessIteratorISC_SD_NSE_37RowMajorTensorOpMultiplicandCrosswiseILi8ELi64EEELi0ESK_Li16EEELNS_4arch14CacheOperation4KindE1ENSA_INSB_ILi64ELi128EEESD_NSE_11ColumnMajorELi0ENSG_INSH_ILi64ELi128EEELi128ESJ_Li16EEESM_Lb0ESN_EENSP_ISW_SD_NSE_40ColumnMajorTensorOpMultiplicandCrosswiseILi8ELi64EEELi1ESZ_Li16EEELSV_1EfSF_NS4_9MmaPolicyINS1_4warp11MmaTensorOpINS6_ILi64ELi32ELi64EEESD_SR_SD_S12_fSF_NS15_17MmaTensorOpPolicyINST_3MmaINS6_ILi16ELi8ELi32EEELi32ESD_SF_SD_SX_fSF_NST_13OpMultiplyAddEEENSB_ILi1ELi1EEEEELi1ELb0EbEENSB_ILi0ELi0EEES1G_Li1EEELi4ELNS1_23SharedMemoryClearOptionE0EbEENS_8epilogue11threadblock8EpilogueIS7_S1F_Li1ENS1L_22PredicatedTileIteratorINS1L_26OutputTileOptimalThreadMapINS1L_15OutputTileShapeILi128ELi8ELi1ELi1ELi1EEENS1P_ILi1ELi8ELi1ELi1ELi8EEELi128ELi8ELi16EEENS_10bfloat16_tELb0ESN_Lb0EEENS1K_4warp24FragmentIteratorTensorOpIS17_S1A_fNSL_IfLi4ELb1EEESF_EENS1V_20TileIteratorTensorOpIS17_S1A_fSF_EENS1L_18SharedLoadIteratorINS1S_18CompactedThreadMapEfLi32EEENS1K_6thread17LinearCombinationIS1T_Li8EffLNS24_9ScaleType4KindE0ELNS_15FloatRoundStyleE2ES1T_EENSB_ILi0ELi8EEELi1ELi1EEENS4_37GemmBatchedIdentityThreadblockSwizzleELNS2_17GroupScheduleModeE0ELb0EEEEEvNT_6ParamsE,@function
        .size           _ZN7cutlass6KernelINS_4gemm6kernel24GemmGroupedPerGroupScaleINS1_11threadblock13MmaMultistageINS1_9GemmShapeILi64ELi128ELi64EEENS_9transform11threadblock28PredicatedTileAccessIteratorINS_11MatrixShapeILi64ELi64EEENS_12float_e4m3_tENS_6layout8RowMajorELi1ENS8_29PitchLinearWarpRakedThreadMapINS_16PitchLinearShapeILi64ELi64EEELi128ENSH_ILi4ELi8EEELi16EEENS_5ArrayISD_Li16ELb0EEELb0ENSE_9NoPermuteEEENS9_25RegularTileAccessIteratorISC_SD_NSE_37RowMajorTensorOpMultiplicandCrosswiseILi8ELi64EEELi0ESK_Li16EEELNS_4arch14CacheOperation4KindE1ENSA_INSB_ILi64ELi128EEESD_NSE_11ColumnMajorELi0ENSG_INSH_ILi64ELi128EEELi128ESJ_Li16EEESM_Lb0ESN_EENSP_ISW_SD_NSE_40ColumnMajorTensorOpMultiplicandCrosswiseILi8ELi64EEELi1ESZ_Li16EEELSV_1EfSF_NS4_9MmaPolicyINS1_4warp11MmaTensorOpINS6_ILi64ELi32ELi64EEESD_SR_SD_S12_fSF_NS15_17MmaTensorOpPolicyINST_3MmaINS6_ILi16ELi8ELi32EEELi32ESD_SF_SD_SX_fSF_NST_13OpMultiplyAddEEENSB_ILi1ELi1EEEEELi1ELb0EbEENSB_ILi0ELi0EEES1G_Li1EEELi4ELNS1_23SharedMemoryClearOptionE0EbEENS_8epilogue11threadblock8EpilogueIS7_S1F_Li1ENS1L_22PredicatedTileIteratorINS1L_26OutputTileOptimalThreadMapINS1L_15OutputTileShapeILi128ELi8ELi1ELi1ELi1EEENS1P_ILi1ELi8ELi1ELi1ELi8EEELi128ELi8ELi16EEENS_10bfloat16_tELb0ESN_Lb0EEENS1K_4warp24FragmentIteratorTensorOpIS17_S1A_fNSL_IfLi4ELb1EEESF_EENS1V_20TileIteratorTensorOpIS17_S1A_fSF_EENS1L_18SharedLoadIteratorINS1S_18CompactedThreadMapEfLi32EEENS1K_6thread17LinearCombinationIS1T_Li8EffLNS24_9ScaleType4KindE0ELNS_15FloatRoundStyleE2ES1T_EENSB_ILi0ELi8EEELi1ELi1EEENS4_37GemmBatchedIdentityThreadblockSwizzleELNS2_17GroupScheduleModeE0ELb0EEEEEvNT_6ParamsE,(.L_x_277 - _ZN7cutlass6KernelINS_4gemm6kernel24GemmGroupedPerGroupScaleINS1_11threadblock13MmaMultistageINS1_9GemmShapeILi64ELi128ELi64EEENS_9transform11threadblock28PredicatedTileAccessIteratorINS_11MatrixShapeILi64ELi64EEENS_12float_e4m3_tENS_6layout8RowMajorELi1ENS8_29PitchLinearWarpRakedThreadMapINS_16PitchLinearShapeILi64ELi64EEELi128ENSH_ILi4ELi8EEELi16EEENS_5ArrayISD_Li16ELb0EEELb0ENSE_9NoPermuteEEENS9_25RegularTileAccessIteratorISC_SD_NSE_37RowMajorTensorOpMultiplicandCrosswiseILi8ELi64EEELi0ESK_Li16EEELNS_4arch14CacheOperation4KindE1ENSA_INSB_ILi64ELi128EEESD_NSE_11ColumnMajorELi0ENSG_INSH_ILi64ELi128EEELi128ESJ_Li16EEESM_Lb0ESN_EENSP_ISW_SD_NSE_40ColumnMajorTensorOpMultiplicandCrosswiseILi8ELi64EEELi1ESZ_Li16EEELSV_1EfSF_NS4_9MmaPolicyINS1_4warp11MmaTensorOpINS6_ILi64ELi32ELi64EEESD_SR_SD_S12_fSF_NS15_17MmaTensorOpPolicyINST_3MmaINS6_ILi16ELi8ELi32EEELi32ESD_SF_SD_SX_fSF_NST_13OpMultiplyAddEEENSB_ILi1ELi1EEEEELi1ELb0EbEENSB_ILi0ELi0EEES1G_Li1EEELi4ELNS1_23SharedMemoryClearOptionE0EbEENS_8epilogue11threadblock8EpilogueIS7_S1F_Li1ENS1L_22PredicatedTileIteratorINS1L_26OutputTileOptimalThreadMapINS1L_15OutputTileShapeILi128ELi8ELi1ELi1ELi1EEENS1P_ILi1ELi8ELi1ELi1ELi8EEELi128ELi8ELi16EEENS_10bfloat16_tELb0ESN_Lb0EEENS1K_4warp24FragmentIteratorTensorOpIS17_S1A_fNSL_IfLi4ELb1EEESF_EENS1V_20TileIteratorTensorOpIS17_S1A_fSF_EENS1L_18SharedLoadIteratorINS1S_18CompactedThreadMapEfLi32EEENS1K_6thread17LinearCombinationIS1T_Li8EffLNS24_9ScaleType4KindE0ELNS_15FloatRoundStyleE2ES1T_EENSB_ILi0ELi8EEELi1ELi1EEENS4_37GemmBatchedIdentityThreadblockSwizzleELNS2_17GroupScheduleModeE0ELb0EEEEEvNT_6ParamsE)
        .other          _ZN7cutlass6KernelINS_4gemm6kernel24GemmGroupedPerGroupScaleINS1_11threadblock13MmaMultistageINS1_9GemmShapeILi64ELi128ELi64EEENS_9transform11threadblock28PredicatedTileAccessIteratorINS_11MatrixShapeILi64ELi64EEENS_12float_e4m3_tENS_6layout8RowMajorELi1ENS8_29PitchLinearWarpRakedThreadMapINS_16PitchLinearShapeILi64ELi64EEELi128ENSH_ILi4ELi8EEELi16EEENS_5ArrayISD_Li16ELb0EEELb0ENSE_9NoPermuteEEENS9_25RegularTileAccessIteratorISC_SD_NSE_37RowMajorTensorOpMultiplicandCrosswiseILi8ELi64EEELi0ESK_Li16EEELNS_4arch14CacheOperation4KindE1ENSA_INSB_ILi64ELi128EEESD_NSE_11ColumnMajorELi0ENSG_INSH_ILi64ELi128EEELi128ESJ_Li16EEESM_Lb0ESN_EENSP_ISW_SD_NSE_40ColumnMajorTensorOpMultiplicandCrosswiseILi8ELi64EEELi1ESZ_Li16EEELSV_1EfSF_NS4_9MmaPolicyINS1_4warp11MmaTensorOpINS6_ILi64ELi32ELi64EEESD_SR_SD_S12_fSF_NS15_17MmaTensorOpPolicyINST_3MmaINS6_ILi16ELi8ELi32EEELi32ESD_SF_SD_SX_fSF_NST_13OpMultiplyAddEEENSB_ILi1ELi1EEEEELi1ELb0EbEENSB_ILi0ELi0EEES1G_Li1EEELi4ELNS1_23SharedMemoryClearOptionE0EbEENS_8epilogue11threadblock8EpilogueIS7_S1F_Li1ENS1L_22PredicatedTileIteratorINS1L_26OutputTileOptimalThreadMapINS1L_15OutputTileShapeILi128ELi8ELi1ELi1ELi1EEENS1P_ILi1ELi8ELi1ELi1ELi8EEELi128ELi8ELi16EEENS_10bfloat16_tELb0ESN_Lb0EEENS1K_4warp24FragmentIteratorTensorOpIS17_S1A_fNSL_IfLi4ELb1EEESF_EENS1V_20TileIteratorTensorOpIS17_S1A_fSF_EENS1L_18SharedLoadIteratorINS1S_18CompactedThreadMapEfLi32EEENS1K_6thread17LinearCombinationIS1T_Li8EffLNS24_9ScaleType4KindE0ELNS_15FloatRoundStyleE2ES1T_EENSB_ILi0ELi8EEELi1ELi1EEENS4_37GemmBatchedIdentityThreadblockSwizzleELNS2_17GroupScheduleModeE0ELb0EEEEEvNT_6ParamsE,@"STO_CUDA_ENTRY STV_DEFAULT"
_ZN7cutlass6KernelINS_4gemm6kernel24GemmGroupedPerGroupScaleINS1_11threadblock13MmaMultistageINS1_9GemmShapeILi64ELi128ELi64EEENS_9transform11threadblock28PredicatedTileAccessIteratorINS_11MatrixShapeILi64ELi64EEENS_12float_e4m3_tENS_6layout8RowMajorELi1ENS8_29PitchLinearWarpRakedThreadMapINS_16PitchLinearShapeILi64ELi64EEELi128ENSH_ILi4ELi8EEELi16EEENS_5ArrayISD_Li16ELb0EEELb0ENSE_9NoPermuteEEENS9_25RegularTileAccessIteratorISC_SD_NSE_37RowMajorTensorOpMultiplicandCrosswiseILi8ELi64EEELi0ESK_Li16EEELNS_4arch14CacheOperation4KindE1ENSA_INSB_ILi64ELi128EEESD_NSE_11ColumnMajorELi0ENSG_INSH_ILi64ELi128EEELi128ESJ_Li16EEESM_Lb0ESN_EENSP_ISW_SD_NSE_40ColumnMajorTensorOpMultiplicandCrosswiseILi8ELi64EEELi1ESZ_Li16EEELSV_1EfSF_NS4_9MmaPolicyINS1_4warp11MmaTensorOpINS6_ILi64ELi32ELi64EEESD_SR_SD_S12_fSF_NS15_17MmaTensorOpPolicyINST_3MmaINS6_ILi16ELi8ELi32EEELi32ESD_SF_SD_SX_fSF_NST_13OpMultiplyAddEEENSB_ILi1ELi1EEEEELi1ELb0EbEENSB_ILi0ELi0EEES1G_Li1EEELi4ELNS1_23SharedMemoryClearOptionE0EbEENS_8epilogue11threadblock8EpilogueIS7_S1F_Li1ENS1L_22PredicatedTileIteratorINS1L_26OutputTileOptimalThreadMapINS1L_15OutputTileShapeILi128ELi8ELi1ELi1ELi1EEENS1P_ILi1ELi8ELi1ELi1ELi8EEELi128ELi8ELi16EEENS_10bfloat16_tELb0ESN_Lb0EEENS1K_4warp24FragmentIteratorTensorOpIS17_S1A_fNSL_IfLi4ELb1EEESF_EENS1V_20TileIteratorTensorOpIS17_S1A_fSF_EENS1L_18SharedLoadIteratorINS1S_18CompactedThreadMapEfLi32EEENS1K_6thread17LinearCombinationIS1T_Li8EffLNS24_9ScaleType4KindE0ELNS_15FloatRoundStyleE2ES1T_EENSB_ILi0ELi8EEELi1ELi1EEENS4_37GemmBatchedIdentityThreadblockSwizzleELNS2_17GroupScheduleModeE0ELb0EEEEEvNT_6ParamsE:
[----:B------:R-:W-:Y:S02]  /*0000*/  MOV R1, c[0x0][0x28] ;  /* 0x00000a0000017a02 */ /* 0x000fe40000000f00 */
[----:B------:R-:W1:Y:S01]  /*0010*/  S2R R126, SR_TID.X ;  /* 0x00000000007e7919 */ /* 0x000e620000002100 */
[----:B------:R-:W2:Y:S01]  /*0020*/  S2UR UR4, SR_CTAID.X ;  /* 0x00000000000479c3 */ /* 0x000ea20000002500 */
[----:B------:R-:W-:Y:S02]  /*0030*/  IMAD.MOV.U32 R187, RZ, RZ, RZ ;  /* 0x000000ffffbb7224 */ /* 0x000fe400078e00ff */
[----:B------:R-:W-:Y:S02]  /*0040*/  IMAD.MOV.U32 R186, RZ, RZ, -0x20 ;  /* 0xffffffe0ffba7424 */ /* 0x000fe400078e00ff */
[----:B------:R-:W-:Y:S01]  /*0050*/  IMAD.MOV.U32 R185, RZ, RZ, RZ ;  /* 0x000000ffffb97224 */ /* 0x000fe200078e00ff */
[----:B-1----:R-:W-:Y:S01]  /*0060*/  SHF.R.S32.HI R17, RZ, 0x1f, R126 ;  /* 0x0000001fff117819 */ /* 0x002fe2000001147e */
[----:B--2---:R-:W-:Y:S01]  /*0070*/  IMAD.U32 R188, RZ, RZ, UR4 ;  /* 0x00000004ffbc7e24 */ /* 0x004fe2000f8e00ff */
[----:B------:R-:W-:Y:S02]  /*0080*/  ULDC.64 UR4, c[0x0][0x118] ;  /* 0x0000460000047ab9 */ /* 0x000fe40000000a00 */
[----:B------:R-:W-:-:S02]  /*0090*/  LEA.HI R3, R17, R126, RZ, 0x5 ;  /* 0x0000007e11037211 */ /* 0x000fc400078f28ff */
[----:B------:R-:W-:Y:S02]  /*00a0*/  LEA.HI R17, R17, R126, RZ, 0x7 ;  /* 0x0000007e11117211 */ /* 0x000fe400078f38ff */
[----:B------:R-:W-:Y:S02]  /*00b0*/  LOP3.LUT R5, R3, 0xffffffe0, RZ, 0xc0, !PT ;  /* 0xffffffe003057812 */ /* 0x000fe400078ec0ff */
[----:B------:R-:W-:Y:S02]  /*00c0*/  SHF.R.S32.HI R6, RZ, 0x5, R3 ;  /* 0x00000005ff067819 */ /* 0x000fe40000011403 */
[----:B------:R-:W-:Y:S01]  /*00d0*/  SHF.R.S32.HI R17, RZ, 0x7, R17 ;  /* 0x00000007ff117819 */ /* 0x000fe20000011411 */
[----:B------:R-:W-:Y:S01]  /*00e0*/  IMAD.IADD R2, R126, 0x1, -R5 ;  /* 0x000000017e027824 */ /* 0x000fe200078e0a05 */
[----:B------:R-:W-:Y:S01]  /*00f0*/  SHF.R.S32.HI R3, RZ, 0x1f, R3 ;  /* 0x0000001fff037819 */ /* 0x000fe20000011403 */
[----:B------:R-:W-:Y:S02]  /*0100*/  IMAD.SHL.U32 R193, R6, 0x10, RZ ;  /* 0x0000001006c17824 */ /* 0x000fe400078e00ff */
[----:B------:R-:W-:Y:S01]  /*0110*/  IMAD.SHL.U32 R196, R17, 0x40, RZ ;  /* 0x0000004011c47824 */ /* 0x000fe200078e00ff */
[----:B------:R-:W-:-:S02]  /*0120*/  SHF.R.S32.HI R195, RZ, 0x1f, R2 ;  /* 0x0000001fffc37819 */ /* 0x000fc40000011402 */
[----:B------:R-:W-:Y:S02]  /*0130*/  LEA.HI R3, R3, R6, RZ, 0x2 ;  /* 0x0000000603037211 */ /* 0x000fe400078f10ff */
[CC--:B------:R-:W-:Y:S02]  /*0140*/  LEA.HI R4, R195.reuse, R2.reuse, RZ, 0x2 ;  /* 0x00000002c3047211 */ /* 0x0c0fe400078f10ff */
[----:B------:R-:W-:Y:S02]  /*0150*/  LEA.HI R195, R195, R2, RZ, 0x4 ;  /* 0x00000002c3c37211 */ /* 0x000fe400078f20ff */
[C---:B------:R-:W-:Y:S02]  /*0160*/  LEA.HI.SX32 R194, R4.reuse, R193, 0x1e ;  /* 0x000000c104c27211 */ /* 0x040fe400078ff2ff */
[----:B------:R-:W-:Y:S02]  /*0170*/  LOP3.LUT R5, R4, 0xfffffffc, RZ, 0xc0, !PT ;  /* 0xfffffffc04057812 */ /* 0x000fe400078ec0ff */
[----:B------:R-:W-:Y:S01]  /*0180*/  LEA.HI R0, R194, R194, RZ, 0x1 ;  /* 0x000000c2c2007211 */ /* 0x000fe200078f08ff */
[----:B------:R-:W-:Y:S01]  /*0190*/  IMAD.IADD R193, R193, 0x1, R194 ;  /* 0x00000001c1c17824 */ /* 0x000fe200078e02c2 */
[----:B------:R-:W-:Y:S01]  /*01a0*/  LEA.HI.SX32 R196, R195, R196, 0x1c ;  /* 0x000000c4c3c47211 */ /* 0x000fe200078fe2ff */
[----:B------:R-:W-:Y:S01]  /*01b0*/  IMAD.IADD R198, R2, 0x1, -R5 ;  /* 0x0000000102c67824 */ /* 0x000fe200078e0a05 */
[----:B------:R-:W-:-:S02]  /*01c0*/  LOP3.LUT R13, R0, 0x3ffffffe, RZ, 0xc0, !PT ;  /* 0x3ffffffe000d7812 */ /* 0x000fc400078ec0ff */
[--C-:B------:R-:W-:Y:S02]  /*01d0*/  SHF.R.S32.HI R15, RZ, 0x1, R0.reuse ;  /* 0x00000001ff0f7819 */ /* 0x100fe40000011400 */
[----:B------:R-:W-:Y:S01]  /*01e0*/  LOP3.LUT R3, R3, 0x7ffffffc, RZ, 0xc0, !PT ;  /* 0x7ffffffc03037812 */ /* 0x000fe200078ec0ff */
[C---:B------:R-:W-:Y:S01]  /*01f0*/  IMAD.IADD R13, R194.reuse, 0x1, -R13 ;  /* 0x00000001c20d7824 */ /* 0x040fe200078e0a0d */
[----:B------:R-:W-:Y:S02]  /*0200*/  LOP3.LUT R195, R195, 0xfffffff0, RZ, 0xc0, !PT ;  /* 0xfffffff0c3c37812 */ /* 0x000fe400078ec0ff */
[----:B------:R-:W-:Y:S01]  /*0210*/  SHF.R.S32.HI R0, RZ, 0x1f, R0 ;  /* 0x0000001fff007819 */ /* 0x000fe20000011400 */
[----:B------:R-:W-:Y:S01]  /*0220*/  IMAD R13, R13, 0x4, R198 ;  /* 0x000000040d0d7824 */ /* 0x000fe200078e02c6 */
[----:B------:R-:W-:Y:S01]  /*0230*/  IADD3 R4, R194, 0x8, RZ ;  /* 0x00000008c2047810 */ /* 0x000fe20007ffe0ff */
[----:B------:R-:W-:Y:S01]  /*0240*/  IMAD.IADD R3, R6, 0x1, -R3 ;  /* 0x0000000106037824 */ /* 0x000fe200078e0a03 */
[----:B------:R-:W-:Y:S01]  /*0250*/  LEA.HI R0, R0, R15, RZ, 0x2 ;  /* 0x0000000f00007211 */ /* 0x000fe200078f10ff */
[----:B------:R-:W-:Y:S01]  /*0260*/  IMAD.IADD R195, R2, 0x1, -R195 ;  /* 0x0000000102c37824 */ /* 0x000fe200078e0ac3 */
[----:B------:R-:W-:Y:S01]  /*0270*/  SHF.R.S32.HI R14, RZ, 0x1f, R13 ;  /* 0x0000001fff0e7819 */ /* 0x000fe2000001140d */
[----:B------:R-:W-:Y:S01]  /*0280*/  IMAD R196, R3, 0x2, R196 ;  /* 0x0000000203c47824 */ /* 0x000fe200078e02c4 */
[----:B------:R-:W-:-:S02]  /*0290*/  IADD3 R2, R193, 0x8, RZ ;  /* 0x00000008c1027810 */ /* 0x000fc40007ffe0ff */
[----:B------:R-:W-:Y:S02]  /*02a0*/  LEA.HI R14, R14, R13, RZ, 0x2 ;  /* 0x0000000d0e0e7211 */ /* 0x000fe400078f10ff */
[----:B------:R-:W-:Y:S02]  /*02b0*/  LOP3.LUT R0, R0, 0xffffffc, RZ, 0xc0, !PT ;  /* 0x0ffffffc00007812 */ /* 0x000fe400078ec0ff */
[----:B------:R-:W-:Y:S02]  /*02c0*/  LOP3.LUT R14, R14, 0xfffffffc, RZ, 0xc0, !PT ;  /* 0xfffffffc0e0e7812 */ /* 0x000fe400078ec0ff */
[----:B------:R-:W-:Y:S01]  /*02d0*/  LEA.HI R3, R2, R2, RZ, 0x1 ;  /* 0x0000000202037211 */ /* 0x000fe200078f08ff */
[----:B------:R-:W-:Y:S01]  /*02e0*/  IMAD.IADD R0, R15, 0x1, -R0 ;  /* 0x000000010f007824 */ /* 0x000fe200078e0a00 */
[----:B------:R-:W-:Y:S01]  /*02f0*/  LEA.HI R12, R4, R4, RZ, 0x1 ;  /* 0x00000004040c7211 */ /* 0x000fe200078f08ff */
[----:B------:R-:W-:Y:S01]  /*0300*/  IMAD.IADD R13, R13, 0x1, -R14 ;  /* 0x000000010d0d7824 */ /* 0x000fe200078e0a0e */
[----:B------:R-:W-:-:S02]  /*0310*/  LOP3.LUT R19, R3, 0x3ffffffe, RZ, 0xc0, !PT ;  /* 0x3ffffffe03137812 */ /* 0x000fc400078ec0ff */
[----:B------:R-:W-:Y:S02]  /*0320*/  LEA.HI R8, R193, R193, RZ, 0x1 ;  /* 0x000000c1c1087211 */ /* 0x000fe400078f08ff */
[----:B------:R-:W-:Y:S01]  /*0330*/  LOP3.LUT R13, R13, R0, RZ, 0x3c, !PT ;  /* 0x000000000d0d7212 */ /* 0x000fe200078e3cff */
[----:B------:R-:W-:Y:S01]  /*0340*/  IMAD.IADD R19, R2, 0x1, -R19 ;  /* 0x0000000102137824 */ /* 0x000fe200078e0a13 */
[----:B------:R-:W-:Y:S02]  /*0350*/  LOP3.LUT R9, R12, 0x3ffffffe, RZ, 0xc0, !PT ;  /* 0x3ffffffe0c097812 */ /* 0x000fe400078ec0ff */
[----:B------:R-:W-:Y:S01]  /*0360*/  LOP3.LUT R0, R8, 0x3ffffffe, RZ, 0xc0, !PT ;  /* 0x3ffffffe08007812 */ /* 0x000fe200078ec0ff */
[----:B------:R-:W-:Y:S01]  /*0370*/  IMAD R19, R19, 0x4, R198 ;  /* 0x0000000413137824 */ /* 0x000fe200078e02c6 */
[----:B------:R-:W-:Y:S01]  /*0380*/  SHF.R.S32.HI R11, RZ, 0x1, R12 ;  /* 0x00000001ff0b7819 */ /* 0x000fe2000001140c */
[----:B------:R-:W-:Y:S01]  /*0390*/  IMAD.IADD R9, R4, 0x1, -R9 ;  /* 0x0000000104097824 */ /* 0x000fe200078e0a09 */
[--C-:B------:R-:W-:Y:S01]  /*03a0*/  SHF.R.S32.HI R4, RZ, 0x1, R3.reuse ;  /* 0x00000001ff047819 */ /* 0x100fe20000011403 */
[----:B------:R-:W-:Y:S01]  /*03b0*/  IMAD.IADD R5, R193, 0x1, -R0 ;  /* 0x00000001c1057824 */ /* 0x000fe200078e0a00 */
[----:B------:R-:W-:Y:S01]  /*03c0*/  SHF.R.S32.HI R3, RZ, 0x1f, R3 ;  /* 0x0000001fff037819 */ /* 0x000fe20000011403 */
[--C-:B------:R-:W-:Y:S01]  /*03d0*/  IMAD R9, R9, 0x4, R198.reuse ;  /* 0x0000000409097824 */ /* 0x100fe200078e02c6 */
[----:B------:R-:W-:Y:S01]  /*03e0*/  SHF.R.S32.HI R2, RZ, 0x1f, R19 ;  /* 0x0000001fff027819 */ /* 0x000fe20000011413 */
[----:B------:R-:W-:Y:S01]  /*03f0*/  IMAD R5, R5, 0x4, R198 ;  /* 0x0000000405057824 */ /* 0x000fe200078e02c6 */
[----:B------:R-:W-:Y:S01]  /*0400*/  SHF.R.S32.HI R7, RZ, 0x1, R8 ;  /* 0x00000001ff077819 */ /* 0x000fe20000011408 */
[----:B------:R-:W-:Y:S01]  /*0410*/  IMAD.IADD R14, R14, 0x1, R13 ;  /* 0x000000010e0e7824 */ /* 0x000fe200078e020d */
[----:B------:R-:W-:Y:S01]  /*0420*/  LEA.HI R3, R3, R4, RZ, 0x2 ;  /* 0x0000000403037211 */ /* 0x000fe200078f10ff */
[----:B------:R-:W-:Y:S01]  /*0430*/  IMAD.SHL.U32 R198, R198, 0x10, RZ ;  /* 0x00000010c6c67824 */ /* 0x000fe200078e00ff */
[----:B------:R-:W-:Y:S01]  /*0440*/  LEA.HI R2, R2, R19, RZ, 0x2 ;  /* 0x0000001302027211 */ /* 0x000fe200078f10ff */
[----:B------:R-:W-:Y:S01]  /*0450*/  IMAD R191, R15, 0x20, R14 ;  /* 0x000000200fbf7824 */ /* 0x000fe200078e020e */
[----:B------:R-:W-:-:S02]  /*0460*/  SHF.R.S32.HI R12, RZ, 0x1f, R12 ;  /* 0x0000001fff0c7819 */ /* 0x000fc4000001140c */
[----:B------:R-:W-:Y:S01]  /*0470*/  SHF.R.S32.HI R8, RZ, 0x1f, R8 ;  /* 0x0000001fff087819 */ /* 0x000fe20000011408 */
[----:B------:R-:W-:Y:S01]  /*0480*/  IMAD.SHL.U32 R191, R191, 0x10, RZ ;  /* 0x00000010bfbf7824 */ /* 0x000fe200078e00ff */
[----:B------:R-:W-:Y:S02]  /*0490*/  SHF.R.S32.HI R10, RZ, 0x1f, R9 ;  /* 0x0000001fff0a7819 */ /* 0x000fe40000011409 */
[----:B------:R-:W-:Y:S02]  /*04a0*/  SHF.R.S32.HI R6, RZ, 0x1f, R5 ;  /* 0x0000001fff067819 */ /* 0x000fe40000011405 */
[----:B------:R-:W-:Y:S02]  /*04b0*/  LOP3.LUT R3, R3, 0xffffffc, RZ, 0xc0, !PT ;  /* 0x0ffffffc03037812 */ /* 0x000fe400078ec0ff */
[----:B------:R-:W-:Y:S02]  /*04c0*/  LOP3.LUT R2, R2, 0xfffffffc, RZ, 0xc0, !PT ;  /* 0xfffffffc02027812 */ /* 0x000fe400078ec0ff */
[----:B------:R-:W-:Y:S01]  /*04d0*/  LEA.HI R12, R12, R11, RZ, 0x2 ;  /* 0x0000000b0c0c7211 */ /* 0x000fe200078f10ff */
[----:B------:R-:W-:Y:S01]  /*04e0*/  IMAD.IADD R3, R4, 0x1, -R3 ;  /* 0x0000000104037824 */ /* 0x000fe200078e0a03 */
[----:B------:R-:W-:Y:S01]  /*04f0*/  LEA.HI R8, R8, R7, RZ, 0x2 ;  /* 0x0000000708087211 */ /* 0x000fe200078f10ff */
[----:B------:R-:W-:Y:S01]  /*0500*/  IMAD.IADD R0, R19, 0x1, -R2 ;  /* 0x0000000113007824 */ /* 0x000fe200078e0a02 */
[----:B------:R-:W-:-:S02]  /*0510*/  LEA.HI R10, R10, R9, RZ, 0x2 ;  /* 0x000000090a0a7211 */ /* 0x000fc400078f10ff */
[----:B------:R-:W-:Y:S02]  /*0520*/  LEA.HI R6, R6, R5, RZ, 0x2 ;  /* 0x0000000506067211 */ /* 0x000fe400078f10ff */
[----:B------:R-:W-:Y:S02]  /*0530*/  LOP3.LUT R12, R12, 0xffffffc, RZ, 0xc0, !PT ;  /* 0x0ffffffc0c0c7812 */ /* 0x000fe400078ec0ff */
        /* <DEDUP_REMOVED lines=8> */
[----:B------:R-:W-:-:S02]  /*05c0*/  IMAD.IADD R5, R5, 0x1, -R6 ;  /* 0x0000000105057824 */ /* 0x000fc400078e0a06 */
[----:B------:R-:W-:Y:S01]  /*05d0*/  IMAD.IADD R3, R2, 0x1, R3 ;  /* 0x0000000102037824 */ /* 0x000fe200078e0203 */
[----:B------:R-:W-:Y:S01]  /*05e0*/  LOP3.LUT R9, R9, R12, RZ, 0x3c, !PT ;  /* 0x0000000c09097212 */ /* 0x000fe200078e3cff */
[----:B------:R-:W-:Y:S01]  /*05f0*/  IMAD R0, R17, -0x38, R196 ;  /* 0xffffffc811007824 */ /* 0x000fe200078e02c4 */
[----:B------:R-:W-:Y:S01]  /*0600*/  LOP3.LUT R5, R5, R8, RZ, 0x3c, !PT ;  /* 0x0000000805057212 */ /* 0x000fe200078e3cff */
[----:B------:R-:W-:Y:S02]  /*0610*/  IMAD R192, R4, 0x20, R3 ;  /* 0x0000002004c07824 */ /* 0x000fe400078e0203 */
[----:B------:R-:W-:Y:S02]  /*0620*/  IMAD.IADD R10, R10, 0x1, R9 ;  /* 0x000000010a0a7824 */ /* 0x000fe400078e0209 */
[----:B------:R-:W-:Y:S02]  /*0630*/  IMAD.IADD R190, R6, 0x1, R5 ;  /* 0x0000000106be7824 */ /* 0x000fe400078e0205 */
[----:B------:R-:W-:-:S02]  /*0640*/  IMAD.SHL.U32 R192, R192, 0x10, RZ ;  /* 0x00000010c0c07824 */ /* 0x000fc400078e00ff */
[----:B------:R-:W-:Y:S02]  /*0650*/  IMAD R189, R11, 0x20, R10 ;  /* 0x000000200bbd7824 */ /* 0x000fe400078e020a */
[----:B------:R-:W-:Y:S01]  /*0660*/  IMAD R190, R7, 0x20, R190 ;  /* 0x0000002007be7824 */ /* 0x000fe200078e02be */
[----:B------:R-:W-:Y:S01]  /*0670*/  SHF.R.S32.HI R192, RZ, 0x4, R192 ;  /* 0x00000004ffc07819 */ /* 0x000fe200000114c0 */
[----:B------:R-:W-:Y:S02]  /*0680*/  IMAD R0, R0, 0x220, RZ ;  /* 0x0000022000007824 */ /* 0x000fe400078e02ff */
[----:B------:R-:W-:Y:S02]  /*0690*/  IMAD.SHL.U32 R189, R189, 0x10, RZ ;  /* 0x00000010bdbd7824 */ /* 0x000fe400078e00ff */
[----:B------:R-:W-:Y:S02]  /*06a0*/  IMAD.U32 R125, R195, 0x20, R0 ;  /* 0x00000020c37d7824 */ /* 0x000fe400078e0000 */
[----:B------:R-:W-:-:S02]  /*06b0*/  IMAD.SHL.U32 R190, R190, 0x10, RZ ;  /* 0x00000010bebe7824 */ /* 0x000fc400078e00ff */
.L_x_265:
[----:B------:R-:W-:Y:S01]  /*06c0*/  SHF.R.S32.HI R3, RZ, 0x1f, R186 ;  /* 0x0000001fff037819 */ /* 0x000fe200000114ba */
[----:B------:R-:W-:-:S02]  /*06d0*/  IMAD.MOV.U32 R8, RZ, RZ, 0x1f ;  /* 0x0000001fff087424 */ /* 0x000fc400078e00ff */
[----:B------:R-:W-:Y:S01]  /*06e0*/  IMAD.MOV.U32 R5, RZ, RZ, -0x1 ;  /* 0xffffffffff057424 */ /* 0x000fe200078e00ff */
[----:B------:R-:W-:-:S04]  /*06f0*/  LEA.HI R3, R3, R186, RZ, 0x5 ;  /* 0x000000ba03037211 */ /* 0x000fc800078f28ff */
[----:B------:R-:W-:-:S05]  /*0700*/  LOP3.LUT R3, R3, 0xffffffe0, RZ, 0xc0, !PT ;  /* 0xffffffe003037812 */ /* 0x000fca00078ec0ff */
[----:B------:R-:W-:Y:S01]  /*0710*/  IMAD.IADD R9, R186, 0x1, -R3 ;  /* 0x00000001ba097824 */ /* 0x000fe200078e0a03 */
[----:B------:R-:W-:Y:S05]  /*0720*/  BRA.DIV ~URZ, `(.L_x_240) ;  /* 0x000057c27f007947 */ /* 0x000fea000b800000 */
[----:B------:R1:W2:Y:S02]  /*0730*/  SHFL.IDX PT, R120, R185, R9, 0x1f ;  /* 0x00001f09b9787589 */ /* 0x0002a400000e0000 */
.L_x_266:
[----:B--2---:R-:W-:Y:S01]  /*0740*/  ISETP.GE.AND P0, PT, R188, R120, PT ;  /* 0x00000078bc00720c */ /* 0x004fe20003f06270 */
[----:B------:R-:W-:Y:S01]  /*0750*/  BSSY B0, `(.L_x_241) ;  /* 0x0000048000007945 */ /* 0x000fe20003800000 */
[----:B------:R-:W-:-:S11]  /*0760*/  PLOP3.LUT P1, PT, PT, PT, PT, 0x8, 0x0 ;  /* 0x000000000000781c */ /* 0x000fd60003f2e170 */
[----:B------:R-:W-:Y:S05]  /*0770*/  @!P0 BRA `(.L_x_242) ;  /* 0x0000045000008947 */ /* 0x000fea0003800000 */
[----:B------:R-:W-:Y:S05]  /*0780*/  BRA.DIV ~URZ, `(.L_x_243) ;  /* 0x000057a27f007947 */ /* 0x000fea000b800000 */
[----:B------:R2:W3:Y:S02]  /*0790*/  SHFL.IDX PT, R120, R185, 0x1f, 0x1f ;  /* 0x03e01f00b9787f89 */ /* 0x0004e400000e0000 */
.L_x_267:
[----:B---3--:R-:W-:Y:S02]  /*07a0*/  ISETP.GT.AND P0, PT, R120, R188, PT ;  /* 0x000000bc7800720c */ /* 0x008fe40003f04270 */
[----:B------:R-:W-:-:S11]  /*07b0*/  MOV R186, R3 ;  /* 0x0000000300ba7202 */ /* 0x000fd60000000f00 */
[----:B------:R-:W-:Y:S05]  /*07c0*/  @P0 BRA `(.L_x_244) ;  /* 0x0000034000000947 */ /* 0x000fea0003800000 */
[----:B------:R-:W-:-:S04]  /*07d0*/  MOV R186, R3 ;  /* 0x0000000300ba7202 */ /* 0x000fc80000000f00 */
.L_x_247:
[----:B------:R-:W-:Y:S02]  /*07e0*/  IADD3 R186, R186, 0x20, RZ ;  /* 0x00000020baba7810 */ /* 0x000fe40007ffe0ff */
[----:B------:R-:W-:Y:S02]  /*07f0*/  PLOP3.LUT P1, PT, PT, PT, PT, 0x80, 0x0 ;  /* 0x000000000000781c */ /* 0x000fe40003f2f070 */
[----:B------:R-:W-:-:S13]  /*0800*/  ISETP.GT.AND P0, PT, R186, c[0x0][0x168], PT ;  /* 0x00005a00ba007a0c */ /* 0x000fda0003f04270 */
[----:B------:R-:W-:Y:S05]  /*0810*/  @P0 BRA `(.L_x_242) ;  /* 0x000003b000000947 */ /* 0x000fea0003800000 */
[----:B-1----:R-:W-:-:S05]  /*0820*/  LOP3.LUT R9, R126, 0x1f, RZ, 0xc0, !PT ;  /* 0x0000001f7e097812 */ /* 0x002fca00078ec0ff */
[----:B------:R-:W-:-:S05]  /*0830*/  IMAD.IADD R0, R186, 0x1, R9 ;  /* 0x00000001ba007824 */ /* 0x000fca00078e0209 */
[----:B------:R-:W-:-:S13]  /*0840*/  ISETP.GE.AND P5, PT, R0, c[0x0][0x168], PT ;  /* 0x00005a0000007a0c */ /* 0x000fda0003fa6270 */
[----:B------:R-:W-:-:S04]  /*0850*/  @!P5 IMAD.MOV.U32 R3, RZ, RZ, 0xc ;  /* 0x0000000cff03d424 */ /* 0x000fc800078e00ff */
[----:B------:R-:W-:-:S05]  /*0860*/  @!P5 IMAD.WIDE R10, R0, R3, c[0x0][0x160] ;  /* 0x00005800000ad625 */ /* 0x000fca00078e0203 */
[----:B------:R-:W3:Y:S04]  /*0870*/  @!P5 LDG.E R7, [R10.64] ;  /* 0x000000040a07d981 */ /* 0x000ee8000c1e1900 */
[----:B------:R-:W4:Y:S01]  /*0880*/  @!P5 LDG.E R3, [R10.64+0x4] ;  /* 0x000004040a03d981 */ /* 0x000f22000c1e1900 */
[----:B------:R-:W-:Y:S01]  /*0890*/  IMAD.MOV.U32 R2, RZ, RZ, RZ ;  /* 0x000000ffff027224 */ /* 0x000fe200078e00ff */
[C---:B------:R-:W-:Y:S01]  /*08a0*/  ISETP.GE.U32.AND P4, PT, R9.reuse, 0x10, PT ;  /* 0x000000100900780c */ /* 0x040fe20003f86070 */
[----:B------:R-:W-:Y:S01]  /*08b0*/  IMAD.MOV.U32 R187, RZ, RZ, R120 ;  /* 0x000000ffffbb7224 */ /* 0x000fe200078e0078 */
[C---:B------:R-:W-:Y:S02]  /*08c0*/  ISETP.GE.U32.AND P3, PT, R9.reuse, 0x8, PT ;  /* 0x000000080900780c */ /* 0x040fe40003f66070 */
[----:B------:R-:W-:-:S02]  /*08d0*/  ISETP.GE.U32.AND P2, PT, R9, 0x4, PT ;  /* 0x000000040900780c */ /* 0x000fc40003f46070 */
[C---:B------:R-:W-:Y:S02]  /*08e0*/  ISETP.GE.U32.AND P1, PT, R9.reuse, 0x2, PT ;  /* 0x000000020900780c */ /* 0x040fe40003f26070 */
[----:B------:R-:W-:Y:S02]  /*08f0*/  ISETP.NE.AND P0, PT, R9, RZ, PT ;  /* 0x000000ff0900720c */ /* 0x000fe40003f05270 */
[----:B---3--:R-:W-:Y:S02]  /*0900*/  @!P5 IADD3 R7, R7, 0x3f, RZ ;  /* 0x0000003f0707d810 */ /* 0x008fe40007ffe0ff */
[----:B----4-:R-:W-:Y:S02]  /*0910*/  @!P5 IADD3 R3, R3, 0x7f, RZ ;  /* 0x0000007f0303d810 */ /* 0x010fe40007ffe0ff */
[----:B------:R-:W-:Y:S02]  /*0920*/  @!P5 SHF.R.S32.HI R4, RZ, 0x1f, R7 ;  /* 0x0000001fff04d819 */ /* 0x000fe40000011407 */
[----:B------:R-:W-:-:S02]  /*0930*/  @!P5 SHF.R.S32.HI R0, RZ, 0x1f, R3 ;  /* 0x0000001fff00d819 */ /* 0x000fc40000011403 */
[----:B------:R-:W-:Y:S02]  /*0940*/  @!P5 LEA.HI R4, R4, R7, RZ, 0x6 ;  /* 0x000000070404d211 */ /* 0x000fe400078f30ff */
[----:B------:R-:W-:Y:S02]  /*0950*/  @!P5 LEA.HI R0, R0, R3, RZ, 0x7 ;  /* 0x000000030000d211 */ /* 0x000fe400078f38ff */
[----:B------:R-:W-:Y:S02]  /*0960*/  @!P5 SHF.R.S32.HI R4, RZ, 0x6, R4 ;  /* 0x00000006ff04d819 */ /* 0x000fe40000011404 */
[----:B------:R-:W-:Y:S01]  /*0970*/  @!P5 SHF.R.S32.HI R3, RZ, 0x7, R0 ;  /* 0x00000007ff03d819 */ /* 0x000fe20000011400 */
[----:B------:R-:W-:-:S04]  /*0980*/  IMAD.MOV.U32 R0, RZ, RZ, -0x1 ;  /* 0xffffffffff007424 */ /* 0x000fc800078e00ff */
[----:B------:R-:W-:Y:S02]  /*0990*/  @!P5 IMAD R2, R4, R3, RZ ;  /* 0x000000030402d224 */ /* 0x000fe400078e02ff */
[----:B------:R-:W-:Y:S01]  /*09a0*/  IMAD.MOV.U32 R3, RZ, RZ, RZ ;  /* 0x000000ffff037224 */ /* 0x000fe200078e00ff */
[----:B------:R-:W-:Y:S05]  /*09b0*/  BRA.DIV ~URZ, `(.L_x_245) ;  /* 0x000055c27f007947 */ /* 0x000fea000b800000 */
[----:B------:R1:W3:Y:S02]  /*09c0*/  SHFL.UP PT, R6, R2, 0x1, RZ ;  /* 0x0420000002067989 */ /* 0x0002e400000e00ff */
.L_x_268:
[----:B---3--:R-:W-:-:S04]  /*09d0*/  SEL R7, R6, RZ, P0 ;  /* 0x000000ff06077207 */ /* 0x008fc80000000000 */
[----:B-1----:R-:W-:Y:S01]  /*09e0*/  IADD3 R2, R7, R2, RZ ;  /* 0x0000000207027210 */ /* 0x002fe20007ffe0ff */
[----:B------:R-:W-:Y:S05]  /*09f0*/  BRA.DIV ~URZ, `(.L_x_246) ;  /* 0x000055c27f007947 */ /* 0x000fea000b800000 */
[----:B------:R-:W1:Y:S02]  /*0a00*/  SHFL.UP PT, R7, R2, 0x2, RZ ;  /* 0x0440000002077989 */ /* 0x000e6400000e00ff */
[----:B-1----:R-:W-:-:S05]  /*0a10*/  SEL R7, R7, RZ, P1 ;  /* 0x000000ff07077207 */ /* 0x002fca0000800000 */
[----:B------:R-:W-:-:S05]  /*0a20*/  IMAD.IADD R7, R2, 0x1, R7 ;  /* 0x0000000102077824 */ /* 0x000fca00078e0207 */
        /* <DEDUP_REMOVED lines=9> */
[----:B------:R1:W3:Y:S02]  /*0ac0*/  SHFL.IDX PT, R120, R16, 0x1f, 0x1f ;  /* 0x03e01f0010787f89 */ /* 0x0002e400000e0000 */
.L_x_269:
[C---:B---3--:R-:W-:Y:S01]  /*0ad0*/  IMAD.IADD R120, R187.reuse, 0x1, R120 ;  /* 0x00000001bb787824 */ /* 0x048fe200078e0278 */
[----:B--2---:R-:W-:-:S04]  /*0ae0*/  IADD3 R185, R187, R16, RZ ;  /* 0x00000010bbb97210 */ /* 0x004fc80007ffe0ff */
[----:B------:R-:W-:-:S13]  /*0af0*/  ISETP.GT.AND P0, PT, R120, R188, PT ;  /* 0x000000bc7800720c */ /* 0x000fda0003f04270 */
[----:B-1----:R-:W-:Y:S05]  /*0b00*/  @!P0 BRA `(.L_x_247) ;  /* 0xfffffcd000008947 */ /* 0x002fea000383ffff */
.L_x_244:
[----:B------:R-:W-:Y:S01]  /*0b10*/  ISETP.GT.AND P0, PT, R185, R188, PT ;  /* 0x000000bcb900720c */ /* 0x000fe20003f04270 */
[----:B------:R-:W-:-:S12]  /*0b20*/  BRA.DIV ~URZ, `(.L_x_248) ;  /* 0x000056127f007947 */ /* 0x000fd8000b800000 */
[----:B------:R-:W-:-:S04]  /*0b30*/  VOTE.ANY R0, PT, !P0 ;  /* 0x0000000000007806 */ /* 0x000fc800040e0100 */
.L_x_270:
[----:B------:R-:W3:Y:S01]  /*0b40*/  POPC R3, R0 ;  /* 0x0000000000037309 */ /* 0x000ee20000000000 */
[----:B------:R-:W-:Y:S02]  /*0b50*/  ISETP.NE.AND P0, PT, R0, RZ, PT ;  /* 0x000000ff0000720c */ /* 0x000fe40003f05270 */
[----:B------:R-:W-:Y:S01]  /*0b60*/  PLOP3.LUT P1, PT, PT, PT, PT, 0x8, 0x0 ;  /* 0x000000000000781c */ /* 0x000fe20003f2e170 */
[----:B---3--:R-:W-:-:S10]  /*0b70*/  IMAD.IADD R186, R3, 0x1, R186 ;  /* 0x0000000103ba7824 */ /* 0x008fd400078e02ba */
[----:B------:R-:W-:Y:S05]  /*0b80*/  @!P0 BRA `(.L_x_242) ;  /* 0x0000004000008947 */ /* 0x000fea0003800000 */
[----:B-1----:R-:W-:Y:S01]  /*0b90*/  IADD3 R9, R3, -0x1, RZ ;  /* 0xffffffff03097810 */ /* 0x002fe20007ffe0ff */
[----:B------:R-:W-:Y:S05]  /*0ba0*/  BRA.DIV ~URZ, `(.L_x_249) ;  /* 0x000055d27f007947 */ /* 0x000fea000b800000 */
[----:B------:R1:W3:Y:S02]  /*0bb0*/  SHFL.IDX PT, R187, R185, R9, 0x1f ;  /* 0x00001f09b9bb7589 */ /* 0x0002e400000e0000 */
.L_x_271:
[----:B------:R-:W-:-:S08]  /*0bc0*/  PLOP3.LUT P1, PT, PT, PT, PT, 0x8, 0x0 ;  /* 0x000000000000781c */ /* 0x000fd00003f2e170 */
.L_x_242:
[----:B------:R-:W-:Y:S05]  /*0bd0*/  BSYNC B0 ;  /* 0x0000000000007941 */ /* 0x000fea0003800000 */
.L_x_241:
[----:B------:R-:W-:Y:S05]  /*0be0*/  @P1 EXIT ;  /* 0x000000000000194d */ /* 0x000fea0003800000 */
[----:B------:R-:W-:-:S04]  /*0bf0*/  IMAD.MOV.U32 R21, RZ, RZ, 0xc ;  /* 0x0000000cff157424 */ /* 0x000fc800078e00ff */
[----:B------:R-:W-:-:S05]  /*0c00*/  IMAD.WIDE R20, R186, R21, c[0x0][0x160] ;  /* 0x00005800ba147625 */ /* 0x000fca00078e0215 */
[----:B------:R-:W4:Y:S04]  /*0c10*/  LDG.E R124, [R20.64+0x4] ;  /* 0x00000404147c7981 */ /* 0x000f28000c1e1900 */
[----:B------:R-:W5:Y:S04]  /*0c20*/  LDG.E R2, [R20.64+0x8] ;  /* 0x0000080414027981 */ /* 0x000f68000c1e1900 */
[----:B--2---:R-:W2:Y:S01]  /*0c30*/  LDG.E R121, [R20.64] ;  /* 0x0000000414797981 */ /* 0x004ea2000c1e1900 */
[----:B----4-:R-:W-:-:S04]  /*0c40*/  IADD3 R3, R124, 0x7f, RZ ;  /* 0x0000007f7c037810 */ /* 0x010fc80007ffe0ff */
[----:B------:R-:W-:-:S04]  /*0c50*/  SHF.R.S32.HI R0, RZ, 0x1f, R3 ;  /* 0x0000001fff007819 */ /* 0x000fc80000011403 */
[----:B------:R-:W-:Y:S01]  /*0c60*/  LEA.HI R3, R0, R3, RZ, 0x7 ;  /* 0x0000000300037211 */ /* 0x000fe200078f38ff */
[----:B---3--:R-:W-:-:S03]  /*0c70*/  IMAD.IADD R0, R188, 0x1, -R187 ;  /* 0x00000001bc007824 */ /* 0x008fc600078e0abb */
[----:B------:R-:W-:Y:S02]  /*0c80*/  SHF.R.S32.HI R3, RZ, 0x7, R3 ;  /* 0x00000007ff037819 */ /* 0x000fe40000011403 */
[----:B------:R-:W-:Y:S02]  /*0c90*/  IABS R6, R0 ;  /* 0x0000000000067213 */ /* 0x000fe40000000000 */
[----:B------:R-:W-:-:S04]  /*0ca0*/  IABS R7, R3 ;  /* 0x0000000300077213 */ /* 0x000fc80000000000 */
[----:B------:R-:W3:Y:S08]  /*0cb0*/  I2F.RP R12, R7 ;  /* 0x00000007000c7306 */ /* 0x000ef00000209400 */
[----:B---3--:R-:W3:Y:S02]  /*0cc0*/  MUFU.RCP R10, R12 ;  /* 0x0000000c000a7308 */ /* 0x008ee40000001000 */
[----:B---3--:R-:W-:-:S06]  /*0cd0*/  IADD3 R10, R10, 0xffffffe, RZ ;  /* 0x0ffffffe0a0a7810 */ /* 0x008fcc0007ffe0ff */
[----:B------:R-:W3:Y:S02]  /*0ce0*/  F2I.FTZ.U32.TRUNC.NTZ R11, R10 ;  /* 0x0000000a000b7305 */ /* 0x000ee4000021f000 */
[----:B---3--:R-:W-:Y:S02]  /*0cf0*/  IMAD.MOV R4, RZ, RZ, -R11 ;  /* 0x000000ffff047224 */ /* 0x008fe400078e0a0b */
[----:B------:R-:W-:Y:S02]  /*0d00*/  IMAD.MOV.U32 R10, RZ, RZ, RZ ;  /* 0x000000ffff0a7224 */ /* 0x000fe400078e00ff */
[----:B-1----:R-:W-:Y:S01]  /*0d10*/  IMAD R9, R4, R7, RZ ;  /* 0x0000000704097224 */ /* 0x002fe200078e02ff */
[----:B------:R-:W-:-:S03]  /*0d20*/  IABS R4, R3 ;  /* 0x0000000300047213 */ /* 0x000fc60000000000 */
[----:B------:R-:W-:-:S04]  /*0d30*/  IMAD.HI.U32 R9, R11, R9, R10 ;  /* 0x000000090b097227 */ /* 0x000fc800078e000a */
[----:B------:R-:W-:Y:S02]  /*0d40*/  IMAD.MOV R4, RZ, RZ, -R4 ;  /* 0x000000ffff047224 */ /* 0x000fe400078e0a04 */
[----:B------:R-:W-:-:S04]  /*0d50*/  IMAD.HI.U32 R123, R9, R6, RZ ;  /* 0x00000006097b7227 */ /* 0x000fc800078e00ff */
[----:B------:R-:W-:-:S05]  /*0d60*/  IMAD R4, R123, R4, R6 ;  /* 0x000000047b047224 */ /* 0x000fca00078e0206 */
[----:B------:R-:W-:-:S13]  /*0d70*/  ISETP.GT.U32.AND P1, PT, R7, R4, PT ;  /* 0x000000040700720c */ /* 0x000fda0003f24070 */
[----:B------:R-:W-:Y:S01]  /*0d80*/  @!P1 IMAD.IADD R4, R4, 0x1, -R7 ;  /* 0x0000000104049824 */ /* 0x000fe200078e0a07 */
[----:B------:R-:W-:Y:S02]  /*0d90*/  @!P1 IADD3 R123, R123, 0x1, RZ ;  /* 0x000000017b7b9810 */ /* 0x000fe40007ffe0ff */
[----:B------:R-:W-:Y:S02]  /*0da0*/  ISETP.NE.AND P1, PT, R3, RZ, PT ;  /* 0x000000ff0300720c */ /* 0x000fe40003f25270 */
[----:B------:R-:W-:Y:S02]  /*0db0*/  ISETP.GE.U32.AND P2, PT, R4, R7, PT ;  /* 0x000000070400720c */ /* 0x000fe40003f46070 */
[----:B------:R-:W-:Y:S02]  /*0dc0*/  LOP3.LUT R4, R0, R3, RZ, 0x3c, !PT ;  /* 0x0000000300047212 */ /* 0x000fe400078e3cff */
[----:B-----5:R-:W-:Y:S02]  /*0dd0*/  SHF.R.S32.HI R7, RZ, 0x1f, R2 ;  /* 0x0000001fff077819 */ /* 0x020fe40000011402 */
[----:B------:R-:W-:-:S02]  /*0de0*/  ISETP.GE.AND P0, PT, R4, RZ, PT ;  /* 0x000000ff0400720c */ /* 0x000fc40003f06270 */
[----:B------:R-:W-:-:S04]  /*0df0*/  LEA.HI R7, R7, R2, RZ, 0x6 ;  /* 0x0000000207077211 */ /* 0x000fc800078f30ff */
[----:B------:R-:W-:Y:S02]  /*0e00*/  LOP3.LUT R7, R7, 0xffffffc0, RZ, 0xc0, !PT ;  /* 0xffffffc007077812 */ /* 0x000fe400078ec0ff */
[----:B------:R-:W-:-:S03]  /*0e10*/  @P2 IADD3 R123, R123, 0x1, RZ ;  /* 0x000000017b7b2810 */ /* 0x000fc60007ffe0ff */
[----:B------:R-:W-:Y:S02]  /*0e20*/  IMAD.IADD R7, R2, 0x1, -R7 ;  /* 0x0000000102077824 */ /* 0x000fe400078e0a07 */
[----:B------:R-:W-:Y:S01]  /*0e30*/  @!P0 IMAD.MOV R123, RZ, RZ, -R123 ;  /* 0x000000ffff7b8224 */ /* 0x000fe200078e0a7b */
[----:B------:R-:W-:Y:S02]  /*0e40*/  @!P1 LOP3.LUT R123, RZ, R3, RZ, 0x33, !PT ;  /* 0x00000003ff7b9212 */ /* 0x000fe400078e33ff */
[----:B------:R-:W-:-:S03]  /*0e50*/  ISETP.NE.AND P0, PT, R7, RZ, PT ;  /* 0x000000ff0700720c */ /* 0x000fc60003f05270 */
[----:B------:R-:W-:Y:S01]  /*0e60*/  IMAD.MOV R4, RZ, RZ, -R123 ;  /* 0x000000ffff047224 */ /* 0x000fe200078e0a7b */
[----:B------:R-:W-:-:S03]  /*0e70*/  SEL R7, R7, 0x40, P0 ;  /* 0x0000004007077807 */ /* 0x000fc60000000000 */
[----:B------:R-:W-:Y:S01]  /*0e80*/  IMAD R4, R3, R4, R0 ;  /* 0x0000000403047224 */ /* 0x000fe200078e0200 */
[----:B------:R-:W-:-:S03]  /*0e90*/  IMNMX R11, R2, R7, PT ;  /* 0x00000007020b7217 */ /* 0x000fc60003800200 */
[----:B------:R-:W-:-:S04]  /*0ea0*/  IMAD.SHL.U32 R122, R4, 0x80, RZ ;  /* 0x00000080047a7824 */ /* 0x000fc800078e00ff */
[----:B------:R-:W-:-:S05]  /*0eb0*/  IMAD.IADD R9, R193, 0x1, R122 ;  /* 0x00000001c1097824 */ /* 0x000fca00078e027a */
[C---:B------:R-:W-:Y:S02]  /*0ec0*/  IADD3 R3, R9.reuse, 0x18, RZ ;  /* 0x0000001809037810 */ /* 0x040fe40007ffe0ff */
[----:B------:R-:W-:Y:S02]  /*0ed0*/  IADD3 R15, R9, 0x8, RZ ;  /* 0x00000008090f7810 */ /* 0x000fe40007ffe0ff */
[-C--:B------:R-:W-:Y:S01]  /*0ee0*/  ISETP.GE.AND P4, PT, R3, R124.reuse, PT ;  /* 0x0000007c0300720c */ /* 0x080fe20003f86270 */
[----:B------:R-:W-:Y:S01]  /*0ef0*/  IMAD.MOV.U32 R3, RZ, RZ, 0x8 ;  /* 0x00000008ff037424 */ /* 0x000fe200078e00ff */
[C---:B------:R-:W-:Y:S02]  /*0f00*/  IADD3 R13, R9.reuse, 0x10, RZ ;  /* 0x00000010090d7810 */ /* 0x040fe40007ffe0ff */
[-C--:B------:R-:W-:Y:S01]  /*0f10*/  ISETP.GE.AND P3, PT, R9, R124.reuse, PT ;  /* 0x0000007c0900720c */ /* 0x080fe20003f66270 */
[----:B------:R-:W-:Y:S01]  /*0f20*/  IMAD.WIDE R206, R186, R3, c[0x0][0x1d0] ;  /* 0x00007400bace7625 */ /* 0x000fe200078e0203 */
[----:B------:R-:W-:-:S02]  /*0f30*/  ISETP.GE.AND P6, PT, R15, R124, PT ;  /* 0x0000007c0f00720c */ /* 0x000fc40003fc6270 */
[----:B------:R-:W-:Y:S01]  /*0f40*/  ISETP.GE.AND P5, PT, R13, R124, PT ;  /* 0x0000007c0d00720c */ /* 0x000fe20003fa6270 */
[----:B------:R-:W-:Y:S01]  /*0f50*/  IMAD.WIDE R18, R186, R3, c[0x0][0x1b0] ;  /* 0x00006c00ba127625 */ /* 0x000fe200078e0203 */
[----:B------:R-:W-:Y:S01]  /*0f60*/  ISETP.LT.AND P0, PT, R198, R11, !P3 ;  /* 0x0000000bc600720c */ /* 0x000fe20005f01270 */
[----:B------:R-:W3:Y:S01]  /*0f70*/  LDG.E.64 R206, [R206.64] ;  /* 0x00000004cece7981 */ /* 0x000ee2000c1e1b00 */
[----:B------:R-:W-:Y:S01]  /*0f80*/  P2R R4, PR, RZ, 0x8 ;  /* 0x00000008ff047803 */ /* 0x000fe20000000000 */
[----:B------:R-:W-:Y:S01]  /*0f90*/  IMAD.WIDE R224, R186, R3, c[0x0][0x1d8] ;  /* 0x00007600bae07625 */ /* 0x000fe200078e0203 */
[CC--:B------:R-:W-:Y:S01]  /*0fa0*/  ISETP.LT.AND P1, PT, R198.reuse, R11.reuse, !P6 ;  /* 0x0000000bc600720c */ /* 0x0c0fe20007721270 */
[----:B------:R-:W4:Y:S01]  /*0fb0*/  LDG.E.64 R18, [R18.64] ;  /* 0x0000000412127981 */ /* 0x000f22000c1e1b00 */
[----:B------:R-:W-:Y:S01]  /*0fc0*/  ISETP.LT.AND P2, PT, R198, R11, !P5 ;  /* 0x0000000bc600720c */ /* 0x000fe20006f41270 */
[----:B------:R-:W-:Y:S01]  /*0fd0*/  IMAD.WIDE R16, R186, R3, c[0x0][0x1b8] ;  /* 0x00006e00ba107625 */ /* 0x000fe200078e0203 */
[----:B------:R-:W-:Y:S01]  /*0fe0*/  SEL R15, RZ, 0x1, !P0 ;  /* 0x00000001ff0f7807 */ /* 0x000fe20004000000 */
[----:B------:R-:W5:Y:S01]  /*0ff0*/  LDG.E.64 R224, [R224.64] ;  /* 0x00000004e0e07981 */ /* 0x000f62000c1e1b00 */
[----:B------:R-:W-:-:S03]  /*1000*/  ISETP.LT.AND P3, PT, R198, R11, !P4 ;  /* 0x0000000bc600720c */ /* 0x000fc60006761270 */
[----:B------:R-:W5:Y:S01]  /*1010*/  LDG.E.64 R16, [R16.64] ;  /* 0x0000000410107981 */ /* 0x000f62000c1e1b00 */
[----:B------:R-:W-:Y:S01]  /*1020*/  IMAD R13, R123, 0x40, R194 ;  /* 0x000000407b0d7824 */ /* 0x000fe200078e02c2 */
[----:B------:R-:W-:-:S04]  /*1030*/  P2R R15, PR, R15, 0xf ;  /* 0x0000000f0f0f7803 */ /* 0x000fc80000000000 */
[C---:B--2---:R-:W-:Y:S02]  /*1040*/  ISETP.GE.AND P1, PT, R13.reuse, R121, PT ;  /* 0x000000790d00720c */ /* 0x044fe40003f26270 */
[----:B------:R-:W-:Y:S02]  /*1050*/  IADD3 R0, R13, 0x8, RZ ;  /* 0x000000080d007810 */ /* 0x000fe40007ffe0ff */
[----:B------:R-:W-:Y:S02]  /*1060*/  ISETP.LT.AND P2, PT, R198, R11, !P1 ;  /* 0x0000000bc600720c */ /* 0x000fe40004f41270 */
[----:B------:R-:W-:Y:S02]  /*1070*/  ISETP.GE.AND P0, PT, R0, R121, PT ;  /* 0x000000790000720c */ /* 0x000fe40003f06270 */
[----:B------:R-:W-:Y:S02]  /*1080*/  SEL R3, RZ, 0x1, !P2 ;  /* 0x00000001ff037807 */ /* 0x000fe40005000000 */
[----:B------:R-:W-:-:S02]  /*1090*/  ISETP.LT.AND P2, PT, R198, R11, !P0 ;  /* 0x0000000bc600720c */ /* 0x000fc40004741270 */
[----:B------:R-:W-:Y:S02]  /*10a0*/  SHF.R.S32.HI R0, RZ, 0x1f, R13 ;  /* 0x0000001fff007819 */ /* 0x000fe4000001140d */
[----:B------:R-:W-:Y:S02]  /*10b0*/  SEL R14, RZ, 0xffffffff, !P2 ;  /* 0xffffffffff0e7807 */ /* 0x000fe40005000000 */
[----:B------:R-:W-:-:S03]  /*10c0*/  SHF.R.S32.HI R6, RZ, 0x1f, R9 ;  /* 0x0000001fff067819 */ /* 0x000fc60000011409 */
[----:B------:R-:W-:Y:S02]  /*10d0*/  IMAD.SHL.U32 R14, R14, 0x2, RZ ;  /* 0x000000020e0e7824 */ /* 0x000fe400078e00ff */
[----:B------:R-:W-:-:S03]  /*10e0*/  IMAD.MOV.U32 R223, RZ, RZ, RZ ;  /* 0x000000ffffdf7224 */ /* 0x000fc600078e00ff */
[----:B------:R-:W-:Y:S01]  /*10f0*/  LOP3.LUT R14, R14, 0x2, R3, 0xe2, !PT ;  /* 0x000000020e0e7812 */ /* 0x000fe200078ee203 */
[-C--:B---3--:R-:W-:Y:S02]  /*1100*/  IMAD R11, R207, R13.reuse, RZ ;  /* 0x0000000dcf0b7224 */ /* 0x088fe400078e02ff */
[----:B------:R-:W-:-:S04]  /*1110*/  IMAD.WIDE.U32 R12, R206, R13, R198 ;  /* 0x0000000dce0c7225 */ /* 0x000fc800078e00c6 */
[----:B------:R-:W-:Y:S01]  /*1120*/  IMAD R0, R206, R0, R11 ;  /* 0x00000000ce007224 */ /* 0x000fe200078e020b */
[----:B----4-:R-:W-:Y:S01]  /*1130*/  IADD3 R12, P2, R18, R12, RZ ;  /* 0x0000000c120c7210 */ /* 0x010fe20007f5e0ff */
[----:B-----5:R-:W-:-:S04]  /*1140*/  IMAD.WIDE.U32 R10, R224, R9, R198 ;  /* 0x00000009e00a7225 */ /* 0x020fc800078e00c6 */
[----:B------:R-:W-:Y:S01]  /*1150*/  IMAD R9, R225, R9, RZ ;  /* 0x00000009e1097224 */ /* 0x000fe200078e02ff */
[----:B------:R-:W-:Y:S02]  /*1160*/  IADD3.X R13, R19, R13, R0, P2, !PT ;  /* 0x0000000d130d7210 */ /* 0x000fe400017fe400 */
[----:B------:R-:W-:Y:S01]  /*1170*/  IADD3 R10, P2, R16, R10, RZ ;  /* 0x0000000a100a7210 */ /* 0x000fe20007f5e0ff */
[----:B------:R-:W-:Y:S01]  /*1180*/  IMAD R0, R224, R6, R9 ;  /* 0x00000006e0007224 */ /* 0x000fe200078e0209 */
[C---:B------:R-:W-:Y:S01]  /*1190*/  SHF.L.U64.HI R207, R206.reuse, 0x3, R207 ;  /* 0x00000003cecf7819 */ /* 0x040fe200000102cf */
[----:B------:R-:W-:Y:S01]  /*11a0*/  IMAD.SHL.U32 R206, R206, 0x8, RZ ;  /* 0x00000008cece7824 */ /* 0x000fe200078e00ff */
[----:B------:R-:W-:Y:S02]  /*11b0*/  SHF.R.U32.HI R16, RZ, 0x5, R126 ;  /* 0x00000005ff107819 */ /* 0x000fe4000001167e */
[----:B------:R-:W-:Y:S01]  /*11c0*/  IADD3.X R11, R17, R11, R0, P2, !PT ;  /* 0x0000000b110b7210 */ /* 0x000fe200017fe400 */
[C---:B------:R-:W-:Y:S01]  /*11d0*/  IMAD.SHL.U32 R0, R224.reuse, 0x8, RZ ;  /* 0x00000008e0007824 */ /* 0x040fe200078e00ff */
[----:B------:R-:W-:Y:S01]  /*11e0*/  SHF.L.U64.HI R3, R224, 0x3, R225 ;  /* 0x00000003e0037819 */ /* 0x000fe200000102e1 */
[----:B------:R-:W-:Y:S05]  /*11f0*/  BRA.DIV ~URZ, `(.L_x_250) ;  /* 0x00004fd27f007947 */ /* 0x000fea000b800000 */
[----:B------:R1:W2:Y:S02]  /*1200*/  SHFL.IDX PT, R120, R16, RZ, 0x1f ;  /* 0x00001fff10787589 */ /* 0x0002a400000e0000 */
.L_x_272:
[C---:B------:R-:W-:Y:S01]  /*1210*/  IADD3 R6, R2.reuse, 0x7e, RZ ;  /* 0x0000007e02067810 */ /* 0x040fe20007ffe0ff */
[----:B------:R-:W-:Y:S01]  /*1220*/  WARPSYNC 0xffffffff ;  /* 0xffffffff00007948 */ /* 0x000fe20003800000 */
[----:B------:R-:W-:Y:S01]  /*1230*/  BAR.SYNC.DEFER_BLOCKING 0x0 ;  /* 0x0000000000007b1d */ /* 0x000fe20000010000 */
[----:B------:R-:W-:Y:S01]  /*1240*/  IADD3 R5, R2, -0x1, RZ ;  /* 0xffffffff02057810 */ /* 0x000fe20007ffe0ff */
[----:B------:R-:W-:Y:S01]  /*1250*/  IMAD.SHL.U32 R222, R192, 0x10, RZ ;  /* 0x00000010c0de7824 */ /* 0x000fe200078e00ff */
[----:B------:R-:W-:-:S02]  /*1260*/  ISETP.GE.U32.AND P2, PT, R6, 0x7f, PT ;  /* 0x0000007f0600780c */ /* 0x000fc40003f46070 */
[----:B------:R-:W-:Y:S02]  /*1270*/  SEL R17, RZ, 0xffffffff, P6 ;  /* 0xffffffffff117807 */ /* 0x000fe40003000000 */
[----:B------:R-:W-:Y:S02]  /*1280*/  SEL R14, R14, RZ, P2 ;  /* 0x000000ff0e0e7207 */ /* 0x000fe40001000000 */
[----:B------:R-:W-:Y:S01]  /*1290*/  ISETP.NE.AND P3, PT, R4, RZ, PT ;  /* 0x000000ff0400720c */ /* 0x000fe20003f65270 */
[----:B------:R-:W-:Y:S01]  /*12a0*/  IMAD.SHL.U32 R17, R17, 0x2, RZ ;  /* 0x0000000211117824 */ /* 0x000fe200078e00ff */
[----:B-1----:R-:W-:Y:S01]  /*12b0*/  SEL R16, RZ, 0x1, P1 ;  /* 0x00000001ff107807 */ /* 0x002fe20000800000 */
[----:B------:R-:W-:Y:S01]  /*12c0*/  IMAD.SHL.U32 R6, R14, 0x10, RZ ;  /* 0x000000100e067824 */ /* 0x000fe200078e00ff */
[----:B------:R-:W-:Y:S01]  /*12d0*/  IADD3 R4, R2, -0x41, RZ ;  /* 0xffffffbf02047810 */ /* 0x000fe20007ffe0ff */
[----:B------:R-:W-:Y:S01]  /*12e0*/  IMAD.SHL.U32 R14, R14, 0x8, RZ ;  /* 0x000000080e0e7824 */ /* 0x000fe200078e00ff */
[----:B------:R-:W-:-:S02]  /*12f0*/  ISETP.GE.U32.AND P1, PT, R5, 0x40, PT ;  /* 0x000000400500780c */ /* 0x000fc40003f26070 */
[----:B------:R-:W-:Y:S02]  /*1300*/  LOP3.LUT R5, R126, 0x7, RZ, 0xc0, !PT ;  /* 0x000000077e057812 */ /* 0x000fe400078ec0ff */
[----:B------:R-:W-:Y:S02]  /*1310*/  SEL R217, RZ, 0xffffffff, P0 ;  /* 0xffffffffffd97807 */ /* 0x000fe40000000000 */
[----:B------:R-:W-:Y:S02]  /*1320*/  SEL R8, RZ, 0x1, P3 ;  /* 0x00000001ff087807 */ /* 0x000fe40001800000 */
[----:B------:R-:W-:Y:S01]  /*1330*/  SEL R15, R15, RZ, P2 ;  /* 0x000000ff0f0f7207 */ /* 0x000fe20001000000 */
[----:B------:R-:W-:Y:S01]  /*1340*/  IMAD.SHL.U32 R217, R217, 0x2, RZ ;  /* 0x00000002d9d97824 */ /* 0x000fe200078e00ff */
[----:B------:R-:W-:Y:S02]  /*1350*/  ISETP.GE.U32.AND P0, PT, R4, 0x40, PT ;  /* 0x000000400400780c */ /* 0x000fe40003f06070 */
[----:B------:R-:W-:-:S02]  /*1360*/  SHF.R.U32.HI R9, RZ, 0x3, R126 ;  /* 0x00000003ff097819 */ /* 0x000fc4000001167e */
[----:B------:R-:W-:Y:S02]  /*1370*/  SHF.R.U32.HI R4, RZ, 0x1, R5 ;  /* 0x00000001ff047819 */ /* 0x000fe40000011605 */
[----:B------:R-:W-:Y:S01]  /*1380*/  LOP3.LUT P3, RZ, R6, 0x10, RZ, 0xc0, !PT ;  /* 0x0000001006ff7812 */ /* 0x000fe2000786c0ff */
[----:B------:R-:W-:Y:S01]  /*1390*/  IMAD.SHL.U32 R6, R15, 0x8, RZ ;  /* 0x000000080f067824 */ /* 0x000fe200078e00ff */
[----:B------:R-:W-:Y:S01]  /*13a0*/  LOP3.LUT R17, R17, 0x2, R8, 0xe2, !PT ;  /* 0x0000000211117812 */ /* 0x000fe200078ee208 */
[----:B------:R-:W-:Y:S01]  /*13b0*/  IMAD.SHL.U32 R8, R15, 0x10, RZ ;  /* 0x000000100f087824 */ /* 0x000fe200078e00ff */
[----:B------:R-:W-:Y:S02]  /*13c0*/  LOP3.LUT R4, R4, 0x1, R9, 0x78, !PT ;  /* 0x0000000104047812 */ /* 0x000fe400078e7809 */
[----:B------:R-:W-:Y:S02]  /*13d0*/  SEL R9, RZ, 0x8, P4 ;  /* 0x00000008ff097807 */ /* 0x000fe40002000000 */
[----:B------:R-:W-:-:S02]  /*13e0*/  LOP3.LUT P4, RZ, R14, 0x10, RZ, 0xc0, !PT ;  /* 0x000000100eff7812 */ /* 0x000fc4000788c0ff */
[----:B------:R-:W-:Y:S02]  /*13f0*/  LOP3.LUT R217, R217, 0x2, R16, 0xe2, !PT ;  /* 0x00000002d9d97812 */ /* 0x000fe400078ee210 */
[----:B------:R-:W-:Y:S01]  /*1400*/  LOP3.LUT P2, RZ, R8, 0x10, RZ, 0xc0, !PT ;  /* 0x0000001008ff7812 */ /* 0x000fe2000784c0ff */
[----:B------:R-:W-:Y:S01]  /*1410*/  @!PT LDS RZ, [RZ] ;  /* 0x00000000fffff984 */ /* 0x000fe20000000800 */
[----:B------:R-:W-:Y:S01]  /*1420*/  @!PT LDS RZ, [RZ] ;  /* 0x00000000fffff984 */ /* 0x000fe20000000800 */
[----:B------:R-:W-:Y:S01]  /*1430*/  @!PT LDS RZ, [RZ] ;  /* 0x00000000fffff984 */ /* 0x000fe20000000800 */
[----:B------:R1:W-:Y:S01]  /*1440*/  LDGSTS.E.BYPASS.LTC128B.128 [R191], [R12.64], P3 ;  /* 0x000000000cbf7fae */ /* 0x0003e20009901d44 */
[----:B------:R-:W-:Y:S02]  /*1450*/  SEL R16, RZ, 0x4, P5 ;  /* 0x00000004ff107807 */ /* 0x000fe40002800000 */
[----:B------:R-:W-:Y:S02]  /*1460*/  IADD3 R18, P5, R12, R206, RZ ;  /* 0x000000ce0c127210 */ /* 0x000fe40007fbe0ff */
[----:B------:R-:W-:Y:S02]  /*1470*/  LOP3.LUT R9, R9, R16, R17, 0xfe, !PT ;  /* 0x0000001009097212 */ /* 0x000fe400078efe11 */
[----:B------:R-:W-:Y:S01]  /*1480*/  LOP3.LUT P6, RZ, R6, 0x10, RZ, 0xc0, !PT ;  /* 0x0000001006ff7812 */ /* 0x000fe200078cc0ff */
[----:B------:R-:W-:Y:S01]  /*1490*/  IMAD.X R19, R13, 0x1, R207, P5 ;  /* 0x000000010d137824 */ /* 0x000fe200028e06cf */
[-C--:B------:R-:W-:Y:S01]  /*14a0*/  IADD3 R16, P3, R10, R0.reuse, RZ ;  /* 0x000000000a107210 */ /* 0x080fe20007f7e0ff */
[----:B------:R-:W-:Y:S01]  /*14b0*/  IMAD.SHL.U32 R6, R15, 0x4, RZ ;  /* 0x000000040f067824 */ /* 0x000fe200078e00ff */
[----:B------:R-:W-:Y:S01]  /*14c0*/  SEL R217, R217, RZ, P1 ;  /* 0x000000ffd9d97207 */ /* 0x000fe20000800000 */
[----:B------:R-:W-:Y:S01]  /*14d0*/  IMAD.SHL.U32 R15, R15, 0x2, RZ ;  /* 0x000000020f0f7824 */ /* 0x000fe200078e00ff */
[----:B------:R3:W-:Y:S01]  /*14e0*/  LDGSTS.E.BYPASS.LTC128B.128 [R189], [R18.64], P4 ;  /* 0x0000000012bd7fae */ /* 0x0007e2000a101d44 */
[----:B------:R-:W-:Y:S01]  /*14f0*/  IMAD.X R17, R11, 0x1, R3, P3 ;  /* 0x000000010b117824 */ /* 0x000fe200018e0603 */
[----:B------:R-:W-:Y:S01]  /*1500*/  LOP3.LUT P5, RZ, R6, 0x10, RZ, 0xc0, !PT ;  /* 0x0000001006ff7812 */ /* 0x000fe200078ac0ff */
[----:B------:R-:W-:Y:S01]  /*1510*/  IMAD.SHL.U32 R8, R217, 0x10, RZ ;  /* 0x00000010d9087824 */ /* 0x000fe200078e00ff */
[----:B------:R4:W-:Y:S01]  /*1520*/  LDGSTS.E.BYPASS.LTC128B.128 [R190+0x4000], [R10.64], P2 ;  /* 0x040000000abe7fae */ /* 0x0009e20009101d44 */
[----:B------:R-:W-:-:S02]  /*1530*/  IADD3 R14, P3, R16, R0, RZ ;  /* 0x00000000100e7210 */ /* 0x000fc40007f7e0ff */
[----:B------:R-:W-:Y:S01]  /*1540*/  IADD3 R92, P2, R7, R12, RZ ;  /* 0x0000000c075c7210 */ /* 0x000fe20007f5e0ff */
[----:B------:R5:W-:Y:S01]  /*1550*/  LDGSTS.E.BYPASS.LTC128B.128 [R222+0x4000], [R16.64], P6 ;  /* 0x0400000010de7fae */ /* 0x000be2000b101d44 */
[----:B------:R-:W-:Y:S02]  /*1560*/  SHF.R.S32.HI R6, RZ, 0x1f, R7 ;  /* 0x0000001fff067819 */ /* 0x000fe40000011407 */
[----:B------:R-:W-:Y:S01]  /*1570*/  LOP3.LUT P4, RZ, R15, 0x10, RZ, 0xc0, !PT ;  /* 0x000000100fff7812 */ /* 0x000fe2000788c0ff */
[----:B------:R-:W-:Y:S01]  /*1580*/  IMAD.X R15, R17, 0x1, R3, P3 ;  /* 0x00000001110f7824 */ /* 0x000fe200018e0603 */
[----:B------:R-:W-:Y:S01]  /*1590*/  IADD3 R208, P3, R7, R10, RZ ;  /* 0x0000000a07d07210 */ /* 0x000fe20007f7e0ff */
[----:B------:R-:W-:Y:S01]  /*15a0*/  IMAD.X R93, R6, 0x1, R13, P2 ;  /* 0x00000001065d7824 */ /* 0x000fe200010e060d */
[----:B------:R-:W-:Y:S02]  /*15b0*/  SEL R9, R9, RZ, P1 ;  /* 0x000000ff09097207 */ /* 0x000fe40000800000 */
[----:B------:R-:W-:Y:S01]  /*15c0*/  IADD3 R20, P6, R14, R0, RZ ;  /* 0x000000000e147210 */ /* 0x000fe20007fde0ff */
[----:B------:R-:W-:Y:S01]  /*15d0*/  IMAD.X R209, R6, 0x1, R11, P3 ;  /* 0x0000000106d17824 */ /* 0x000fe200018e060b */
[----:B------:R-:W-:Y:S01]  /*15e0*/  LOP3.LUT P3, RZ, R8, 0x10, RZ, 0xc0, !PT ;  /* 0x0000001008ff7812 */ /* 0x000fe2000786c0ff */
[----:B------:R2:W-:Y:S01]  /*15f0*/  LDGSTS.E.BYPASS.LTC128B.128 [R190+0x5000], [R14.64], P5 ;  /* 0x050000000ebe7fae */ /* 0x0005e2000a901d44 */
[C---:B------:R-:W-:Y:S01]  /*1600*/  IMAD.SHL.U32 R8, R9.reuse, 0x2, RZ ;  /* 0x0000000209087824 */ /* 0x040fe200078e00ff */
[----:B------:R-:W-:Y:S01]  /*1610*/  SEL R218, R9, RZ, P0 ;  /* 0x000000ff09da7207 */ /* 0x000fe20000000000 */
[----:B------:R-:W-:Y:S01]  /*1620*/  IMAD.X R21, R15, 0x1, R3, P6 ;  /* 0x000000010f157824 */ /* 0x000fe200030e0603 */
[----:B---3--:R-:W-:-:S04]  /*1630*/  IADD3 R18, P1, R92, R206, RZ ;  /* 0x000000ce5c127210 */ /* 0x008fc80007f3e0ff */
[----:B------:R3:W-:Y:S01]  /*1640*/  LDGSTS.E.BYPASS.LTC128B.128 [R222+0x5000], [R20.64], P4 ;  /* 0x0500000014de7fae */ /* 0x0007e2000a101d44 */
[----:B----4-:R-:W-:Y:S01]  /*1650*/  IADD3 R10, P2, R7, R16, RZ ;  /* 0x00000010070a7210 */ /* 0x010fe20007f5e0ff */
[C---:B------:R-:W-:Y:S01]  /*1660*/  IMAD.SHL.U32 R7, R217.reuse, 0x8, RZ ;  /* 0x00000008d9077824 */ /* 0x040fe200078e00ff */
[----:B------:R-:W-:Y:S01]  /*1670*/  SEL R217, R217, RZ, P0 ;  /* 0x000000ffd9d97207 */ /* 0x000fe20000000000 */
[----:B------:R-:W-:Y:S01]  /*1680*/  IMAD.X R19, R93, 0x1, R207, P1 ;  /* 0x000000015d137824 */ /* 0x000fe200008e06cf */
[----:B-1----:R-:W-:Y:S01]  /*1690*/  IADD3 R12, P1, R10, R0, RZ ;  /* 0x000000000a0c7210 */ /* 0x002fe20007f3e0ff */
[----:B------:R-:W-:Y:S01]  /*16a0*/  IMAD.X R11, R6, 0x1, R17, P2 ;  /* 0x00000001060b7824 */ /* 0x000fe200010e0611 */
[----:B------:R-:W-:Y:S01]  /*16b0*/  LOP3.LUT P2, RZ, R7, 0x10, RZ, 0xc0, !PT ;  /* 0x0000001007ff7812 */ /* 0x000fe2000784c0ff */
[C---:B------:R-:W-:Y:S01]  /*16c0*/  IMAD.SHL.U32 R6, R9.reuse, 0x10, RZ ;  /* 0x0000001009067824 */ /* 0x040fe200078e00ff */
[----:B------:R-:W0:Y:S01]  /*16d0*/  LDGDEPBAR ;  /* 0x00000000000079af */ /* 0x000e220000000000 */
[----:B------:R-:W-:-:S02]  /*16e0*/  IMAD.SHL.U32 R7, R9, 0x8, RZ ;  /* 0x0000000809077824 */ /* 0x000fc400078e00ff */
[--C-:B------:R-:W-:Y:S01]  /*16f0*/  IMAD.X R13, R11, 0x1, R3.reuse, P1 ;  /* 0x000000010b0d7824 */ /* 0x100fe200008e0603 */
[----:B------:R-:W-:Y:S01]  /*1700*/  LOP3.LUT P6, RZ, R6, 0x10, RZ, 0xc0, !PT ;  /* 0x0000001006ff7812 */ /* 0x000fe200078cc0ff */
[----:B------:R-:W-:Y:S01]  /*1710*/  IMAD.SHL.U32 R6, R9, 0x4, RZ ;  /* 0x0000000409067824 */ /* 0x000fe200078e00ff */
[----:B------:R-:W-:Y:S01]  /*1720*/  LOP3.LUT P5, RZ, R7, 0x10, RZ, 0xc0, !PT ;  /* 0x0000001007ff7812 */ /* 0x000fe200078ac0ff */
[----:B------:R3:W-:Y:S01]  /*1730*/  LDGSTS.E.BYPASS.LTC128B.128 [R191+0x80], [R92.64], P3 ;  /* 0x000800005cbf7fae */ /* 0x0007e20009901d44 */
[----:B------:R-:W-:Y:S01]  /*1740*/  LOP3.LUT P3, RZ, R8, 0x10, RZ, 0xc0, !PT ;  /* 0x0000001008ff7812 */ /* 0x000fe2000786c0ff */
[C---:B------:R-:W-:Y:S01]  /*1750*/  IMAD.SHL.U32 R7, R217.reuse, 0x10, RZ ;  /* 0x00000010d9077824 */ /* 0x040fe200078e00ff */
[----:B------:R-:W-:Y:S01]  /*1760*/  LOP3.LUT P4, RZ, R6, 0x10, RZ, 0xc0, !PT ;  /* 0x0000001006ff7812 */ /* 0x000fe2000788c0ff */
[----:B------:R-:W-:Y:S01]  /*1770*/  IMAD.SHL.U32 R6, R217, 0x8, RZ ;  /* 0x00000008d9067824 */ /* 0x000fe200078e00ff */
[----:B------:R-:W-:Y:S01]  /*1780*/  IADD3 R8, P0, R12, R0, RZ ;  /* 0x000000000c087210 */ /* 0x000fe20007f1e0ff */
[----:B------:R3:W-:Y:S01]  /*1790*/  LDGSTS.E.BYPASS.LTC128B.128 [R189+0x80], [R18.64], P2 ;  /* 0x0008000012bd7fae */ /* 0x0007e20009101d44 */
[----:B------:R-:W-:Y:S01]  /*17a0*/  LOP3.LUT P2, RZ, R7, 0x10, RZ, 0xc0, !PT ;  /* 0x0000001007ff7812 */ /* 0x000fe2000784c0ff */
[----:B------:R-:W-:Y:S01]  /*17b0*/  IMAD.SHL.U32 R7, R218, 0x10, RZ ;  /* 0x00000010da077824 */ /* 0x000fe200078e00ff */
[----:B------:R-:W-:Y:S01]  /*17c0*/  LOP3.LUT P1, RZ, R6, 0x10, RZ, 0xc0, !PT ;  /* 0x0000001006ff7812 */ /* 0x000fe2000782c0ff */
[----:B------:R-:W-:Y:S01]  /*17d0*/  IMAD.SHL.U32 R6, R218, 0x8, RZ ;  /* 0x00000008da067824 */ /* 0x000fe200078e00ff */
[----:B------:R3:W-:Y:S01]  /*17e0*/  LDGSTS.E.BYPASS.LTC128B.128 [R190+0x4080], [R208.64], P6 ;  /* 0x04080000d0be7fae */ /* 0x0007e2000b101d44 */
[----:B------:R-:W-:Y:S01]  /*17f0*/  IMAD.X R9, R13, 0x1, R3, P0 ;  /* 0x000000010d097824 */ /* 0x000fe200000e0603 */
[----:B------:R-:W-:-:S02]  /*1800*/  LOP3.LUT P6, RZ, R7, 0x10, RZ, 0xc0, !PT ;  /* 0x0000001007ff7812 */ /* 0x000fc400078cc0ff */
[----:B------:R3:W-:Y:S01]  /*1810*/  LDGSTS.E.BYPASS.LTC128B.128 [R222+0x4080], [R10.64], P5 ;  /* 0x040800000ade7fae */ /* 0x0007e2000a901d44 */
[----:B------:R-:W-:Y:S01]  /*1820*/  LOP3.LUT P5, RZ, R6, 0x10, RZ, 0xc0, !PT ;  /* 0x0000001006ff7812 */ /* 0x000fe200078ac0ff */
[----:B------:R-:W-:Y:S01]  /*1830*/  IMAD.SHL.U32 R6, R218, 0x4, RZ ;  /* 0x00000004da067824 */ /* 0x000fe200078e00ff */
[----:B--2---:R-:W-:Y:S01]  /*1840*/  SHF.R.S32.HI R7, RZ, 0x1f, R120 ;  /* 0x0000001fff077819 */ /* 0x004fe20000011478 */
[----:B------:R1:W-:Y:S01]  /*1850*/  LDGSTS.E.BYPASS.LTC128B.128 [R190+0x5080], [R12.64], P4 ;  /* 0x050800000cbe7fae */ /* 0x0003e2000a101d44 */
[----:B------:R-:W-:Y:S02]  /*1860*/  IADD3 R14, P4, P0, R206, 0x40, R92 ;  /* 0x00000040ce0e7810 */ /* 0x000fe4000789e05c */
[----:B------:R-:W-:Y:S01]  /*1870*/  LEA.HI R7, R7, R120, RZ, 0x2 ;  /* 0x0000007807077211 */ /* 0x000fe200078f10ff */
[----:B------:R2:W-:Y:S01]  /*1880*/  LDGSTS.E.BYPASS.LTC128B.128 [R222+0x5080], [R8.64], P3 ;  /* 0x0508000008de7fae */ /* 0x0005e20009901d44 */
[----:B------:R-:W-:Y:S01]  /*1890*/  LOP3.LUT P3, RZ, R6, 0x10, RZ, 0xc0, !PT ;  /* 0x0000001006ff7812 */ /* 0x000fe2000786c0ff */
[----:B------:R-:W-:Y:S01]  /*18a0*/  IMAD.SHL.U32 R6, R218, 0x2, RZ ;  /* 0x00000002da067824 */ /* 0x000fe200078e00ff */
[----:B------:R-:W-:Y:S01]  /*18b0*/  IADD3.X R15, R207, RZ, R93, P4, P0 ;  /* 0x000000ffcf0f7210 */ /* 0x000fe200027e045d */
[----:B------:R-:W0:Y:S01]  /*18c0*/  LDGDEPBAR ;  /* 0x00000000000079af */ /* 0x000e220000000000 */
[----:B-----5:R-:W-:Y:S01]  /*18d0*/  IADD3 R16, P4, P0, R0, 0x40, R10 ;  /* 0x0000004000107810 */ /* 0x020fe2000789e00a */
[----:B------:R-:W-:-:S02]  /*18e0*/  IMAD.SHL.U32 R119, R7, 0x2, RZ ;  /* 0x0000000207777824 */ /* 0x000fc400078e00ff */
[----:B------:R3:W-:Y:S01]  /*18f0*/  LDGSTS.E.BYPASS.LTC128B.128 [R191+0x100], [R92.64+0x40], P2 ;  /* 0x001000405cbf7fae */ /* 0x0007e20009101d44 */
[----:B------:R-:W-:Y:S02]  /*1900*/  LOP3.LUT P2, RZ, R6, 0x10, RZ, 0xc0, !PT ;  /* 0x0000001006ff7812 */ /* 0x000fe4000784c0ff */
[----:B------:R-:W-:Y:S01]  /*1910*/  IADD3.X R17, R3, RZ, R11, P4, P0 ;  /* 0x000000ff03117210 */ /* 0x000fe200027e040b */
[----:B------:R3:W-:Y:S01]  /*1920*/  LDGSTS.E.BYPASS.LTC128B.128 [R189+0x100], [R14.64], P1 ;  /* 0x001000000ebd7fae */ /* 0x0007e20008901d44 */
[----:B------:R-:W-:Y:S02]  /*1930*/  LOP3.LUT R6, R126, 0x6, RZ, 0xc0, !PT ;  /* 0x000000067e067812 */ /* 0x000fe400078ec0ff */
[----:B------:R-:W-:Y:S01]  /*1940*/  LOP3.LUT R119, R119, 0xfffffff8, RZ, 0xc0, !PT ;  /* 0xfffffff877777812 */ /* 0x000fe200078ec0ff */
[----:B------:R3:W-:Y:S01]  /*1950*/  LDGSTS.E.BYPASS.LTC128B.128 [R190+0x4100], [R208.64+0x40], P6 ;  /* 0x04100040d0be7fae */ /* 0x0007e2000b101d44 */
[----:B------:R-:W-:-:S03]  /*1960*/  SHF.R.U32.HI R6, RZ, 0x1, R6 ;  /* 0x00000001ff067819 */ /* 0x000fc60000011606 */
[----:B------:R3:W-:Y:S01]  /*1970*/  LDGSTS.E.BYPASS.LTC128B.128 [R222+0x4100], [R10.64+0x40], P5 ;  /* 0x041000400ade7fae */ /* 0x0007e2000a901d44 */
[----:B-1----:R-:W-:-:S03]  /*1980*/  IADD3 R12, P0, R16, R0, RZ ;  /* 0x00000000100c7210 */ /* 0x002fc60007f1e0ff */
[----:B------:R3:W-:Y:S01]  /*1990*/  LDGSTS.E.BYPASS.LTC128B.128 [R190+0x5100], [R16.64], P3 ;  /* 0x0510000010be7fae */ /* 0x0007e20009901d44 */
[----:B------:R-:W-:Y:S01]  /*19a0*/  LOP3.LUT R0, R126, 0x1f, RZ, 0xc0, !PT ;  /* 0x0000001f7e007812 */ /* 0x000fe200078ec0ff */
[----:B------:R-:W-:-:S03]  /*19b0*/  IMAD.X R13, R17, 0x1, R3, P0 ;  /* 0x00000001110d7824 */ /* 0x000fc600000e0603 */
[----:B--2---:R-:W-:Y:S01]  /*19c0*/  SHF.R.U32.HI R9, RZ, 0x4, R0 ;  /* 0x00000004ff097819 */ /* 0x004fe20000011600 */
[----:B------:R-:W-:Y:S01]  /*19d0*/  IMAD.SHL.U32 R3, R126, 0x4, RZ ;  /* 0x000000047e037824 */ /* 0x000fe200078e00ff */
[----:B------:R-:W-:Y:S01]  /*19e0*/  ISETP.GT.AND P0, PT, R2, RZ, PT ;  /* 0x000000ff0200720c */ /* 0x000fe20003f04270 */
[----:B------:R3:W-:Y:S02]  /*19f0*/  LDGSTS.E.BYPASS.LTC128B.128 [R222+0x5100], [R12.64], P2 ;  /* 0x051000000cde7fae */ /* 0x0007e40009101d44 */
[----:B------:R-:W-:Y:S01]  /*1a00*/  IMAD.SHL.U32 R0, R9, 0x8, RZ ;  /* 0x0000000809007824 */ /* 0x000fe200078e00ff */
[----:B------:R-:W-:Y:S01]  /*1a10*/  LOP3.LUT R3, R3, 0x4, RZ, 0xc0, !PT ;  /* 0x0000000403037812 */ /* 0x000fe200078ec0ff */
[----:B------:R-:W0:Y:S03]  /*1a20*/  LDGDEPBAR ;  /* 0x00000000000079af */ /* 0x000e260000000000 */
[----:B------:R-:W-:-:S02]  /*1a30*/  LOP3.LUT R0, R0, 0xfffffff8, R5, 0xe2, !PT ;  /* 0xfffffff800007812 */ /* 0x000fc400078ee205 */
[----:B------:R-:W-:Y:S02]  /*1a40*/  LOP3.LUT R6, R3, R9, R6, 0xf6, !PT ;  /* 0x0000000903067212 */ /* 0x000fe400078ef606 */
[----:B------:R-:W-:Y:S01]  /*1a50*/  LOP3.LUT R9, R7, 0xfffffffc, RZ, 0xc0, !PT ;  /* 0xfffffffc07097812 */ /* 0x000fe200078ec0ff */
[----:B------:R-:W-:Y:S01]  /*1a60*/  IMAD.SHL.U32 R219, R0, 0x10, RZ ;  /* 0x0000001000db7824 */ /* 0x000fe200078e00ff */
[----:B------:R-:W-:Y:S01]  /*1a70*/  LOP3.LUT R4, R4, R3, RZ, 0xfc, !PT ;  /* 0x0000000304047212 */ /* 0x000fe200078efcff */
[----:B------:R-:W-:Y:S02]  /*1a80*/  IMAD.SHL.U32 R3, R126, 0x10, RZ ;  /* 0x000000107e037824 */ /* 0x000fe400078e00ff */
[----:B------:R-:W-:Y:S01]  /*1a90*/  IMAD.IADD R120, R120, 0x1, -R9 ;  /* 0x0000000178787824 */ /* 0x000fe200078e0a09 */
[----:B------:R-:W-:Y:S02]  /*1aa0*/  LOP3.LUT R219, R4, 0x1e0, R219, 0xf8, !PT ;  /* 0x000001e004db7812 */ /* 0x000fe400078ef8db */
[----:B------:R-:W-:Y:S01]  /*1ab0*/  LOP3.LUT R220, R6, 0xe0, R3, 0xf8, !PT ;  /* 0x000000e006dc7812 */ /* 0x000fe200078ef803 */
[----:B------:R-:W-:Y:S01]  /*1ac0*/  IMAD R0, R120, 0x200, R119 ;  /* 0x0000020078007824 */ /* 0x000fe200078e0277 */
[----:B------:R-:W-:-:S03]  /*1ad0*/  IADD3 R4, R2, 0x3f, RZ ;  /* 0x0000003f02047810 */ /* 0x000fc60007ffe0ff */
[----:B------:R-:W-:Y:S01]  /*1ae0*/  IMAD.IADD R6, R119, 0x1, R220 ;  /* 0x0000000177067824 */ /* 0x000fe200078e02dc */
[----:B------:R-:W-:Y:S01]  /*1af0*/  SHF.R.S32.HI R3, RZ, 0x1f, R4 ;  /* 0x0000001fff037819 */ /* 0x000fe20000011404 */
[----:B------:R-:W-:Y:S02]  /*1b00*/  IMAD.IADD R5, R0, 0x1, R219 ;  /* 0x0000000100057824 */ /* 0x000fe400078e02db */
[----:B------:R-:W-:Y:S01]  /*1b10*/  IMAD.SHL.U32 R6, R6, 0x10, RZ ;  /* 0x0000001006067824 */ /* 0x000fe200078e00ff */
[----:B------:R-:W-:-:S04]  /*1b20*/  DEPBAR.LE SB0, 0x2 ;  /* 0x000080800000791a */ /* 0x000fc80000000000 */
[----:B------:R-:W-:Y:S01]  /*1b30*/  BAR.SYNC.DEFER_BLOCKING 0x0 ;  /* 0x0000000000007b1d */ /* 0x000fe20000010000 */
[----:B------:R-:W-:Y:S01]  /*1b40*/  IMAD.SHL.U32 R5, R5, 0x10, RZ ;  /* 0x0000001005057824 */ /* 0x000fe200078e00ff */
[----:B------:R-:W-:-:S04]  /*1b50*/  LEA.HI R3, R3, R4, RZ, 0x6 ;  /* 0x0000000403037211 */ /* 0x000fc800078f30ff */
[----:B------:R-:W-:Y:S01]  /*1b60*/  LEA.HI.SX32 R221, R3, 0xfffffffd, 0x1a ;  /* 0xfffffffd03dd7811 */ /* 0x000fe200078fd2ff */
[----:B------:R3:W1:Y:S04]  /*1b70*/  LDSM.16.M88.4 R68, [R6] ;  /* 0x000000000644783b */ /* 0x0006680000000200 */
[----:B------:R3:W2:Y:S04]  /*1b80*/  LDSM.16.M88.4 R76, [R6+0x1000] ;  /* 0x00100000064c783b */ /* 0x0006a80000000200 */
[----:B------:R3:W4:Y:S04]  /*1b90*/  LDSM.16.M88.4 R80, [R6+0x2000] ;  /* 0x002000000650783b */ /* 0x0007280000000200 */
[----:B------:R3:W1:Y:S04]  /*1ba0*/  LDSM.16.M88.4 R84, [R6+0x3000] ;  /* 0x003000000654783b */ /* 0x0006680000000200 */
[----:B------:R3:W1:Y:S04]  /*1bb0*/  LDSM.16.M88.4 R72, [R5+0x4000] ;  /* 0x004000000548783b */ /* 0x0006680000000200 */
[----:B------:R3:W1:Y:S01]  /*1bc0*/  LDSM.16.M88.4 R88, [R5+0x5000] ;  /* 0x005000000558783b */ /* 0x0006620000000200 */
[----:B------:R-:W-:Y:S05]  /*1bd0*/  @P0 BRA `(.L_x_251) ;  /* 0x0000044000000947 */ /* 0x000fea0003800000 */
[----:B------:R-:W-:Y:S01]  /*1be0*/  IMAD.MOV.U32 R184, RZ, RZ, RZ ;  /* 0x000000ffffb87224 */ /* 0x000fe200078e00ff */
        /* <DEDUP_REMOVED lines=30> */
[----:B------:R-:W-:Y:S01]  /*1dd0*/  MOV R197, RZ ;  /* 0x000000ff00c57202 */ /* 0x000fe20000000f00 */
[----:B------:R-:W-:Y:S01]  /*1de0*/  IMAD.MOV.U32 R202, RZ, RZ, RZ ;  /* 0x000000ffffca7224 */ /* 0x000fe200078e00ff */
[----:B------:R-:W-:Y:S01]  /*1df0*/  MOV R204, RZ ;  /* 0x000000ff00cc7202 */ /* 0x000fe20000000f00 */
[----:B---3--:R-:W-:Y:S01]  /*1e00*/  CS2R R4, SRZ ;  /* 0x0000000000047805 */ /* 0x008fe2000001ff00 */
        /* <DEDUP_REMOVED lines=33> */
.L_x_251:
[----:B------:R-:W-:Y:S01]  /*2020*/  LEA R117, R0, 0x4000, 0x4 ;  /* 0x0000400000757811 */ /* 0x000fe200078e20ff */
[----:B------:R-:W-:Y:S01]  /*2030*/  IMAD.SHL.U32 R2, R220, 0x10, RZ ;  /* 0x00000010dc027824 */ /* 0x000fe200078e00ff */
[----:B------:R-:W-:Y:S01]  /*2040*/  IADD3 R210, P1, R208, 0x80, RZ ;  /* 0x00000080d0d27810 */ /* 0x000fe20007f3e0ff */
[----:B------:R-:W-:Y:S01]  /*2050*/  IMAD.SHL.U32 R0, R219, 0x10, RZ ;  /* 0x00000010db007824 */ /* 0x000fe200078e00ff */
[----:B------:R-:W-:Y:S01]  /*2060*/  IADD3 R212, P0, R92, 0x80, RZ ;  /* 0x000000805cd47810 */ /* 0x000fe20007f1e0ff */
[----:B------:R-:W-:Y:S01]  /*2070*/  IMAD.SHL.U32 R3, R119, 0x10, RZ ;  /* 0x0000001077037824 */ /* 0x000fe200078e00ff */
[----:B------:R-:W-:Y:S01]  /*2080*/  ISETP.NE.AND P2, PT, R221, RZ, PT ;  /* 0x000000ffdd00720c */ /* 0x000fe20003f45270 */
[----:B------:R-:W-:Y:S01]  /*2090*/  IMAD.MOV.U32 R216, RZ, RZ, 0x3 ;  /* 0x00000003ffd87424 */ /* 0x000fe200078e00ff */
[----:B---3--:R-:W-:Y:S01]  /*20a0*/  IADD3.X R208, RZ, R209, RZ, P1, !PT ;  /* 0x000000d1ffd07210 */ /* 0x008fe20000ffe4ff */
[----:B------:R-:W-:Y:S01]  /*20b0*/  IMAD.MOV.U32 R214, RZ, RZ, 0x180 ;  /* 0x00000180ffd67424 */ /* 0x000fe200078e00ff */
[----:B------:R-:W-:Y:S01]  /*20c0*/  MOV R227, 0x180 ;  /* 0x0000018000e37802 */ /* 0x000fe20000000f00 */
        /* <DEDUP_REMOVED lines=29> */
[----:B------:R-:W-:Y:S01]  /*22a0*/  MOV R127, RZ ;  /* 0x000000ff007f7202 */ /* 0x000fe20000000f00 */
[----:B------:R-:W-:Y:S01]  /*22b0*/  CS2R R200, SRZ ;  /* 0x0000000000c87805 */ /* 0x000fe2000001ff00 */
[----:B------:R-:W-:Y:S01]  /*22c0*/  IMAD.MOV.U32 R197, RZ, RZ, RZ ;  /* 0x000000ffffc57224 */ /* 0x000fe200078e00ff */
[----:B------:R-:W-:Y:S01]  /*22d0*/  MOV R204, RZ ;  /* 0x000000ff00cc7202 */ /* 0x000fe20000000f00 */
[----:B------:R-:W-:Y:S01]  /*22e0*/  IMAD.MOV.U32 R202, RZ, RZ, RZ ;  /* 0x000000ffffca7224 */ /* 0x000fe200078e00ff */
[C---:B------:R-:W-:Y:S01]  /*22f0*/  SHF.L.U64.HI R205, R224.reuse, 0x3, R225 ;  /* 0x00000003e0cd7819 */ /* 0x040fe200000102e1 */
[----:B------:R-:W-:Y:S01]  /*2300*/  IMAD.MOV.U32 R215, RZ, RZ, RZ ;  /* 0x000000ffffd77224 */ /* 0x000fe200078e00ff */
[----:B------:R-:W-:Y:S01]  /*2310*/  CS2R R4, SRZ ;  /* 0x0000000000047805 */ /* 0x000fe2000001ff00 */
[----:B------:R-:W-:Y:S01]  /*2320*/  IMAD.SHL.U32 R203, R224, 0x8, RZ ;  /* 0x00000008e0cb7824 */ /* 0x000fe200078e00ff */
        /* <DEDUP_REMOVED lines=33> */
[----:B------:R-:W-:-:S02]  /*2540*/  SEL R217, R217, RZ, P2 ;  /* 0x000000ffd9d97207 */ /* 0x000fc40001000000 */
[----:B------:R-:W-:Y:S02]  /*2550*/  LOP3.LUT R2, R2, 0x20, RZ, 0x3c, !PT ;  /* 0x0000002002027812 */ /* 0x000fe400078e3cff */
[----:B------:R-:W-:Y:S02]  /*2560*/  LOP3.LUT R0, R0, 0x20, RZ, 0x3c, !PT ;  /* 0x0000002000007812 */ /* 0x000fe400078e3cff */
.L_x_253:
[----:B------:R-:W-:-:S01]  /*2570*/  WARPSYNC 0xffffffff ;  /* 0xffffffff00007948 */ /* 0x000fc20003800000 */
[-C--:B-1----:R-:W-:Y:S05]  /*2580*/  QMMA.16832.F32.E4M3.E4M3 R4, R68.ROW, R72.reuse.COL, R4 ;  /* 0x000000484404727a */ /* 0x082fea0000002c04 */
[----:B------:R-:W-:Y:S01]  /*2590*/  IADD3 R118, R2, R3, RZ ;  /* 0x0000000302767210 */ /* 0x000fe20007ffe0ff */
[----:B------:R-:W-:Y:S01]  /*25a0*/  IMAD R233, R225, 0x18, RZ ;  /* 0x00000018e1e97824 */ /* 0x000fe200078e02ff */
[----:B------:R-:W-:Y:S02]  /*25b0*/  IADD3 R116, R0, R117, RZ ;  /* 0x0000007500747210 */ /* 0x000fe40007ffe0ff */
[----:B------:R-:W-:Y:S01]  /*25c0*/  LOP3.LUT P0, RZ, R217, 0x1, RZ, 0xc0, !PT ;  /* 0x00000001d9ff7812 */ /* 0x000fe2000780c0ff */
[----:B------:R-:W-:Y:S02]  /*25d0*/  LDSM.16.M88.4 R92, [R118] ;  /* 0x00000000765c783b */ /* 0x000fe40000000200 */
[-C--:B------:R-:W-:Y:S02]  /*25e0*/  IADD3 R211, R191, R214.reuse, RZ ;  /* 0x000000d6bfd37210 */ /* 0x080fe40007ffe0ff */
[----:B------:R-:W-:Y:S02]  /*25f0*/  IADD3 R237, R189, R214, RZ ;  /* 0x000000d6bded7210 */ /* 0x000fe40007ffe0ff */
[-C--:B--2---:R-:W-:Y:S02]  /*2600*/  QMMA.16832.F32.E4M3.E4M3 R8, R76.ROW, R72.reuse.COL, R8 ;  /* 0x000000484c08727a */ /* 0x084fe40000002c08 */
[----:B------:R-:W1:Y:S02]  /*2610*/  LDSM.16.M88.4 R96, [R116] ;  /* 0x000000007460783b */ /* 0x000e640000000200 */
[C---:B------:R-:W-:Y:S02]  /*2620*/  LOP3.LUT R230, R218.reuse, 0x4, RZ, 0xc0, !PT ;  /* 0x00000004dae67812 */ /* 0x040fe400078ec0ff */
[----:B------:R-:W-:Y:S02]  /*2630*/  @P0 MOV R213, R209 ;  /* 0x000000d100d50202 */ /* 0x000fe40000000f00 */
[----:B------:R-:W-:Y:S01]  /*2640*/  LOP3.LUT R229, R218, 0x8, RZ, 0xc0, !PT ;  /* 0x00000008dae57812 */ /* 0x000fe200078ec0ff */
[----:B------:R-:W-:Y:S01]  /*2650*/  FADD R215, R4, R215 ;  /* 0x000000d704d77221 */ /* 0x000fe20000000000 */
[----:B------:R-:W2:Y:S02]  /*2660*/  LDSM.16.M88.4 R100, [R118+0x1000] ;  /* 0x001000007664783b */ /* 0x000ea40000000200 */
[----:B------:R-:W-:Y:S01]  /*2670*/  SHF.R.U32.HI R229, RZ, 0x3, R229 ;  /* 0x00000003ffe57819 */ /* 0x000fe200000116e5 */
[----:B------:R-:W-:Y:S01]  /*2680*/  FADD R204, R5, R204 ;  /* 0x000000cc05cc7221 */ /* 0x000fe20000000000 */
[----:B------:R-:W-:Y:S01]  /*2690*/  LOP3.LUT R228, R218, 0x2, RZ, 0xc0, !PT ;  /* 0x00000002dae47812 */ /* 0x000fe200078ec0ff */
[----:B------:R-:W-:Y:S01]  /*26a0*/  FADD R201, R6, R201 ;  /* 0x000000c906c97221 */ /* 0x000fe20000000000 */
[-C--:B----4-:R-:W-:Y:S02]  /*26b0*/  QMMA.16832.F32.E4M3.E4M3 R12, R80.ROW, R72.reuse.COL, R12 ;  /* 0x00000048500c727a */ /* 0x090fe40000002c0c */
[----:B------:R-:W3:Y:S02]  /*26c0*/  LDSM.16.M88.4 R104, [R118+0x2000] ;  /* 0x002000007668783b */ /* 0x000ee40000000200 */
[----:B------:R-:W-:Y:S01]  /*26d0*/  ISETP.NE.U32.AND P4, PT, R229, RZ, PT ;  /* 0x000000ffe500720c */ /* 0x000fe20003f85070 */
[----:B------:R-:W-:Y:S01]  /*26e0*/  FADD R202, R7, R202 ;  /* 0x000000ca07ca7221 */ /* 0x000fe20000000000 */
[-C--:B------:R-:W-:Y:S02]  /*26f0*/  IADD3 R229, R190, R227.reuse, RZ ;  /* 0x000000e3bee57210 */ /* 0x080fe40007ffe0ff */
[----:B------:R-:W-:Y:S01]  /*2700*/  SHF.R.U32.HI R228, RZ, 0x1, R228 ;  /* 0x00000001ffe47819 */ /* 0x000fe200000116e4 */
[----:B------:R-:W-:Y:S01]  /*2710*/  FADD R197, R8, R197 ;  /* 0x000000c508c57221 */ /* 0x000fe20000000000 */
[----:B------:R-:W4:Y:S02]  /*2720*/  LDSM.16.M88.4 R108, [R118+0x3000] ;  /* 0x00300000766c783b */ /* 0x000f240000000200 */
[----:B------:R-:W-:Y:S01]  /*2730*/  ISETP.NE.U32.AND P1, PT, R228, RZ, PT ;  /* 0x000000ffe400720c */ /* 0x000fe20003f25070 */
[----:B------:R-:W-:Y:S01]  /*2740*/  FADD R200, R9, R200 ;  /* 0x000000c809c87221 */ /* 0x000fe20000000000 */
[----:B------:R-:W-:Y:S01]  /*2750*/  IADD3 R228, R227, 0x80, RZ ;  /* 0x00000080e3e47810 */ /* 0x000fe20007ffe0ff */
[----:B------:R-:W-:Y:S01]  /*2760*/  FADD R127, R10, R127 ;  /* 0x0000007f0a7f7221 */ /* 0x000fe20000000000 */
[C---:B------:R-:W-:Y:S02]  /*2770*/  QMMA.16832.F32.E4M3.E4M3 R16, R84.reuse.ROW, R72.COL, R16 ;  /* 0x000000485410727a */ /* 0x040fe40000002c10 */
[----:B------:R-:W4:Y:S02]  /*2780*/  LDSM.16.M88.4 R112, [R116+0x1000] ;  /* 0x001000007470783b */ /* 0x000f240000000200 */
[----:B------:R-:W-:Y:S01]  /*2790*/  LOP3.LUT R226, R217, 0x2, RZ, 0xc0, !PT ;  /* 0x00000002d9e27812 */ /* 0x000fe200078ec0ff */
[----:B------:R-:W-:Y:S01]  /*27a0*/  FADD R128, R11, R128 ;  /* 0x000000800b807221 */ /* 0x000fe20000000000 */
[----:B------:R-:W-:Y:S02]  /*27b0*/  IADD3 R223, R223, 0x1, RZ ;  /* 0x00000001dfdf7810 */ /* 0x000fe40007ffe0ff */
[----:B------:R-:W-:Y:S01]  /*27c0*/  SHF.R.U32.HI R226, RZ, 0x1, R226 ;  /* 0x00000001ffe27819 */ /* 0x000fe200000116e2 */
[----:B------:R-:W-:Y:S01]  /*27d0*/  FADD R129, R12, R129 ;  /* 0x000000810c817221 */ /* 0x000fe20000000000 */
[----:B------:R-:W-:Y:S01]  /*27e0*/  @!PT LDS RZ, [RZ] ;  /* 0x00000000fffff984 */ /* 0x000fe20000000800 */
[----:B------:R-:W-:Y:S01]  /*27f0*/  @!PT LDS RZ, [RZ] ;  /* 0x00000000fffff984 */ /* 0x000fe20000000800 */
[----:B------:R-:W-:Y:S01]  /*2800*/  @!PT LDS RZ, [RZ] ;  /* 0x00000000fffff984 */ /* 0x000fe20000000800 */
[----:B------:R5:W-:Y:S01]  /*2810*/  @P0 LDGSTS.E.BYPASS.LTC128B.128 [R211], [R212.64] ;  /* 0x00000000d4d30fae */ /* 0x000be2000b901d44 */
[----:B------:R-:W-:Y:S01]  /*2820*/  LOP3.LUT P0, RZ, R218, 0x1, RZ, 0xc0, !PT ;  /* 0x00000001daff7812 */ /* 0x000fe2000780c0ff */
[----:B------:R-:W-:Y:S01]  /*2830*/  FADD R130, R13, R130 ;  /* 0x000000820d827221 */ /* 0x000fe20000000000 */
[----:B------:R-:W-:Y:S01]  /*2840*/  ISETP.NE.U32.AND P6, PT, R226, RZ, PT ;  /* 0x000000ffe200720c */ /* 0x000fe20003fc5070 */
[----:B------:R-:W-:Y:S01]  /*2850*/  FADD R131, R14, R131 ;  /* 0x000000830e837221 */ /* 0x000fe20000000000 */
[----:B------:R-:W-:Y:S01]  /*2860*/  ISETP.NE.AND P2, PT, R223, 0x4, PT ;  /* 0x00000004df00780c */ /* 0x000fe20003f45270 */
[-C--:B------:R-:W-:Y:S03]  /*2870*/  QMMA.16832.F32.E4M3.E4M3 R20, R84.ROW, R74.reuse.COL, R20 ;  /* 0x0000004a5414727a */ /* 0x080fe60000002c14 */
[----:B------:R-:W-:Y:S01]  /*2880*/  IADD3 R226, R117, 0x80, RZ ;  /* 0x0000008075e27810 */ /* 0x000fe20007ffe0ff */
[----:B------:R-:W-:Y:S01]  /*2890*/  FADD R132, R15, R132 ;  /* 0x000000840f847221 */ /* 0x000fe20000000000 */
[----:B------:R-:W-:Y:S03]  /*28a0*/  IADD3 R216, R216, 0x1, RZ ;  /* 0x00000001d8d87810 */ /* 0x000fe60007ffe0ff */
[----:B------:R-:W-:Y:S01]  /*28b0*/  FADD R133, R16, R133 ;  /* 0x0000008510857221 */ /* 0x000fe20000000000 */
[----:B------:R-:W-:Y:S03]  /*28c0*/  ISETP.NE.AND P3, PT, R216, 0x4, PT ;  /* 0x00000004d800780c */ /* 0x000fe60003f65270 */
[----:B------:R-:W-:Y:S01]  /*28d0*/  @!P2 IADD3 R226, R117, -0x180, RZ ;  /* 0xfffffe8075e2a810 */ /* 0x000fe20007ffe0ff */
[----:B------:R-:W-:Y:S01]  /*28e0*/  FADD R134, R17, R134 ;  /* 0x0000008611867221 */ /* 0x000fe20000000000 */
[----:B------:R-:W-:Y:S01]  /*28f0*/  @!P2 MOV R223, RZ ;  /* 0x000000ff00dfa202 */ /* 0x000fe20000000f00 */
[----:B------:R-:W-:Y:S01]  /*2900*/  FADD R135, R18, R135 ;  /* 0x0000008712877221 */ /* 0x000fe20000000000 */
[-C--:B------:R-:W-:Y:S04]  /*2910*/  QMMA.16832.F32.E4M3.E4M3 R24, R80.ROW, R74.reuse.COL, R24 ;  /* 0x0000004a5018727a */ /* 0x080fe80000002c18 */
[----:B------:R-:W-:Y:S01]  /*2920*/  FADD R136, R19, R136 ;  /* 0x0000008813887221 */ /* 0x000fe20000000000 */
[----:B-----5:R-:W-:Y:S02]  /*2930*/  SHF.R.U32.HI R211, RZ, 0x2, R230 ;  /* 0x00000002ffd37819 */ /* 0x020fe400000116e6 */
[----:B------:R-:W-:Y:S01]  /*2940*/  @!P3 IADD3 R228, R227, -0x180, RZ ;  /* 0xfffffe80e3e4b810 */ /* 0x000fe20007ffe0ff */
[----:B------:R-:W-:Y:S01]  /*2950*/  FADD R149, R20, R149 ;  /* 0x0000009514957221 */ /* 0x000fe20000000000 */
[----:B------:R-:W-:Y:S03]  /*2960*/  ISETP.NE.U32.AND P5, PT, R211, RZ, PT ;  /* 0x000000ffd300720c */ /* 0x000fe60003fa5070 */
[----:B------:R-:W-:Y:S01]  /*2970*/  MOV R211, R208 ;  /* 0x000000d000d37202 */ /* 0x000fe20000000f00 */
[----:B------:R-:W-:Y:S01]  /*2980*/  FADD R150, R21, R150 ;  /* 0x0000009615967221 */ /* 0x000fe20000000000 */
[----:B------:R-:W-:Y:S01]  /*2990*/  IADD3 R227, R222, R227, RZ ;  /* 0x000000e3dee37210 */ /* 0x000fe20007ffe0ff */
[----:B------:R-:W-:Y:S01]  /*29a0*/  FADD R151, R22, R151 ;  /* 0x0000009716977221 */ /* 0x000fe20000000000 */
[-C--:B------:R-:W-:Y:S01]  /*29b0*/  QMMA.16832.F32.E4M3.E4M3 R28, R76.ROW, R74.reuse.COL, R28 ;  /* 0x0000004a4c1c727a */ /* 0x080fe20000002c1c */
[----:B------:R5:W-:Y:S01]  /*29c0*/  @P0 LDGSTS.E.BYPASS.LTC128B.128 [R229+0x4000], [R210.64] ;  /* 0x04000000d2e50fae */ /* 0x000be2000b901d44 */
[----:B------:R-:W-:Y:S02]  /*29d0*/  @!P3 MOV R216, RZ ;  /* 0x000000ff00d8b202 */ /* 0x000fe40000000f00 */
[----:B------:R-:W-:Y:S01]  /*29e0*/  IMAD.WIDE.U32 R230, R224, 0x18, R210 ;  /* 0x00000018e0e67825 */ /* 0x000fe200078e00d2 */
[----:B------:R-:W-:Y:S01]  /*29f0*/  IADD3 R232, P0, R210, R203, RZ ;  /* 0x000000cbd2e87210 */ /* 0x000fe20007f1e0ff */
[----:B------:R-:W-:Y:S01]  /*2a00*/  FADD R152, R23, R152 ;  /* 0x0000009817987221 */ /* 0x000fe20000000000 */
[----:B------:R-:W-:Y:S01]  /*2a10*/  IADD3 R213, R3, 0x80, RZ ;  /* 0x0000008003d57810 */ /* 0x000fe20007ffe0ff */
[----:B------:R-:W-:Y:S01]  /*2a20*/  FADD R145, R24, R145 ;  /* 0x0000009118917221 */ /* 0x000fe20000000000 */
[----:B------:R-:W-:Y:S03]  /*2a30*/  IADD3 R231, R231, R233, RZ ;  /* 0x000000e9e7e77210 */ /* 0x000fe60007ffe0ff */
[----:B------:R-:W-:Y:S01]  /*2a40*/  IADD3.X R233, R208, R205, RZ, P0, !PT ;  /* 0x000000cdd0e97210 */ /* 0x000fe200007fe4ff */
[----:B------:R-:W-:Y:S01]  /*2a50*/  FADD R146, R25, R146 ;  /* 0x0000009219927221 */ /* 0x000fe20000000000 */
[----:B------:R-:W-:Y:S01]  /*2a60*/  IADD3 R234, P0, R212, R206, RZ ;  /* 0x000000ced4ea7210 */ /* 0x000fe20007f1e0ff */
[----:B------:R-:W-:Y:S01]  /*2a70*/  FADD R147, R26, R147 ;  /* 0x000000931a937221 */ /* 0x000fe20000000000 */
[C---:B------:R-:W-:Y:S01]  /*2a80*/  QMMA.16832.F32.E4M3.E4M3 R32, R68.reuse.ROW, R74.COL, R32 ;  /* 0x0000004a4420727a */ /* 0x040fe20000002c20 */
[----:B------:R1:W-:Y:S03]  /*2a90*/  @P1 LDGSTS.E.BYPASS.LTC128B.128 [R227+0x4000], [R232.64] ;  /* 0x04000000e8e31fae */ /* 0x0003e6000b901d44 */
[----:B------:R-:W-:Y:S01]  /*2aa0*/  IADD3.X R235, R209, R207, RZ, P0, !PT ;  /* 0x000000cfd1eb7210 */ /* 0x000fe200007fe4ff */
[----:B------:R-:W-:Y:S01]  /*2ab0*/  FADD R148, R27, R148 ;  /* 0x000000941b947221 */ /* 0x000fe20000000000 */
[C---:B------:R-:W-:Y:S02]  /*2ac0*/  LEA R238, P1, R224.reuse, R210, 0x4 ;  /* 0x000000d2e0ee7211 */ /* 0x040fe400078220ff */
[----:B------:R-:W-:Y:S01]  /*2ad0*/  @!P2 IADD3 R213, R3, -0x180, RZ ;  /* 0xfffffe8003d5a810 */ /* 0x000fe20007ffe0ff */
[----:B------:R1:W-:Y:S01]  /*2ae0*/  @P6 LDGSTS.E.BYPASS.LTC128B.128 [R237], [R234.64] ;  /* 0x00000000eaed6fae */ /* 0x0003e2000b901d44 */
[----:B------:R-:W-:Y:S02]  /*2af0*/  ISETP.GT.AND P2, PT, R221, -0x2, PT ;  /* 0xfffffffedd00780c */ /* 0x000fe40003f44270 */
[----:B------:R-:W-:Y:S01]  /*2b00*/  LEA.HI.X R239, R224, R208, R225, 0x4, P1 ;  /* 0x000000d0e0ef7211 */ /* 0x000fe200008f24e1 */
[----:B------:R-:W-:Y:S01]  /*2b10*/  FADD R141, R28, R141 ;  /* 0x0000008d1c8d7221 */ /* 0x000fe20000000000 */
[C---:B-----5:R-:W-:Y:S01]  /*2b20*/  IADD3 R211, R214.reuse, 0x80, RZ ;  /* 0x00000080d6d37810 */ /* 0x060fe20007ffe0ff */
[----:B------:R-:W-:Y:S01]  /*2b30*/  FADD R142, R29, R142 ;  /* 0x0000008e1d8e7221 */ /* 0x000fe20000000000 */
[-C--:B------:R-:W-:Y:S01]  /*2b40*/  QMMA.16832.F32.E4M3.E4M3 R36, R68.ROW, R88.reuse.COL, R36 ;  /* 0x000000584424727a */ /* 0x080fe20000002c24 */
[----:B------:R5:W-:Y:S02]  /*2b50*/  @P5 LDGSTS.E.BYPASS.LTC128B.128 [R229+0x5000], [R238.64] ;  /* 0x05000000eee55fae */ /* 0x000be4000b901d44 */
[----:B------:R-:W-:Y:S01]  /*2b60*/  @!P3 IADD3 R211, R214, -0x180, RZ ;  /* 0xfffffe80d6d3b810 */ /* 0x000fe20007ffe0ff */
[----:B------:R-:W-:Y:S01]  /*2b70*/  FADD R143, R30, R143 ;  /* 0x0000008f1e8f7221 */ /* 0x000fe20000000000 */
[-C--:B------:R-:W-:Y:S01]  /*2b80*/  LEA R214, R219, R226.reuse, 0x4 ;  /* 0x000000e2dbd67211 */ /* 0x080fe200078e20ff */
[----:B------:R-:W-:Y:S01]  /*2b90*/  FADD R144, R31, R144 ;  /* 0x000000901f907221 */ /* 0x000fe20000000000 */
[----:B------:R-:W-:Y:S01]  /*2ba0*/  IADD3 R212, P1, R212, 0x40, RZ ;  /* 0x00000040d4d47810 */ /* 0x000fe20007f3e0ff */
[----:B------:R-:W-:Y:S01]  /*2bb0*/  FADD R137, R32, R137 ;  /* 0x0000008920897221 */ /* 0x000fe20000000000 */
[----:B------:R1:W-:Y:S03]  /*2bc0*/  @P4 LDGSTS.E.BYPASS.LTC128B.128 [R227+0x5000], [R230.64] ;  /* 0x05000000e6e34fae */ /* 0x0003e6000b901d44 */
[----:B------:R-:W-:Y:S01]  /*2bd0*/  FADD R138, R33, R138 ;  /* 0x0000008a218a7221 */ /* 0x000fe20000000000 */
[----:B------:R-:W-:Y:S01]  /*2be0*/  FADD R139, R34, R139 ;  /* 0x0000008b228b7221 */ /* 0x000fe20000000000 */
[----:B------:R-:W-:Y:S01]  /*2bf0*/  FADD R140, R35, R140 ;  /* 0x0000008c238c7221 */ /* 0x000fe20000000000 */
[----:B------:R-:W-:Y:S01]  /*2c00*/  MOV R117, R226 ;  /* 0x000000e200757202 */ /* 0x000fe20000000f00 */
[-C--:B------:R-:W-:Y:S01]  /*2c10*/  QMMA.16832.F32.E4M3.E4M3 R40, R76.ROW, R88.reuse.COL, R40 ;  /* 0x000000584c28727a */ /* 0x080fe20000002c28 */
[----:B------:R-:W0:Y:S03]  /*2c20*/  LDGDEPBAR ;  /* 0x00000000000079af */ /* 0x000e260000000000 */
[----:B------:R-:W-:Y:S02]  /*2c30*/  MOV R3, R213 ;  /* 0x000000d500037202 */ /* 0x000fe40000000f00 */
[----:B------:R-:W-:Y:S02]  /*2c40*/  IADD3.X R209, RZ, R209, RZ, P1, !PT ;  /* 0x000000d1ffd17210 */ /* 0x000fe40000ffe4ff */
[----:B------:R-:W-:Y:S01]  /*2c50*/  FADD R153, R36, R153 ;  /* 0x0000009924997221 */ /* 0x000fe20000000000 */
[----:B------:R-:W-:Y:S03]  /*2c60*/  FADD R154, R37, R154 ;  /* 0x0000009a259a7221 */ /* 0x000fe60000000000 */
[----:B------:R-:W-:Y:S01]  /*2c70*/  FADD R155, R38, R155 ;  /* 0x0000009b269b7221 */ /* 0x000fe20000000000 */
[----:B------:R-:W-:Y:S01]  /*2c80*/  FADD R156, R39, R156 ;  /* 0x0000009c279c7221 */ /* 0x000fe20000000000 */
[----:B-----5:R-:W-:Y:S02]  /*2c90*/  IADD3 R229, R221, -0x1, RZ ;  /* 0xffffffffdde57810 */ /* 0x020fe40007ffe0ff */
[-C--:B------:R-:W-:Y:S04]  /*2ca0*/  QMMA.16832.F32.E4M3.E4M3 R44, R80.ROW, R88.reuse.COL, R44 ;  /* 0x00000058502c727a */ /* 0x080fe80000002c2c */
[----:B-1----:R-:W-:Y:S02]  /*2cb0*/  LEA R227, R220, R213, 0x4 ;  /* 0x000000d5dce37211 */ /* 0x002fe400078e20ff */
[----:B------:R-:W-:Y:S02]  /*2cc0*/  ISETP.NE.AND P0, PT, R229, RZ, PT ;  /* 0x000000ffe500720c */ /* 0x000fe40003f05270 */
[----:B------:R-:W-:Y:S01]  /*2cd0*/  FADD R157, R40, R157 ;  /* 0x0000009d289d7221 */ /* 0x000fe20000000000 */
[----:B------:R-:W-:Y:S04]  /*2ce0*/  DEPBAR.LE SB0, 0x2 ;  /* 0x000080800000791a */ /* 0x000fe80000000000 */
[----:B------:R-:W-:Y:S01]  /*2cf0*/  BAR.SYNC.DEFER_BLOCKING 0x0 ;  /* 0x0000000000007b1d */ /* 0x000fe20000010000 */
[----:B------:R-:W-:Y:S01]  /*2d00*/  FADD R158, R41, R158 ;  /* 0x0000009e299e7221 */ /* 0x000fe20000000000 */
[----:B------:R-:W-:Y:S01]  /*2d10*/  FADD R159, R42, R159 ;  /* 0x0000009f2a9f7221 */ /* 0x000fe20000000000 */
[C---:B------:R-:W-:Y:S05]  /*2d20*/  QMMA.16832.F32.E4M3.E4M3 R48, R84.reuse.ROW, R88.COL, R48 ;  /* 0x000000585430727a */ /* 0x040fea0000002c30 */
[----:B------:R-:W-:Y:S01]  /*2d30*/  FADD R160, R43, R160 ;  /* 0x000000a02ba07221 */ /* 0x000fe20000000000 */
[----:B------:R-:W-:Y:S02]  /*2d40*/  SEL R217, R217, RZ, P0 ;  /* 0x000000ffd9d97207 */ /* 0x000fe40000000000 */
[----:B------:R-:W-:Y:S01]  /*2d50*/  FADD R161, R44, R161 ;  /* 0x000000a12ca17221 */ /* 0x000fe20000000000 */
[----:B------:R-:W-:Y:S03]  /*2d60*/  FADD R162, R45, R162 ;  /* 0x000000a22da27221 */ /* 0x000fe60000000000 */
[----:B------:R-:W-:Y:S01]  /*2d70*/  FADD R163, R46, R163 ;  /* 0x000000a32ea37221 */ /* 0x000fe20000000000 */
[----:B------:R-:W-:Y:S01]  /*2d80*/  FADD R164, R47, R164 ;  /* 0x000000a42fa47221 */ /* 0x000fe20000000000 */
[----:B------:R-:W-:Y:S02]  /*2d90*/  SEL R218, R218, RZ, P0 ;  /* 0x000000ffdada7207 */ /* 0x000fe40000000000 */
[-C--:B------:R-:W-:Y:S03]  /*2da0*/  QMMA.16832.F32.E4M3.E4M3 R52, R84.ROW, R90.reuse.COL, R52 ;  /* 0x0000005a5434727a */ /* 0x080fe60000002c34 */
[----:B------:R-:W-:Y:S02]  /*2db0*/  IADD3 R210, P0, R210, 0x40, RZ ;  /* 0x00000040d2d27810 */ /* 0x000fe40007f1e0ff */
[----:B------:R-:W-:Y:S02]  /*2dc0*/  MOV R221, R229 ;  /* 0x000000e500dd7202 */ /* 0x000fe40000000f00 */
[----:B------:R-:W-:Y:S01]  /*2dd0*/  IADD3.X R208, RZ, R208, RZ, P0, !PT ;  /* 0x000000d0ffd07210 */ /* 0x000fe200007fe4ff */
        /* <DEDUP_REMOVED lines=24> */
[----:B--2---:R-:W-:Y:S11]  /*2f60*/  QMMA.16832.F32.E4M3.E4M3 R8, R100.ROW, R96.COL, RZ ;  /* 0x000000606408727a */ /* 0x004ff60000002cff */
        /* <DEDUP_REMOVED lines=14> */
[----:B------:R-:W1:Y:S08]  /*3050*/  LDSM.16.M88.4 R68, [R227] ;  /* 0x00000000e344783b */ /* 0x000e700000000200 */
[----:B------:R-:W1:Y:S07]  /*3060*/  LDSM.16.M88.4 R76, [R227+0x1000] ;  /* 0x00100000e34c783b */ /* 0x000e6e0000000200 */
[-C--:B------:R-:W-:Y:S01]  /*3070*/  QMMA.16832.F32.E4M3.E4M3 R40, R100.ROW, R112.reuse.COL, RZ ;  /* 0x000000706428727a */ /* 0x080fe20000002cff */
[----:B------:R-:W1:Y:S08]  /*3080*/  LDSM.16.M88.4 R80, [R227+0x2000] ;  /* 0x00200000e350783b */ /* 0x000e700000000200 */
[----:B------:R2:W1:Y:S07]  /*3090*/  LDSM.16.M88.4 R84, [R227+0x3000] ;  /* 0x00300000e354783b */ /* 0x00046e0000000200 */
[-C--:B------:R-:W-:Y:S01]  /*30a0*/  QMMA.16832.F32.E4M3.E4M3 R44, R104.ROW, R112.reuse.COL, RZ ;  /* 0x00000070682c727a */ /* 0x080fe20000002cff */
[----:B------:R-:W1:Y:S08]  /*30b0*/  LDSM.16.M88.4 R72, [R214] ;  /* 0x00000000d648783b */ /* 0x000e700000000200 */
[----:B------:R3:W1:Y:S07]  /*30c0*/  LDSM.16.M88.4 R88, [R214+0x1000] ;  /* 0x00100000d658783b */ /* 0x00066e0000000200 */
[C---:B------:R-:W-:Y:S02]  /*30d0*/  QMMA.16832.F32.E4M3.E4M3 R48, R108.reuse.ROW, R112.COL, RZ ;  /* 0x000000706c30727a */ /* 0x040fe40000002cff */
[----:B--2---:R-:W-:Y:S11]  /*30e0*/  MOV R227, R228 ;  /* 0x000000e400e37202 */ /* 0x004ff60000000f00 */
[----:B------:R-:W-:Y:S03]  /*30f0*/  @!UPT UIADD3 URZ, URZ, URZ, URZ ;  /* 0x0000003f3f3ff290 */ /* 0x000fe6000fffe03f */
[-C--:B------:R-:W-:Y:S01]  /*3100*/  QMMA.16832.F32.E4M3.E4M3 R52, R108.ROW, R114.reuse.COL, RZ ;  /* 0x000000726c34727a */ /* 0x080fe20000002cff */
[----:B---3--:R-:W-:Y:S11]  /*3110*/  MOV R214, R211 ;  /* 0x000000d300d67202 */ /* 0x008ff60000000f00 */
[----:B------:R-:W-:Y:S04]  /*3120*/  @!UPT UIADD3 URZ, URZ, URZ, URZ ;  /* 0x0000003f3f3ff290 */ /* 0x000fe8000fffe03f */
[-C--:B------:R-:W-:Y:S11]  /*3130*/  QMMA.16832.F32.E4M3.E4M3 R56, R104.ROW, R114.reuse.COL, RZ ;  /* 0x000000726838727a */ /* 0x080ff60000002cff */
[----:B------:R-:W-:Y:S05]  /*3140*/  @!UPT UIADD3 URZ, URZ, URZ, URZ ;  /* 0x0000003f3f3ff290 */ /* 0x000fea000fffe03f */
[-C--:B------:R-:W-:Y:S11]  /*3150*/  QMMA.16832.F32.E4M3.E4M3 R60, R100.ROW, R114.reuse.COL, RZ ;  /* 0x00000072643c727a */ /* 0x080ff60000002cff */
[----:B------:R-:W-:Y:S05]  /*3160*/  @!UPT UIADD3 URZ, URZ, URZ, URZ ;  /* 0x0000003f3f3ff290 */ /* 0x000fea000fffe03f */
[----:B------:R-:W-:Y:S01]  /*3170*/  QMMA.16832.F32.E4M3.E4M3 R64, R92.ROW, R114.COL, RZ ;  /* 0x000000725c40727a */ /* 0x000fe20000002cff */
[----:B------:R-:W-:Y:S07]  /*3180*/  @!UPT UIADD3 URZ, URZ, URZ, URZ ;  /* 0x0000003f3f3ff290 */ /* 0x000fee000fffe03f */
[----:B------:R-:W-:-:S11]  /*3190*/  @P2 BRA `(.L_x_253) ;  /* 0xfffff3d000002947 */ /* 0x000fd6000383ffff */
.L_x_252:
[----:B------:R-:W0:Y:S01]  /*31a0*/  LDGDEPBAR ;  /* 0x00000000000079af */ /* 0x000e220000000000 */
[----:B------:R-:W-:Y:S01]  /*31b0*/  FADD R2, R215, R4 ;  /* 0x00000004d7027221 */ /* 0x000fe20000000000 */
[----:B------:R-:W-:Y:S01]  /*31c0*/  FADD R3, R204, R5 ;  /* 0x00000005cc037221 */ /* 0x000fe20000000000 */
[----:B------:R-:W-:Y:S01]  /*31d0*/  FADD R4, R197, R8 ;  /* 0x00000008c5047221 */ /* 0x000fe20000000000 */
[----:B------:R-:W0:Y:S01]  /*31e0*/  LDGDEPBAR ;  /* 0x00000000000079af */ /* 0x000e220000000000 */
        /* <DEDUP_REMOVED lines=9> */
[----:B-1--4-:R-:W-:Y:S01]  /*3280*/  FADD R80, R169, R64 ;  /* 0x00000040a9507221 */ /* 0x012fe20000000000 */
[----:B------:R-:W-:Y:S01]  /*3290*/  FADD R81, R170, R65 ;  /* 0x00000041aa517221 */ /* 0x000fe20000000000 */
[----:B--2---:R-:W-:Y:S01]  /*32a0*/  FADD R78, R171, R66 ;  /* 0x00000042ab4e7221 */ /* 0x004fe20000000000 */
        /* <DEDUP_REMOVED lines=11> */
[----:B------:R-:W-:-:S04]  /*3360*/  DEPBAR.LE SB0, 0x0 ;  /* 0x000080000000791a */ /* 0x000fc80000000000 */
[----:B------:R-:W-:Y:S01]  /*3370*/  WARPSYNC 0xffffffff ;  /* 0xffffffff00007948 */ /* 0x000fe20003800000 */
        /* <DEDUP_REMOVED lines=38> */
[----:B------:R-:W-:Y:S01]  /*35e0*/  BAR.SYNC.DEFER_BLOCKING 0x0 ;  /* 0x0000000000007b1d */ /* 0x000fe20000010000 */
[----:B------:R-:W-:-:S04]  /*35f0*/  IMAD.MOV.U32 R41, RZ, RZ, 0x8 ;  /* 0x00000008ff297424 */ /* 0x000fc800078e00ff */
[----:B------:R-:W-:-:S04]  /*3600*/  IMAD.WIDE R54, R186, R41, c[0x0][0x1e0] ;  /* 0x00007800ba367625 */ /* 0x000fc800078e0229 */
[----:B------:R-:W-:-:S04]  /*3610*/  IMAD.WIDE R90, R186, R41, c[0x0][0x1e8] ;  /* 0x00007a00ba5a7625 */ /* 0x000fc800078e0229 */
[CC--:B------:R-:W-:Y:S01]  /*3620*/  IMAD.WIDE R82, R186.reuse, R41.reuse, c[0x0][0x1c0] ;  /* 0x00007000ba527625 */ /* 0x0c0fe200078e0229 */
[----:B------:R-:W2:Y:S03]  /*3630*/  LDG.E.64 R54, [R54.64] ;  /* 0x0000000436367981 */ /* 0x000ea6000c1e1b00 */
[----:B------:R-:W-:Y:S01]  /*3640*/  IMAD.WIDE R50, R186, R41, c[0x0][0x1c8] ;  /* 0x00007200ba327625 */ /* 0x000fe200078e0229 */
[----:B------:R-:W3:Y:S04]  /*3650*/  LDG.E.64 R90, [R90.64] ;  /* 0x000000045a5a7981 */ /* 0x000ee8000c1e1b00 */
[----:B------:R-:W4:Y:S04]  /*3660*/  LDG.E.64 R82, [R82.64] ;  /* 0x0000000452527981 */ /* 0x000f28000c1e1b00 */
[----:B------:R-:W5:Y:S01]  /*3670*/  LDG.E.64 R50, [R50.64] ;  /* 0x0000000432327981 */ /* 0x000f62000c1e1b00 */
[----:B------:R-:W-:Y:S01]  /*3680*/  LEA R0, R123, R196, 0x6 ;  /* 0x000000c47b007211 */ /* 0x000fe200078e30ff */
[----:B------:R-:W-:Y:S01]  /*3690*/  IMAD R47, R195, 0x8, R122 ;  /* 0x00000008c32f7824 */ /* 0x000fe200078e027a */
[----:B------:R-:W-:Y:S01]  /*36a0*/  ISETP.NE.U32.AND P5, PT, RZ, c[0x0][0x1a0], PT ;  /* 0x00006800ff007a0c */ /* 0x000fe20003fa5070 */
[----:B------:R-:W-:Y:S01]  /*36b0*/  IMAD.SHL.U32 R120, R120, 0x10, RZ ;  /* 0x0000001078787824 */ /* 0x000fe200078e00ff */
[----:B------:R-:W-:Y:S01]  /*36c0*/  SHF.R.S32.HI R45, RZ, 0x1f, R0 ;  /* 0x0000001fff2d7819 */ /* 0x000fe20000011400 */
[C---:B------:R-:W-:Y:S01]  /*36d0*/  IMAD.WIDE R52, R47.reuse, 0x2, RZ ;  /* 0x000000022f347825 */ /* 0x040fe200078e02ff */
[----:B------:R-:W-:Y:S01]  /*36e0*/  ISETP.NE.AND.EX P5, PT, RZ, c[0x0][0x1a4], PT, P5 ;  /* 0x00006900ff007a0c */ /* 0x000fe20003fa5350 */
[----:B------:R-:W-:Y:S01]  /*36f0*/  BSSY B0, `(.L_x_254) ;  /* 0x0000029000007945 */ /* 0x000fe20003800000 */
[----:B------:R-:W-:Y:S01]  /*3700*/  ISETP.GE.AND P2, PT, R47, R124, PT ;  /* 0x0000007c2f00720c */ /* 0x000fe20003f46270 */
[----:B------:R-:W-:Y:S01]  /*3710*/  IMAD R120, R119, 0x44, R120 ;  /* 0x0000004477787824 */ /* 0x000fe200078e0278 */
[----:B------:R-:W-:-:S02]  /*3720*/  LOP3.LUT R44, R52, 0xfffffff0, RZ, 0xc0, !PT ;  /* 0xfffffff0342c7812 */ /* 0x000fc400078ec0ff */
[----:B------:R-:W-:Y:S01]  /*3730*/  LOP3.LUT R40, R53, 0x1fffffff, RZ, 0xc0, !PT ;  /* 0x1fffffff35287812 */ /* 0x000fe200078ec0ff */
[-C--:B--2---:R-:W-:Y:S02]  /*3740*/  IMAD R49, R55, R0.reuse, RZ ;  /* 0x0000000037317224 */ /* 0x084fe400078e02ff */
[----:B------:R-:W-:-:S04]  /*3750*/  IMAD.WIDE.U32 R42, R54, R0, RZ ;  /* 0x00000000362a7225 */ /* 0x000fc800078e00ff */
[-C--:B------:R-:W-:Y:S01]  /*3760*/  IMAD R49, R54, R45.reuse, R49 ;  /* 0x0000002d36317224 */ /* 0x080fe200078e0231 */
[----:B------:R-:W-:Y:S01]  /*3770*/  LEA R52, P0, R42, R44, 0x1 ;  /* 0x0000002c2a347211 */ /* 0x000fe200078008ff */
[----:B---3--:R-:W-:Y:S01]  /*3780*/  IMAD.WIDE.U32 R46, R90, R0, RZ ;  /* 0x000000005a2e7225 */ /* 0x008fe200078e00ff */
[C---:B----4-:R-:W-:Y:S02]  /*3790*/  ISETP.NE.U32.AND P1, PT, R82.reuse, RZ, PT ;  /* 0x000000ff5200720c */ /* 0x050fe40003f25070 */
[----:B------:R-:W-:Y:S01]  /*37a0*/  IADD3 R52, P4, R82, R52, RZ ;  /* 0x0000003452347210 */ /* 0x000fe20007f9e0ff */
[----:B------:R-:W-:Y:S01]  /*37b0*/  IMAD.IADD R49, R43, 0x1, R49 ;  /* 0x000000012b317824 */ /* 0x000fe200078e0231 */
[----:B------:R-:W-:Y:S01]  /*37c0*/  LEA R89, P3, R46, R44, 0x1 ;  /* 0x0000002c2e597211 */ /* 0x000fe200078608ff */
[----:B------:R-:W-:Y:S01]  /*37d0*/  IMAD R43, R91, R0, RZ ;  /* 0x000000005b2b7224 */ /* 0x000fe200078e02ff */
[----:B------:R-:W-:Y:S02]  /*37e0*/  ISETP.NE.AND.EX P1, PT, R83, RZ, !P2, P1 ;  /* 0x000000ff5300720c */ /* 0x000fe40005725310 */
[----:B------:R-:W-:Y:S01]  /*37f0*/  LEA.HI.X R42, R42, R40, R49, 0x1, P0 ;  /* 0x000000282a2a7211 */ /* 0x000fe200000f0c31 */
[----:B------:R-:W-:Y:S01]  /*3800*/  IMAD R43, R90, R45, R43 ;  /* 0x0000002d5a2b7224 */ /* 0x000fe200078e022b */
[----:B-----5:R-:W-:-:S03]  /*3810*/  ISETP.NE.U32.AND P0, PT, R50, RZ, PT ;  /* 0x000000ff3200720c */ /* 0x020fc60003f05070 */
[----:B------:R-:W-:Y:S01]  /*3820*/  IMAD.X R53, R83, 0x1, R42, P4 ;  /* 0x0000000153357824 */ /* 0x000fe200020e062a */
[----:B------:R-:W-:Y:S02]  /*3830*/  IADD3 R43, R47, R43, RZ ;  /* 0x0000002b2f2b7210 */ /* 0x000fe40007ffe0ff */
[----:B------:R-:W-:Y:S02]  /*3840*/  ISETP.NE.AND.EX P0, PT, R51, RZ, !P2, P0 ;  /* 0x000000ff3300720c */ /* 0x000fe40005705300 */
[----:B------:R-:W-:Y:S02]  /*3850*/  IADD3 R88, P2, R50, R89, RZ ;  /* 0x0000005932587210 */ /* 0x000fe40007f5e0ff */
[----:B------:R-:W-:-:S04]  /*3860*/  LEA.HI.X R43, R46, R40, R43, 0x1, P3 ;  /* 0x000000282e2b7211 */ /* 0x000fc800018f0c2b */
[----:B------:R-:W-:Y:S01]  /*3870*/  IADD3.X R89, R51, R43, RZ, P2, !PT ;  /* 0x0000002b33597210 */ /* 0x000fe200017fe4ff */
[----:B------:R-:W-:Y:S05]  /*3880*/  @!P5 BRA `(.L_x_255) ;  /* 0x000000700000d947 */ /* 0x000fea0003800000 */
[----:B------:R-:W-:-:S06]  /*3890*/  IMAD.WIDE R42, R186, R41, c[0x0][0x1a0] ;  /* 0x00006800ba2a7625 */ /* 0x000fcc00078e0229 */
[----:B------:R-:W2:Y:S02]  /*38a0*/  LDG.E.64 R42, [R42.64] ;  /* 0x000000042a2a7981 */ /* 0x000ea4000c1e1b00 */
[----:B--2---:R-:W-:-:S04]  /*38b0*/  ISETP.NE.U32.AND P2, PT, R42, RZ, PT ;  /* 0x000000ff2a00720c */ /* 0x004fc80003f45070 */
[----:B------:R-:W-:-:S13]  /*38c0*/  ISETP.NE.AND.EX P2, PT, R43, RZ, PT, P2 ;  /* 0x000000ff2b00720c */ /* 0x000fda0003f45320 */
[----:B------:R-:W-:Y:S05]  /*38d0*/  @!P2 BRA `(.L_x_255) ;  /* 0x000000200000a947 */ /* 0x000fea0003800000 */
[----:B------:R1:W5:Y:S01]  /*38e0*/  LD.E R83, [R42.64] ;  /* 0x000000042a537980 */ /* 0x000362000c101900 */
[----:B------:R-:W-:Y:S05]  /*38f0*/  BRA `(.L_x_256) ;  /* 0x0000008000007947 */ /* 0x000fea0003800000 */
.L_x_255:
[----:B------:R-:W-:-:S04]  /*3900*/  ISETP.NE.U32.AND P2, PT, RZ, c[0x0][0x190], PT ;  /* 0x00006400ff007a0c */ /* 0x000fc80003f45070 */
[----:B------:R-:W-:-:S13]  /*3910*/  ISETP.NE.AND.EX P2, PT, RZ, c[0x0][0x194], PT, P2 ;  /* 0x00006500ff007a0c */ /* 0x000fda0003f45320 */
[----:B------:R-:W-:Y:S05]  /*3920*/  @!P2 BRA `(.L_x_257) ;  /* 0x000000400000a947 */ /* 0x000fea0003800000 */
[----:B------:R-:W-:Y:S02]  /*3930*/  MOV R42, c[0x0][0x190] ;  /* 0x00006400002a7a02 */ /* 0x000fe40000000f00 */
[----:B------:R-:W-:-:S05]  /*3940*/  MOV R43, c[0x0][0x194] ;  /* 0x00006500002b7a02 */ /* 0x000fca0000000f00 */
[----:B------:R1:W5:Y:S01]  /*3950*/  LDG.E R83, [R42.64] ;  /* 0x000000042a537981 */ /* 0x000362000c1e1900 */
[----:B------:R-:W-:Y:S05]  /*3960*/  BRA `(.L_x_256) ;  /* 0x0000001000007947 */ /* 0x000fea0003800000 */
.L_x_257:
[----:B------:R-:W-:Y:S02]  /*3970*/  MOV R83, c[0x0][0x188] ;  /* 0x0000620000537a02 */ /* 0x000fe40000000f00 */
.L_x_256:
[----:B------:R-:W-:Y:S05]  /*3980*/  BSYNC B0 ;  /* 0x0000000000007941 */ /* 0x000fea0003800000 */
.L_x_254:
[----:B------:R-:W-:Y:S01]  /*3990*/  ISETP.NE.U32.AND P2, PT, RZ, c[0x0][0x1a8], PT ;  /* 0x00006a00ff007a0c */ /* 0x000fe20003f45070 */
[----:B------:R-:W-:Y:S03]  /*39a0*/  BSSY B0, `(.L_x_258) ;  /* 0x0000012000007945 */ /* 0x000fe60003800000 */
[----:B------:R-:W-:-:S13]  /*39b0*/  ISETP.NE.AND.EX P2, PT, RZ, c[0x0][0x1ac], PT, P2 ;  /* 0x00006b00ff007a0c */ /* 0x000fda0003f45320 */
        /* <DEDUP_REMOVED lines=8> */
.L_x_259:
[----:B------:R-:W-:-:S04]  /*3a40*/  ISETP.NE.U32.AND P2, PT, RZ, c[0x0][0x198], PT ;  /* 0x00006600ff007a0c */ /* 0x000fc80003f45070 */
[----:B------:R-:W-:-:S13]  /*3a50*/  ISETP.NE.AND.EX P2, PT, RZ, c[0x0][0x19c], PT, P2 ;  /* 0x00006700ff007a0c */ /* 0x000fda0003f45320 */
[----:B------:R-:W-:Y:S05]  /*3a60*/  @!P2 BRA `(.L_x_261) ;  /* 0x000000400000a947 */ /* 0x000fea0003800000 */
[----:B------:R-:W-:Y:S02]  /*3a70*/  MOV R84, c[0x0][0x198] ;  /* 0x0000660000547a02 */ /* 0x000fe40000000f00 */
[----:B------:R-:W-:-:S05]  /*3a80*/  MOV R85, c[0x0][0x19c] ;  /* 0x0000670000557a02 */ /* 0x000fca0000000f00 */
[----:B------:R2:W5:Y:S01]  /*3a90*/  LDG.E R84, [R84.64] ;  /* 0x0000000454547981 */ /* 0x000562000c1e1900 */
[----:B------:R-:W-:Y:S05]  /*3aa0*/  BRA `(.L_x_260) ;  /* 0x0000001000007947 */ /* 0x000fea0003800000 */
.L_x_261:
[----:B------:R-:W-:Y:S02]  /*3ab0*/  MOV R84, c[0x0][0x18c] ;  /* 0x0000630000547a02 */ /* 0x000fe40000000f00 */
.L_x_260:
[----:B------:R-:W-:Y:S05]  /*3ac0*/  BSYNC B0 ;  /* 0x0000000000007941 */ /* 0x000fea0003800000 */
.L_x_258:
[----:B------:R-:W-:Y:S01]  /*3ad0*/  LOP3.LUT R40, R126, 0x1f, RZ, 0xc0, !PT ;  /* 0x0000001f7e287812 */ /* 0x000fe200078ec0ff */
[----:B------:R-:W-:Y:S01]  /*3ae0*/  BSSY B0, `(.L_x_262) ;  /* 0x000023e000007945 */ /* 0x000fe20003800000 */
[----:B-----5:R-:W-:Y:S02]  /*3af0*/  FSETP.NEU.AND P2, PT, R84, RZ, PT ;  /* 0x000000ff5400720b */ /* 0x020fe40003f4d000 */
[----:B------:R-:W-:Y:S02]  /*3b00*/  LOP3.LUT R41, R126, 0x3, RZ, 0xc0, !PT ;  /* 0x000000037e297812 */ /* 0x000fe400078ec0ff */
[----:B------:R-:W-:-:S05]  /*3b10*/  SHF.R.U32.HI R40, RZ, 0x2, R40 ;  /* 0x00000002ff287819 */ /* 0x000fca0000011628 */
[----:B------:R-:W-:-:S04]  /*3b20*/  IMAD R41, R40, 0x44, R41 ;  /* 0x0000004428297824 */ /* 0x000fc800078e0229 */
[----:B------:R-:W-:-:S04]  /*3b30*/  IMAD.IADD R41, R120, 0x1, R41 ;  /* 0x0000000178297824 */ /* 0x000fc800078e0229 */
[----:B------:R-:W-:Y:S01]  /*3b40*/  IMAD.SHL.U32 R82, R41, 0x8, RZ ;  /* 0x0000000829527824 */ /* 0x000fe200078e00ff */
[----:B------:R-:W-:Y:S05]  /*3b50*/  @!P2 BRA `(.L_x_263) ;  /* 0x000016c00000a947 */ /* 0x000fea0003800000 */
[----:B------:R-:W-:Y:S01]  /*3b60*/  ISETP.LT.AND P2, PT, R0, R121, P1 ;  /* 0x000000790000720c */ /* 0x000fe20000f41270 */
[----:B------:R-:W-:Y:S01]  /*3b70*/  CS2R R40, SRZ ;  /* 0x0000000000287805 */ /* 0x000fe2000001ff00 */
[----:B-1----:R-:W-:-:S11]  /*3b80*/  CS2R R42, SRZ ;  /* 0x00000000002a7805 */ /* 0x002fd6000001ff00 */
[----:B------:R-:W3:Y:S01]  /*3b90*/  @P2 LDG.E.LTC128B.128 R40, [R52.64] ;  /* 0x0000000434282981 */ /* 0x000ee2000c1e1d20 */
[----:B------:R-:W-:Y:S01]  /*3ba0*/  WARPSYNC 0xffffffff ;  /* 0xffffffff00007948 */ /* 0x000fe20003800000 */
[----:B------:R-:W-:Y:S02]  /*3bb0*/  SHF.L.U64.HI R86, R54, 0x4, R55 ;  /* 0x0000000436567819 */ /* 0x000fe40000010237 */
[----:B------:R-:W-:Y:S01]  /*3bc0*/  BAR.SYNC.DEFER_BLOCKING 0x0 ;  /* 0x0000000000007b1d */ /* 0x000fe20000010000 */
[----:B------:R-:W-:Y:S02]  /*3bd0*/  ISETP.LT.AND P4, PT, R0, R121, P0 ;  /* 0x000000790000720c */ /* 0x000fe40000781270 */
[----:B--2---:R-:W-:-:S03]  /*3be0*/  SHF.L.U32 R85, R54, 0x4, RZ ;  /* 0x0000000436557819 */ /* 0x004fc600000006ff */
[----:B------:R-:W-:Y:S04]  /*3bf0*/  STS.64 [R82], R2 ;  /* 0x0000000252007388 */ /* 0x000fe80000000a00 */
[----:B------:R-:W-:Y:S04]  /*3c00*/  STS.64 [R82+0x20], R16 ;  /* 0x0000201052007388 */ /* 0x000fe80000000a00 */
[----:B------:R-:W-:Y:S04]  /*3c10*/  STS.64 [R82+0x40], R32 ;  /* 0x0000402052007388 */ /* 0x000fe80000000a00 */
[----:B------:R1:W-:Y:S04]  /*3c20*/  STS.64 [R82+0x60], R80 ;  /* 0x0000605052007388 */ /* 0x0003e80000000a00 */
[----:B------:R-:W-:Y:S01]  /*3c30*/  BAR.SYNC.DEFER_BLOCKING 0x0 ;  /* 0x0000000000007b1d */ /* 0x000fe20000010000 */
[----:B-1----:R-:W-:-:S05]  /*3c40*/  IADD3 R80, P2, R85, R52, RZ ;  /* 0x0000003455507210 */ /* 0x002fca0007f5e0ff */
[----:B------:R-:W1:Y:S01]  /*3c50*/  LDS.128 R48, [R125] ;  /* 0x000000007d307984 */ /* 0x000e620000000c00 */
[----:B------:R-:W-:-:S03]  /*3c60*/  IADD3.X R81, R86, R53, RZ, P2, !PT ;  /* 0x0000003556517210 */ /* 0x000fc600017fe4ff */
[----:B------:R-:W2:Y:S01]  /*3c70*/  LDS.128 R44, [R125+0x10] ;  /* 0x000010007d2c7984 */ /* 0x000ea20000000c00 */
[C---:B---3--:R-:W-:Y:S01]  /*3c80*/  LOP3.LUT R33, R41.reuse, 0xffff0000, RZ, 0xc0, !PT ;  /* 0xffff000029217812 */ /* 0x048fe200078ec0ff */
[----:B------:R-:W-:Y:S01]  /*3c90*/  IMAD.U32 R3, R42, 0x10000, RZ ;  /* 0x000100002a037824 */ /* 0x000fe200078e00ff */
[----:B------:R-:W-:Y:S02]  /*3ca0*/  SHF.L.U32 R17, R41, 0x10, RZ ;  /* 0x0000001029117819 */ /* 0x000fe400000006ff */
[C---:B------:R-:W-:Y:S01]  /*3cb0*/  LOP3.LUT R55, R40.reuse, 0xffff0000, RZ, 0xc0, !PT ;  /* 0xffff000028377812 */ /* 0x040fe200078ec0ff */
[-C--:B------:R-:W-:Y:S01]  /*3cc0*/  FMUL R2, R33, R84.reuse ;  /* 0x0000005421027220 */ /* 0x080fe20000400000 */
[-C--:B------:R-:W-:Y:S01]  /*3cd0*/  FMUL R3, R3, R84.reuse ;  /* 0x0000005403037220 */ /* 0x080fe20000400000 */
[-C--:B------:R-:W-:Y:S01]  /*3ce0*/  FMUL R17, R17, R84.reuse ;  /* 0x0000005411117220 */ /* 0x080fe20000400000 */
[----:B------:R-:W-:Y:S01]  /*3cf0*/  SHF.L.U32 R87, R40, 0x10, RZ ;  /* 0x0000001028577819 */ /* 0x000fe200000006ff */
[-C--:B------:R-:W-:Y:S01]  /*3d00*/  FMUL R16, R55, R84.reuse ;  /* 0x0000005437107220 */ /* 0x080fe20000400000 */
[-C--:B-1----:R-:W-:Y:S01]  /*3d10*/  FFMA R51, R51, R83.reuse, R2 ;  /* 0x0000005333337223 */ /* 0x082fe20000000002 */
[-C--:B------:R-:W-:Y:S01]  /*3d20*/  FFMA R50, R50, R83.reuse, R17 ;  /* 0x0000005332327223 */ /* 0x080fe20000000011 */
[-C--:B--2---:R-:W-:Y:S01]  /*3d30*/  FFMA R2, R44, R83.reuse, R3 ;  /* 0x000000532c027223 */ /* 0x084fe20000000003 */
[----:B------:R-:W-:Y:S01]  /*3d40*/  LOP3.LUT R33, R42, 0xffff0000, RZ, 0xc0, !PT ;  /* 0xffff00002a217812 */ /* 0x000fe200078ec0ff */
[-C--:B------:R-:W-:Y:S01]  /*3d50*/  FFMA R49, R49, R83.reuse, R16 ;  /* 0x0000005331317223 */ /* 0x080fe20000000010 */
[----:B------:R-:W-:Y:S01]  /*3d60*/  SHF.L.U32 R3, R43, 0x10, RZ ;  /* 0x000000102b037819 */ /* 0x000fe200000006ff */
[-C--:B------:R-:W-:Y:S01]  /*3d70*/  FMUL R87, R87, R84.reuse ;  /* 0x0000005457577220 */ /* 0x080fe20000400000 */
[----:B------:R-:W-:Y:S01]  /*3d80*/  LOP3.LUT R17, R43, 0xffff0000, RZ, 0xc0, !PT ;  /* 0xffff00002b117812 */ /* 0x000fe200078ec0ff */
[-C--:B------:R-:W-:Y:S01]  /*3d90*/  FMUL R44, R33, R84.reuse ;  /* 0x00000054212c7220 */ /* 0x080fe20000400000 */
[----:B------:R-:W-:Y:S01]  /*3da0*/  IADD3 R16, R0, 0x8, RZ ;  /* 0x0000000800107810 */ /* 0x000fe20007ffe0ff */
[-C--:B------:R-:W-:Y:S01]  /*3db0*/  FMUL R3, R3, R84.reuse ;  /* 0x0000005403037220 */ /* 0x080fe20000400000 */
[----:B------:R-:W-:Y:S01]  /*3dc0*/  FFMA R48, R48, R83, R87 ;  /* 0x0000005330307223 */ /* 0x000fe20000000057 */
[----:B------:R-:W-:Y:S01]  /*3dd0*/  FMUL R32, R17, R84 ;  /* 0x0000005411207220 */ /* 0x000fe20000400000 */
[----:B------:R-:W-:Y:S01]  /*3de0*/  ISETP.LT.AND P3, PT, R16, R121, P1 ;  /* 0x000000791000720c */ /* 0x000fe20000f61270 */
[-C--:B------:R-:W-:Y:S01]  /*3df0*/  FFMA R17, R45, R83.reuse, R44 ;  /* 0x000000532d117223 */ /* 0x080fe2000000002c */
[-C--:B------:R-:W-:Y:S01]  /*3e00*/  FFMA R3, R46, R83.reuse, R3 ;  /* 0x000000532e037223 */ /* 0x080fe20000000003 */
[----:B------:R-:W-:Y:S01]  /*3e10*/  FFMA R32, R47, R83, R32 ;  /* 0x000000532f207223 */ /* 0x000fe20000000020 */
[----:B------:R-:W-:-:S02]  /*3e20*/  F2FP.BF16.F32.PACK_AB R44, R49, R48 ;  /* 0x00000030312c723e */ /* 0x000fc400000010ff */
[----:B------:R-:W-:Y:S02]  /*3e30*/  F2FP.BF16.F32.PACK_AB R45, R51, R50 ;  /* 0x00000032332d723e */ /* 0x000fe400000010ff */
[----:B------:R-:W-:Y:S02]  /*3e40*/  F2FP.BF16.F32.PACK_AB R46, R17, R2 ;  /* 0x00000002112e723e */ /* 0x000fe400000010ff */
[----:B------:R-:W-:-:S05]  /*3e50*/  F2FP.BF16.F32.PACK_AB R47, R32, R3 ;  /* 0x00000003202f723e */ /* 0x000fca00000010ff */
[----:B------:R-:W-:Y:S04]  /*3e60*/  @P4 STG.E.128 [R88.64], R44 ;  /* 0x0000002c58004986 */ /* 0x000fe8000c101d04 */
[----:B------:R-:W2:Y:S04]  /*3e70*/  @P3 LDG.E.LTC128B.128 R40, [R80.64] ;  /* 0x0000000450283981 */ /* 0x000ea8000c1e1d20 */
[----:B------:R-:W-:Y:S01]  /*3e80*/  BAR.SYNC.DEFER_BLOCKING 0x0 ;  /* 0x0000000000007b1d */ /* 0x000fe20000010000 */
[----:B------:R-:W-:Y:S02]  /*3e90*/  ISETP.LT.AND P5, PT, R16, R121, P0 ;  /* 0x000000791000720c */ /* 0x000fe400007a1270 */
[----:B------:R-:W-:-:S02]  /*3ea0*/  SHF.L.U32 R2, R90, 0x4, RZ ;  /* 0x000000045a027819 */ /* 0x000fc400000006ff */
[----:B------:R-:W-:Y:S01]  /*3eb0*/  SHF.L.U64.HI R3, R90, 0x4, R91 ;  /* 0x000000045a037819 */ /* 0x000fe2000001025b */
[----:B------:R-:W-:Y:S04]  /*3ec0*/  STS.64 [R82], R6 ;  /* 0x0000000652007388 */ /* 0x000fe80000000a00 */
[----:B------:R-:W-:Y:S04]  /*3ed0*/  STS.64 [R82+0x20], R34 ;  /* 0x0000202252007388 */ /* 0x000fe80000000a00 */
[----:B------:R1:W-:Y:S04]  /*3ee0*/  STS.64 [R82+0x40], R38 ;  /* 0x0000402652007388 */ /* 0x0003e80000000a00 */
[----:B------:R-:W-:Y:S04]  /*3ef0*/  STS.64 [R82+0x60], R78 ;  /* 0x0000604e52007388 */ /* 0x000fe80000000a00 */
[----:B------:R-:W-:Y:S01]  /*3f00*/  BAR.SYNC.DEFER_BLOCKING 0x0 ;  /* 0x0000000000007b1d */ /* 0x000fe20000010000 */
[----:B-1----:R-:W-:-:S05]  /*3f10*/  IADD3 R38, P2, R80, R85, RZ ;  /* 0x0000005550267210 */ /* 0x002fca0007f5e0ff */
[----:B------:R-:W1:Y:S04]  /*3f20*/  LDS.128 R52, [R125] ;  /* 0x000000007d347984 */ /* 0x000e680000000c00 */
[----:B------:R-:W3:Y:S01]  /*3f30*/  LDS.128 R48, [R125+0x10] ;  /* 0x000010007d307984 */ /* 0x000ee20000000c00 */
[C---:B--2---:R-:W-:Y:S01]  /*3f40*/  LOP3.LUT R17, R40.reuse, 0xffff0000, RZ, 0xc0, !PT ;  /* 0xffff000028117812 */ /* 0x044fe200078ec0ff */
[----:B------:R-:W-:Y:S01]  /*3f50*/  IMAD.U32 R33, R41, 0x10000, RZ ;  /* 0x0001000029217824 */ /* 0x000fe200078e00ff */
[----:B------:R-:W-:Y:S02]  /*3f60*/  SHF.L.U32 R45, R40, 0x10, RZ ;  /* 0x00000010282d7819 */ /* 0x000fe400000006ff */
[----:B------:R-:W-:Y:S01]  /*3f70*/  LOP3.LUT R39, R42, 0xffff0000, RZ, 0xc0, !PT ;  /* 0xffff00002a277812 */ /* 0x000fe200078ec0ff */
[-C--:B------:R-:W-:Y:S01]  /*3f80*/  FMUL R6, R17, R84.reuse ;  /* 0x0000005411067220 */ /* 0x080fe20000400000 */
[----:B------:R-:W-:Y:S01]  /*3f90*/  LOP3.LUT R17, R41, 0xffff0000, RZ, 0xc0, !PT ;  /* 0xffff000029117812 */ /* 0x000fe200078ec0ff */
[-C--:B------:R-:W-:Y:S01]  /*3fa0*/  FMUL R7, R45, R84.reuse ;  /* 0x000000542d077220 */ /* 0x080fe20000400000 */
[-C--:B------:R-:W-:Y:S01]  /*3fb0*/  FMUL R33, R33, R84.reuse ;  /* 0x0000005421217220 */ /* 0x080fe20000400000 */
[-C--:B-1----:R-:W-:Y:S01]  /*3fc0*/  FFMA R53, R53, R83.reuse, R6 ;  /* 0x0000005335357223 */ /* 0x082fe20000000006 */
[-C--:B------:R-:W-:Y:S01]  /*3fd0*/  FMUL R6, R39, R84.reuse ;  /* 0x0000005427067220 */ /* 0x080fe20000400000 */
[-C--:B------:R-:W-:Y:S01]  /*3fe0*/  FFMA R32, R52, R83.reuse, R7 ;  /* 0x0000005334207223 */ /* 0x080fe20000000007 */
[-C--:B------:R-:W-:Y:S01]  /*3ff0*/  FMUL R16, R17, R84.reuse ;  /* 0x0000005411107220 */ /* 0x080fe20000400000 */
[----:B------:R-:W-:Y:S01]  /*4000*/  SHF.L.U32 R7, R42, 0x10, RZ ;  /* 0x000000102a077819 */ /* 0x000fe200000006ff */
[-C--:B---3--:R-:W-:Y:S01]  /*4010*/  FFMA R49, R49, R83.reuse, R6 ;  /* 0x0000005331317223 */ /* 0x088fe20000000006 */
[C---:B------:R-:W-:Y:S01]  /*4020*/  SHF.L.U32 R35, R43.reuse, 0x10, RZ ;  /* 0x000000102b237819 */ /* 0x040fe200000006ff */
[-C--:B------:R-:W-:Y:S01]  /*4030*/  FFMA R33, R54, R83.reuse, R33 ;  /* 0x0000005336217223 */ /* 0x080fe20000000021 */
[----:B------:R-:W-:Y:S01]  /*4040*/  LOP3.LUT R17, R43, 0xffff0000, RZ, 0xc0, !PT ;  /* 0xffff00002b117812 */ /* 0x000fe200078ec0ff */
[----:B------:R-:W-:Y:S01]  /*4050*/  FFMA R16, R55, R83, R16 ;  /* 0x0000005337107223 */ /* 0x000fe20000000010 */
[----:B------:R-:W-:Y:S01]  /*4060*/  IADD3 R6, R0, 0x10, RZ ;  /* 0x0000001000067810 */ /* 0x000fe20007ffe0ff */
[-C--:B------:R-:W-:Y:S01]  /*4070*/  FMUL R7, R7, R84.reuse ;  /* 0x0000005407077220 */ /* 0x080fe20000400000 */
[-C--:B------:R-:W-:Y:S01]  /*4080*/  FMUL R35, R35, R84.reuse ;  /* 0x0000005423237220 */ /* 0x080fe20000400000 */
[----:B------:R-:W-:Y:S01]  /*4090*/  FMUL R44, R17, R84 ;  /* 0x00000054112c7220 */ /* 0x000fe20000400000 */
[----:B------:R-:W-:Y:S01]  /*40a0*/  ISETP.LT.AND P4, PT, R6, R121, P1 ;  /* 0x000000790600720c */ /* 0x000fe20000f81270 */
[----:B------:R-:W-:Y:S01]  /*40b0*/  FFMA R34, R48, R83, R7 ;  /* 0x0000005330227223 */ /* 0x000fe20000000007 */
[----:B------:R-:W-:Y:S01]  /*40c0*/  F2FP.BF16.F32.PACK_AB R33, R16, R33 ;  /* 0x000000211021723e */ /* 0x000fe200000010ff */
[-C--:B------:R-:W-:Y:S01]  /*40d0*/  FFMA R35, R50, R83.reuse, R35 ;  /* 0x0000005332237223 */ /* 0x080fe20000000023 */
[----:B------:R-:W-:Y:S01]  /*40e0*/  FFMA R44, R51, R83, R44 ;  /* 0x00000053332c7223 */ /* 0x000fe2000000002c */
[----:B------:R-:W-:-:S02]  /*40f0*/  IADD3 R16, P3, R2, R88, RZ ;  /* 0x0000005802107210 */ /* 0x000fc40007f7e0ff */
[----:B------:R-:W-:Y:S02]  /*4100*/  F2FP.BF16.F32.PACK_AB R32, R53, R32 ;  /* 0x000000203520723e */ /* 0x000fe400000010ff */
[----:B------:R-:W-:Y:S01]  /*4110*/  F2FP.BF16.F32.PACK_AB R34, R49, R34 ;  /* 0x000000223122723e */ /* 0x000fe200000010ff */
[----:B------:R-:W-:Y:S01]  /*4120*/  IMAD.X R17, R3, 0x1, R89, P3 ;  /* 0x0000000103117824 */ /* 0x000fe200018e0659 */
[----:B------:R-:W-:Y:S02]  /*4130*/  F2FP.BF16.F32.PACK_AB R35, R44, R35 ;  /* 0x000000232c23723e */ /* 0x000fe400000010ff */
[----:B------:R-:W-:-:S03]  /*4140*/  IADD3.X R39, R81, R86, RZ, P2, !PT ;  /* 0x0000005651277210 */ /* 0x000fc600017fe4ff */
[----:B------:R1:W-:Y:S04]  /*4150*/  @P5 STG.E.128 [R16.64], R32 ;  /* 0x0000002010005986 */ /* 0x0003e8000c101d04 */
[----:B------:R-:W2:Y:S04]  /*4160*/  @P4 LDG.E.LTC128B.128 R40, [R38.64] ;  /* 0x0000000426284981 */ /* 0x000ea8000c1e1d20 */
[----:B------:R-:W-:Y:S01]  /*4170*/  BAR.SYNC.DEFER_BLOCKING 0x0 ;  /* 0x0000000000007b1d */ /* 0x000fe20000010000 */
[----:B------:R-:W-:-:S05]  /*4180*/  ISETP.LT.AND P5, PT, R6, R121, P0 ;  /* 0x000000790600720c */ /* 0x000fca00007a1270 */
[----:B------:R-:W-:Y:S01]  /*4190*/  STS.64 [R82], R4 ;  /* 0x0000000452007388 */ /* 0x000fe20000000a00 */
[----:B-1----:R-:W-:-:S03]  /*41a0*/  IADD3 R16, P3, R16, R2, RZ ;  /* 0x0000000210107210 */ /* 0x002fc60007f7e0ff */
[----:B------:R1:W-:Y:S01]  /*41b0*/  STS.64 [R82+0x20], R28 ;  /* 0x0000201c52007388 */ /* 0x0003e20000000a00 */
[----:B------:R-:W-:-:S03]  /*41c0*/  IADD3.X R17, R17, R3, RZ, P3, !PT ;  /* 0x0000000311117210 */ /* 0x000fc60001ffe4ff */
[----:B------:R-:W-:Y:S04]  /*41d0*/  STS.64 [R82+0x40], R36 ;  /* 0x0000402452007388 */ /* 0x000fe80000000a00 */
[----:B------:R-:W-:Y:S04]  /*41e0*/  STS.64 [R82+0x60], R60 ;  /* 0x0000603c52007388 */ /* 0x000fe80000000a00 */
[----:B------:R-:W-:Y:S01]  /*41f0*/  BAR.SYNC.DEFER_BLOCKING 0x0 ;  /* 0x0000000000007b1d */ /* 0x000fe20000010000 */
[----:B-1----:R-:W-:-:S04]  /*4200*/  IADD3 R28, R0, 0x18, RZ ;  /* 0x00000018001c7810 */ /* 0x002fc80007ffe0ff */
[----:B------:R-:W-:Y:S01]  /*4210*/  ISETP.LT.AND P4, PT, R28, R121, P1 ;  /* 0x000000791c00720c */ /* 0x000fe20000f81270 */
[----:B------:R-:W1:Y:S04]  /*4220*/  LDS.128 R48, [R125] ;  /* 0x000000007d307984 */ /* 0x000e680000000c00 */
[----:B------:R-:W3:Y:S01]  /*4230*/  LDS.128 R44, [R125+0x10] ;  /* 0x000010007d2c7984 */ /* 0x000ee20000000c00 */
[C---:B--2---:R-:W-:Y:S02]  /*4240*/  SHF.L.U32 R7, R40.reuse, 0x10, RZ ;  /* 0x0000001028077819 */ /* 0x044fe400000006ff */
[----:B------:R-:W-:Y:S02]  /*4250*/  SHF.L.U32 R35, R41, 0x10, RZ ;  /* 0x0000001029237819 */ /* 0x000fe400000006ff */
[----:B------:R-:W-:Y:S01]  /*4260*/  LOP3.LUT R53, R40, 0xffff0000, RZ, 0xc0, !PT ;  /* 0xffff000028357812 */ /* 0x000fe200078ec0ff */
[-C--:B------:R-:W-:Y:S01]  /*4270*/  FMUL R33, R7, R84.reuse ;  /* 0x0000005407217220 */ /* 0x080fe20000400000 */
[----:B------:R-:W-:Y:S01]  /*4280*/  LOP3.LUT R7, R41, 0xffff0000, RZ, 0xc0, !PT ;  /* 0xffff000029077812 */ /* 0x000fe200078ec0ff */
[-C--:B------:R-:W-:Y:S01]  /*4290*/  FMUL R5, R35, R84.reuse ;  /* 0x0000005423057220 */ /* 0x080fe20000400000 */
[----:B------:R-:W-:Y:S01]  /*42a0*/  LOP3.LUT R29, R43, 0xffff0000, RZ, 0xc0, !PT ;  /* 0xffff00002b1d7812 */ /* 0x000fe200078ec0ff */
[-C--:B-1----:R-:W-:Y:S01]  /*42b0*/  FFMA R4, R48, R83.reuse, R33 ;  /* 0x0000005330047223 */ /* 0x082fe20000000021 */
[C---:B------:R-:W-:Y:S01]  /*42c0*/  LOP3.LUT R33, R42.reuse, 0xffff0000, RZ, 0xc0, !PT ;  /* 0xffff00002a217812 */ /* 0x040fe200078ec0ff */
[-C--:B------:R-:W-:Y:S01]  /*42d0*/  FMUL R32, R7, R84.reuse ;  /* 0x0000005407207220 */ /* 0x080fe20000400000 */
[----:B------:R-:W-:Y:S01]  /*42e0*/  SHF.L.U32 R7, R43, 0x10, RZ ;  /* 0x000000102b077819 */ /* 0x000fe200000006ff */
[----:B------:R-:W-:Y:S01]  /*42f0*/  IMAD.U32 R35, R42, 0x10000, RZ ;  /* 0x000100002a237824 */ /* 0x000fe200078e00ff */
[-C--:B------:R-:W-:Y:S01]  /*4300*/  FMUL R6, R53, R84.reuse ;  /* 0x0000005435067220 */ /* 0x080fe20000400000 */
[-C--:B------:R-:W-:Y:S01]  /*4310*/  FMUL R36, R33, R84.reuse ;  /* 0x0000005421247220 */ /* 0x080fe20000400000 */
[-C--:B------:R-:W-:Y:S01]  /*4320*/  FMUL R34, R29, R84.reuse ;  /* 0x000000541d227220 */ /* 0x080fe20000400000 */
[-C--:B------:R-:W-:Y:S01]  /*4330*/  FMUL R35, R35, R84.reuse ;  /* 0x0000005423237220 */ /* 0x080fe20000400000 */
[----:B------:R-:W-:Y:S01]  /*4340*/  FMUL R7, R7, R84 ;  /* 0x0000005407077220 */ /* 0x000fe20000400000 */
[-C--:B------:R-:W-:Y:S01]  /*4350*/  FFMA R49, R49, R83.reuse, R6 ;  /* 0x0000005331317223 */ /* 0x080fe20000000006 */
[-C--:B------:R-:W-:Y:S01]  /*4360*/  FFMA R5, R50, R83.reuse, R5 ;  /* 0x0000005332057223 */ /* 0x080fe20000000005 */
[-C--:B------:R-:W-:Y:S01]  /*4370*/  FFMA R32, R51, R83.reuse, R32 ;  /* 0x0000005333207223 */ /* 0x080fe20000000020 */
[-C--:B---3--:R-:W-:Y:S01]  /*4380*/  FFMA R6, R44, R83.reuse, R35 ;  /* 0x000000532c067223 */ /* 0x088fe20000000023 */
        /* <DEDUP_REMOVED lines=15> */
[----:B------:R1:W-:Y:S02]  /*4480*/  STS.64 [R82+0x20], R30 ;  /* 0x0000201e52007388 */ /* 0x0003e40000000a00 */
[----:B------:R-:W-:Y:S02]  /*4490*/  IMAD.X R17, R17, 0x1, R3, P3 ;  /* 0x0000000111117824 */ /* 0x000fe400018e0603 */
[----:B------:R-:W-:Y:S04]  /*44a0*/  STS.64 [R82+0x40], R68 ;  /* 0x0000404452007388 */ /* 0x000fe80000000a00 */
[----:B------:R-:W-:Y:S04]  /*44b0*/  STS.64 [R82+0x60], R62 ;  /* 0x0000603e52007388 */ /* 0x000fe80000000a00 */
[----:B------:R-:W-:Y:S06]  /*44c0*/  BAR.SYNC.DEFER_BLOCKING 0x0 ;  /* 0x0000000000007b1d */ /* 0x000fec0000010000 */
[----:B------:R-:W3:Y:S04]  /*44d0*/  LDS.128 R36, [R125] ;  /* 0x000000007d247984 */ /* 0x000ee80000000c00 */
[----:B------:R-:W4:Y:S01]  /*44e0*/  LDS.128 R32, [R125+0x10] ;  /* 0x000010007d207984 */ /* 0x000f220000000c00 */
[----:B--2---:R-:W-:Y:S01]  /*44f0*/  IMAD.U32 R47, R40, 0x10000, RZ ;  /* 0x00010000282f7824 */ /* 0x004fe200078e00ff */
[----:B-1----:R-:W-:-:S02]  /*4500*/  LOP3.LUT R31, R42, 0xffff0000, RZ, 0xc0, !PT ;  /* 0xffff00002a1f7812 */ /* 0x002fc400078ec0ff */
[----:B------:R-:W-:Y:S01]  /*4510*/  LOP3.LUT R29, R40, 0xffff0000, RZ, 0xc0, !PT ;  /* 0xffff0000281d7812 */ /* 0x000fe200078ec0ff */
[-C--:B------:R-:W-:Y:S01]  /*4520*/  FMUL R7, R47, R84.reuse ;  /* 0x000000542f077220 */ /* 0x080fe20000400000 */
[----:B------:R-:W-:Y:S01]  /*4530*/  SHF.L.U32 R5, R41, 0x10, RZ ;  /* 0x0000001029057819 */ /* 0x000fe200000006ff */
[-C--:B------:R-:W-:Y:S01]  /*4540*/  FMUL R10, R31, R84.reuse ;  /* 0x000000541f0a7220 */ /* 0x080fe20000400000 */
[----:B------:R-:W-:Y:S01]  /*4550*/  LOP3.LUT R11, R43, 0xffff0000, RZ, 0xc0, !PT ;  /* 0xffff00002b0b7812 */ /* 0x000fe200078ec0ff */
[-C--:B---3--:R-:W-:Y:S01]  /*4560*/  FFMA R4, R36, R83.reuse, R7 ;  /* 0x0000005324047223 */ /* 0x088fe20000000007 */
[----:B------:R-:W-:Y:S01]  /*4570*/  LOP3.LUT R7, R41, 0xffff0000, RZ, 0xc0, !PT ;  /* 0xffff000029077812 */ /* 0x000fe200078ec0ff */
[-C--:B------:R-:W-:Y:S01]  /*4580*/  FMUL R6, R29, R84.reuse ;  /* 0x000000541d067220 */ /* 0x080fe20000400000 */
[----:B------:R-:W-:Y:S01]  /*4590*/  SHF.L.U32 R29, R42, 0x10, RZ ;  /* 0x000000102a1d7819 */ /* 0x000fe200000006ff */
[----:B----4-:R-:W-:Y:S01]  /*45a0*/  FFMA R33, R33, R83, R10 ;  /* 0x0000005321217223 */ /* 0x010fe2000000000a */
[----:B------:R-:W-:Y:S01]  /*45b0*/  IADD3 R10, R0, 0x20, RZ ;  /* 0x00000020000a7810 */ /* 0x000fe20007ffe0ff */
[-C--:B------:R-:W-:Y:S01]  /*45c0*/  FMUL R30, R7, R84.reuse ;  /* 0x00000054071e7220 */ /* 0x080fe20000400000 */
[----:B------:R-:W-:Y:S01]  /*45d0*/  SHF.L.U32 R7, R43, 0x10, RZ ;  /* 0x000000102b077819 */ /* 0x000fe200000006ff */
[-C--:B------:R-:W-:Y:S01]  /*45e0*/  FMUL R5, R5, R84.reuse ;  /* 0x0000005405057220 */ /* 0x080fe20000400000 */
[-C--:B------:R-:W-:Y:S01]  /*45f0*/  FMUL R29, R29, R84.reuse ;  /* 0x000000541d1d7220 */ /* 0x080fe20000400000 */
[-C--:B------:R-:W-:Y:S01]  /*4600*/  FMUL R28, R11, R84.reuse ;  /* 0x000000540b1c7220 */ /* 0x080fe20000400000 */
[----:B------:R-:W-:Y:S01]  /*4610*/  ISETP.LT.AND P4, PT, R10, R121, P1 ;  /* 0x000000790a00720c */ /* 0x000fe20000f81270 */
[----:B------:R-:W-:Y:S01]  /*4620*/  FMUL R7, R7, R84 ;  /* 0x0000005407077220 */ /* 0x000fe20000400000 */
[-C--:B------:R-:W-:Y:S01]  /*4630*/  FFMA R37, R37, R83.reuse, R6 ;  /* 0x0000005325257223 */ /* 0x080fe20000000006 */
[-C--:B------:R-:W-:Y:S01]  /*4640*/  FFMA R5, R38, R83.reuse, R5 ;  /* 0x0000005326057223 */ /* 0x080fe20000000005 */
[-C--:B------:R-:W-:Y:S01]  /*4650*/  FFMA R30, R39, R83.reuse, R30 ;  /* 0x00000053271e7223 */ /* 0x080fe2000000001e */
        /* <DEDUP_REMOVED lines=24> */
[----:B--2---:R-:W-:Y:S01]  /*47e0*/  SHF.L.U32 R39, R40, 0x10, RZ ;  /* 0x0000001028277819 */ /* 0x004fe200000006ff */
[----:B------:R-:W-:Y:S01]  /*47f0*/  IMAD.U32 R25, R42, 0x10000, RZ ;  /* 0x000100002a197824 */ /* 0x000fe200078e00ff */
[----:B------:R-:W-:Y:S02]  /*4800*/  LOP3.LUT R11, R40, 0xffff0000, RZ, 0xc0, !PT ;  /* 0xffff0000280b7812 */ /* 0x000fe400078ec0ff */
[----:B------:R-:W-:Y:S01]  /*4810*/  LOP3.LUT R7, R41, 0xffff0000, RZ, 0xc0, !PT ;  /* 0xffff000029077812 */ /* 0x000fe200078ec0ff */
[-C--:B------:R-:W-:Y:S01]  /*4820*/  FMUL R9, R39, R84.reuse ;  /* 0x0000005427097220 */ /* 0x080fe20000400000 */
[----:B------:R-:W-:Y:S01]  /*4830*/  SHF.L.U32 R5, R41, 0x10, RZ ;  /* 0x0000001029057819 */ /* 0x000fe200000006ff */
[-C--:B------:R-:W-:Y:S01]  /*4840*/  FMUL R6, R11, R84.reuse ;  /* 0x000000540b067220 */ /* 0x080fe20000400000 */
[----:B------:R-:W-:Y:S01]  /*4850*/  LOP3.LUT R11, R42, 0xffff0000, RZ, 0xc0, !PT ;  /* 0xffff00002a0b7812 */ /* 0x000fe200078ec0ff */
[-C--:B-1----:R-:W-:Y:S01]  /*4860*/  FFMA R4, R32, R83.reuse, R9 ;  /* 0x0000005320047223 */ /* 0x082fe20000000009 */
[-C--:B------:R-:W-:Y:S01]  /*4870*/  FMUL R8, R7, R84.reuse ;  /* 0x0000005407087220 */ /* 0x080fe20000400000 */
[-C--:B------:R-:W-:Y:S01]  /*4880*/  FMUL R25, R25, R84.reuse ;  /* 0x0000005419197220 */ /* 0x080fe20000400000 */
[----:B------:R-:W-:Y:S01]  /*4890*/  SHF.L.U32 R7, R43, 0x10, RZ ;  /* 0x000000102b077819 */ /* 0x000fe200000006ff */
[-C--:B------:R-:W-:Y:S01]  /*48a0*/  FFMA R33, R33, R83.reuse, R6 ;  /* 0x0000005321217223 */ /* 0x080fe20000000006 */
[----:B------:R-:W-:Y:S01]  /*48b0*/  LOP3.LUT R9, R43, 0xffff0000, RZ, 0xc0, !PT ;  /* 0xffff00002b097812 */ /* 0x000fe200078ec0ff */
[-C--:B---3--:R-:W-:Y:S01]  /*48c0*/  FFMA R6, R28, R83.reuse, R25 ;  /* 0x000000531c067223 */ /* 0x088fe20000000019 */
[-C--:B------:R-:W-:Y:S01]  /*48d0*/  FMUL R5, R5, R84.reuse ;  /* 0x0000005405057220 */ /* 0x080fe20000400000 */
[-C--:B------:R-:W-:Y:S01]  /*48e0*/  FMUL R28, R11, R84.reuse ;  /* 0x000000540b1c7220 */ /* 0x080fe20000400000 */
[-C--:B------:R-:W-:Y:S01]  /*48f0*/  FMUL R7, R7, R84.reuse ;  /* 0x0000005407077220 */ /* 0x080fe20000400000 */
[----:B------:R-:W-:Y:S01]  /*4900*/  FMUL R10, R9, R84 ;  /* 0x00000054090a7220 */ /* 0x000fe20000400000 */
        /* <DEDUP_REMOVED lines=24> */
[C---:B--2---:R-:W-:Y:S01]  /*4a90*/  IMAD.U32 R35, R40.reuse, 0x10000, RZ ;  /* 0x0001000028237824 */ /* 0x044fe200078e00ff */
[----:B------:R-:W-:-:S02]  /*4aa0*/  LOP3.LUT R25, R40, 0xffff0000, RZ, 0xc0, !PT ;  /* 0xffff000028197812 */ /* 0x000fc400078ec0ff */
[C---:B-1----:R-:W-:Y:S01]  /*4ab0*/  LOP3.LUT R27, R42.reuse, 0xffff0000, RZ, 0xc0, !PT ;  /* 0xffff00002a1b7812 */ /* 0x042fe200078ec0ff */
[-C--:B------:R-:W-:Y:S01]  /*4ac0*/  FMUL R7, R35, R84.reuse ;  /* 0x0000005423077220 */ /* 0x080fe20000400000 */
[----:B------:R-:W-:Y:S01]  /*4ad0*/  SHF.L.U32 R5, R41, 0x10, RZ ;  /* 0x0000001029057819 */ /* 0x000fe200000006ff */
[-C--:B------:R-:W-:Y:S01]  /*4ae0*/  FMUL R6, R25, R84.reuse ;  /* 0x0000005419067220 */ /* 0x080fe20000400000 */
[----:B------:R-:W-:Y:S01]  /*4af0*/  SHF.L.U32 R25, R42, 0x10, RZ ;  /* 0x000000102a197819 */ /* 0x000fe200000006ff */
[-C--:B---3--:R-:W-:Y:S01]  /*4b00*/  FFMA R4, R28, R83.reuse, R7 ;  /* 0x000000531c047223 */ /* 0x088fe20000000007 */
[----:B------:R-:W-:Y:S01]  /*4b10*/  LOP3.LUT R7, R41, 0xffff0000, RZ, 0xc0, !PT ;  /* 0xffff000029077812 */ /* 0x000fe200078ec0ff */
[-C--:B------:R-:W-:Y:S01]  /*4b20*/  FMUL R14, R27, R84.reuse ;  /* 0x000000541b0e7220 */ /* 0x080fe20000400000 */
[----:B------:R-:W-:Y:S01]  /*4b30*/  LOP3.LUT R15, R43, 0xffff0000, RZ, 0xc0, !PT ;  /* 0xffff00002b0f7812 */ /* 0x000fe200078ec0ff */
[-C--:B------:R-:W-:Y:S01]  /*4b40*/  FMUL R25, R25, R84.reuse ;  /* 0x0000005419197220 */ /* 0x080fe20000400000 */
[-C--:B------:R-:W-:Y:S01]  /*4b50*/  FFMA R29, R29, R83.reuse, R6 ;  /* 0x000000531d1d7223 */ /* 0x080fe20000000006 */
[-C--:B------:R-:W-:Y:S01]  /*4b60*/  FMUL R24, R7, R84.reuse ;  /* 0x0000005407187220 */ /* 0x080fe20000400000 */
[----:B------:R-:W-:Y:S01]  /*4b70*/  SHF.L.U32 R7, R43, 0x10, RZ ;  /* 0x000000102b077819 */ /* 0x000fe200000006ff */
[-C--:B----4-:R-:W-:Y:S01]  /*4b80*/  FFMA R9, R9, R83.reuse, R14 ;  /* 0x0000005309097223 */ /* 0x090fe2000000000e */
[----:B------:R-:W-:Y:S01]  /*4b90*/  IADD3 R14, R0, 0x30, RZ ;  /* 0x00000030000e7810 */ /* 0x000fe20007ffe0ff */
[----:B------:R-:W-:Y:S01]  /*4ba0*/  FFMA R6, R8, R83, R25 ;  /* 0x0000005308067223 */ /* 0x000fe20000000019 */
[-C--:B------:R-:W-:Y:S01]  /*4bb0*/  FMUL R5, R5, R84.reuse ;  /* 0x0000005405057220 */ /* 0x080fe20000400000 */
[-C--:B------:R-:W-:Y:S01]  /*4bc0*/  FMUL R7, R7, R84.reuse ;  /* 0x0000005407077220 */ /* 0x080fe20000400000 */
[----:B------:R-:W-:Y:S01]  /*4bd0*/  FMUL R8, R15, R84 ;  /* 0x000000540f087220 */ /* 0x000fe20000400000 */
[----:B------:R-:W-:Y:S01]  /*4be0*/  ISETP.LT.AND P4, PT, R14, R121, P1 ;  /* 0x000000790e00720c */ /* 0x000fe20000f81270 */
        /* <DEDUP_REMOVED lines=11> */
[----:B------:R2:W3:Y:S01]  /*4ca0*/  @P4 LDG.E.LTC128B.128 R40, [R28.64] ;  /* 0x000000041c284981 */ /* 0x0004e2000c1e1d20 */
[----:B------:R-:W-:-:S03]  /*4cb0*/  IADD3 R0, R0, 0x38, RZ ;  /* 0x0000003800007810 */ /* 0x000fc60007ffe0ff */
[----:B------:R-:W-:Y:S01]  /*4cc0*/  BAR.SYNC.DEFER_BLOCKING 0x0 ;  /* 0x0000000000007b1d */ /* 0x000fe20000010000 */
[----:B------:R-:W-:Y:S02]  /*4cd0*/  ISETP.LT.AND P3, PT, R14, R121, P0 ;  /* 0x000000790e00720c */ /* 0x000fe40000761270 */
[----:B--2---:R-:W-:-:S03]  /*4ce0*/  IADD3 R28, P2, R28, R85, RZ ;  /* 0x000000551c1c7210 */ /* 0x004fc60007f5e0ff */
[----:B------:R2:W-:Y:S02]  /*4cf0*/  STS.64 [R82], R12 ;  /* 0x0000000c52007388 */ /* 0x0005e40000000a00 */
[----:B------:R-:W-:Y:S01]  /*4d00*/  IMAD.X R29, R29, 0x1, R86, P2 ;  /* 0x000000011d1d7824 */ /* 0x000fe200010e0656 */
[----:B------:R-:W-:Y:S01]  /*4d10*/  ISETP.LT.AND P2, PT, R0, R121, P1 ;  /* 0x000000790000720c */ /* 0x000fe20000f41270 */
[----:B------:R-:W-:Y:S01]  /*4d20*/  STS.64 [R82+0x20], R20 ;  /* 0x0000201452007388 */ /* 0x000fe20000000a00 */
[----:B-1----:R-:W-:-:S03]  /*4d30*/  IADD3 R16, P1, R16, R2, RZ ;  /* 0x0000000210107210 */ /* 0x002fc60007f3e0ff */
[----:B------:R-:W-:Y:S01]  /*4d40*/  STS.64 [R82+0x40], R74 ;  /* 0x0000404a52007388 */ /* 0x000fe20000000a00 */
[----:B------:R-:W-:-:S03]  /*4d50*/  IADD3.X R17, R17, R3, RZ, P1, !PT ;  /* 0x0000000311117210 */ /* 0x000fc60000ffe4ff */
[----:B------:R-:W-:Y:S04]  /*4d60*/  STS.64 [R82+0x60], R64 ;  /* 0x0000604052007388 */ /* 0x000fe80000000a00 */
[----:B------:R-:W-:Y:S06]  /*4d70*/  BAR.SYNC.DEFER_BLOCKING 0x0 ;  /* 0x0000000000007b1d */ /* 0x000fec0000010000 */
[----:B------:R-:W1:Y:S04]  /*4d80*/  LDS.128 R24, [R125] ;  /* 0x000000007d187984 */ /* 0x000e680000000c00 */
[----:B------:R-:W4:Y:S01]  /*4d90*/  LDS.128 R8, [R125+0x10] ;  /* 0x000010007d087984 */ /* 0x000f220000000c00 */
[----:B---3--:R-:W-:-:S02]  /*4da0*/  SHF.L.U32 R31, R40, 0x10, RZ ;  /* 0x00000010281f7819 */ /* 0x008fc400000006ff */
[----:B------:R-:W-:Y:S02]  /*4db0*/  LOP3.LUT R15, R40, 0xffff0000, RZ, 0xc0, !PT ;  /* 0xffff0000280f7812 */ /* 0x000fe400078ec0ff */
[----:B------:R-:W-:Y:S01]  /*4dc0*/  LOP3.LUT R7, R41, 0xffff0000, RZ, 0xc0, !PT ;  /* 0xffff000029077812 */ /* 0x000fe200078ec0ff */
[-C--:B------:R-:W-:Y:S01]  /*4dd0*/  FMUL R5, R31, R84.reuse ;  /* 0x000000541f057220 */ /* 0x080fe20000400000 */
[----:B--2---:R-:W-:Y:S01]  /*4de0*/  SHF.L.U32 R13, R41, 0x10, RZ ;  /* 0x00000010290d7819 */ /* 0x004fe200000006ff */
[-C--:B------:R-:W-:Y:S01]  /*4df0*/  FMUL R6, R15, R84.reuse ;  /* 0x000000540f067220 */ /* 0x080fe20000400000 */
[----:B------:R-:W-:Y:S01]  /*4e00*/  LOP3.LUT R15, R43, 0xffff0000, RZ, 0xc0, !PT ;  /* 0xffff00002b0f7812 */ /* 0x000fe200078ec0ff */
[-C--:B-1----:R-:W-:Y:S01]  /*4e10*/  FFMA R4, R24, R83.reuse, R5 ;  /* 0x0000005318047223 */ /* 0x082fe20000000005 */
[C---:B------:R-:W-:Y:S01]  /*4e20*/  SHF.L.U32 R5, R42.reuse, 0x10, RZ ;  /* 0x000000102a057819 */ /* 0x040fe200000006ff */
[-C--:B------:R-:W-:Y:S01]  /*4e30*/  FMUL R12, R7, R84.reuse ;  /* 0x00000054070c7220 */ /* 0x080fe20000400000 */
[----:B------:R-:W-:Y:S01]  /*4e40*/  LOP3.LUT R7, R42, 0xffff0000, RZ, 0xc0, !PT ;  /* 0xffff00002a077812 */ /* 0x000fe200078ec0ff */
[-C--:B------:R-:W-:Y:S01]  /*4e50*/  FFMA R25, R25, R83.reuse, R6 ;  /* 0x0000005319197223 */ /* 0x080fe20000000006 */
[-C--:B------:R-:W-:Y:S01]  /*4e60*/  FMUL R13, R13, R84.reuse ;  /* 0x000000540d0d7220 */ /* 0x080fe20000400000 */
[-C--:B------:R-:W-:Y:S01]  /*4e70*/  FMUL R21, R5, R84.reuse ;  /* 0x0000005405157220 */ /* 0x080fe20000400000 */
[----:B------:R-:W-:Y:S01]  /*4e80*/  SHF.L.U32 R5, R43, 0x10, RZ ;  /* 0x000000102b057819 */ /* 0x000fe200000006ff */
[-C--:B------:R-:W-:Y:S01]  /*4e90*/  FMUL R14, R7, R84.reuse ;  /* 0x00000054070e7220 */ /* 0x080fe20000400000 */
[-C--:B------:R-:W-:Y:S01]  /*4ea0*/  FFMA R13, R26, R83.reuse, R13 ;  /* 0x000000531a0d7223 */ /* 0x080fe2000000000d */
[-C--:B----4-:R-:W-:Y:S01]  /*4eb0*/  FFMA R6, R8, R83.reuse, R21 ;  /* 0x0000005308067223 */ /* 0x090fe20000000015 */
[-C--:B------:R-:W-:Y:S01]  /*4ec0*/  FMUL R8, R15, R84.reuse ;  /* 0x000000540f087220 */ /* 0x080fe20000400000 */
[----:B------:R-:W-:Y:S01]  /*4ed0*/  FMUL R5, R5, R84 ;  /* 0x0000005405057220 */ /* 0x000fe20000400000 */
[-C--:B------:R-:W-:Y:S01]  /*4ee0*/  FFMA R12, R27, R83.reuse, R12 ;  /* 0x000000531b0c7223 */ /* 0x080fe2000000000c */
[-C--:B------:R-:W-:Y:S01]  /*4ef0*/  FFMA R9, R9, R83.reuse, R14 ;  /* 0x0000005309097223 */ /* 0x080fe2000000000e */
[-C--:B------:R-:W-:Y:S01]  /*4f00*/  FFMA R8, R11, R83.reuse, R8 ;  /* 0x000000530b087223 */ /* 0x080fe20000000008 */
[----:B------:R-:W-:Y:S01]  /*4f10*/  FFMA R7, R10, R83, R5 ;  /* 0x000000530a077223 */ /* 0x000fe20000000005 */
[----:B------:R-:W-:-:S02]  /*4f20*/  F2FP.BF16.F32.PACK_AB R4, R25, R4 ;  /* 0x000000041904723e */ /* 0x000fc400000010ff */
[----:B------:R-:W-:Y:S02]  /*4f30*/  F2FP.BF16.F32.PACK_AB R5, R12, R13 ;  /* 0x0000000d0c05723e */ /* 0x000fe400000010ff */
        /* <DEDUP_REMOVED lines=8> */
[----:B------:R2:W-:Y:S04]  /*4fc0*/  STS.64 [R82], R18 ;  /* 0x0000001252007388 */ /* 0x0005e80000000a00 */
[----:B------:R3:W-:Y:S04]  /*4fd0*/  STS.64 [R82+0x20], R22 ;  /* 0x0000201652007388 */ /* 0x0007e80000000a00 */
[----:B------:R-:W-:Y:S04]  /*4fe0*/  STS.64 [R82+0x40], R76 ;  /* 0x0000404c52007388 */ /* 0x000fe80000000a00 */
[----:B------:R-:W-:Y:S04]  /*4ff0*/  STS.64 [R82+0x60], R66 ;  /* 0x0000604252007388 */ /* 0x000fe80000000a00 */
[----:B------:R-:W-:Y:S06]  /*5000*/  BAR.SYNC.DEFER_BLOCKING 0x0 ;  /* 0x0000000000007b1d */ /* 0x000fec0000010000 */
[----:B------:R-:W4:Y:S04]  /*5010*/  LDS.128 R8, [R125+0x10] ;  /* 0x000010007d087984 */ /* 0x000f280000000c00 */
[----:B------:R-:W5:Y:S01]  /*5020*/  LDS.128 R12, [R125] ;  /* 0x000000007d0c7984 */ /* 0x000f620000000c00 */
[----:B-1----:R-:W-:Y:S01]  /*5030*/  IMAD.U32 R5, R43, 0x10000, RZ ;  /* 0x000100002b057824 */ /* 0x002fe200078e00ff */
[----:B------:R-:W-:-:S02]  /*5040*/  SHF.L.U32 R7, R42, 0x10, RZ ;  /* 0x000000102a077819 */ /* 0x000fc400000006ff */
[----:B--2---:R-:W-:Y:S01]  /*5050*/  LOP3.LUT R19, R42, 0xffff0000, RZ, 0xc0, !PT ;  /* 0xffff00002a137812 */ /* 0x004fe200078ec0ff */
[-C--:B------:R-:W-:Y:S01]  /*5060*/  FMUL R5, R5, R84.reuse ;  /* 0x0000005405057220 */ /* 0x080fe20000400000 */
[----:B------:R-:W-:Y:S01]  /*5070*/  LOP3.LUT R43, R43, 0xffff0000, RZ, 0xc0, !PT ;  /* 0xffff00002b2b7812 */ /* 0x000fe200078ec0ff */
[-C--:B------:R-:W-:Y:S01]  /*5080*/  FMUL R7, R7, R84.reuse ;  /* 0x0000005407077220 */ /* 0x080fe20000400000 */
[C---:B------:R-:W-:Y:S01]  /*5090*/  SHF.L.U32 R21, R40.reuse, 0x10, RZ ;  /* 0x0000001028157819 */ /* 0x040fe200000006ff */
[-C--:B------:R-:W-:Y:S01]  /*50a0*/  FMUL R4, R19, R84.reuse ;  /* 0x0000005413047220 */ /* 0x080fe20000400000 */
[----:B------:R-:W-:Y:S01]  /*50b0*/  LOP3.LUT R25, R40, 0xffff0000, RZ, 0xc0, !PT ;  /* 0xffff000028197812 */ /* 0x000fe200078ec0ff */
[-C--:B------:R-:W-:Y:S01]  /*50c0*/  FMUL R0, R43, R84.reuse ;  /* 0x000000542b007220 */ /* 0x080fe20000400000 */
[----:B---3--:R-:W-:Y:S01]  /*50d0*/  SHF.L.U32 R23, R41, 0x10, RZ ;  /* 0x0000001029177819 */ /* 0x008fe200000006ff */
[-C--:B------:R-:W-:Y:S01]  /*50e0*/  FMUL R21, R21, R84.reuse ;  /* 0x0000005415157220 */ /* 0x080fe20000400000 */
[----:B------:R-:W-:Y:S01]  /*50f0*/  LOP3.LUT R41, R41, 0xffff0000, RZ, 0xc0, !PT ;  /* 0xffff000029297812 */ /* 0x000fe200078ec0ff */
[-C--:B------:R-:W-:Y:S01]  /*5100*/  FMUL R6, R25, R84.reuse ;  /* 0x0000005419067220 */ /* 0x080fe20000400000 */
[-C--:B----4-:R-:W-:Y:S01]  /*5110*/  FFMA R7, R8, R83.reuse, R7 ;  /* 0x0000005308077223 */ /* 0x090fe20000000007 */
[-C--:B------:R-:W-:Y:S01]  /*5120*/  FMUL R23, R23, R84.reuse ;  /* 0x0000005417177220 */ /* 0x080fe20000400000 */
[-C--:B------:R-:W-:Y:S01]  /*5130*/  FFMA R4, R9, R83.reuse, R4 ;  /* 0x0000005309047223 */ /* 0x080fe20000000004 */
[----:B------:R-:W-:Y:S01]  /*5140*/  FMUL R84, R41, R84 ;  /* 0x0000005429547220 */ /* 0x000fe20000400000 */
[-C--:B------:R-:W-:Y:S01]  /*5150*/  FFMA R5, R10, R83.reuse, R5 ;  /* 0x000000530a057223 */ /* 0x080fe20000000005 */
[-C--:B------:R-:W-:Y:S01]  /*5160*/  FFMA R0, R11, R83.reuse, R0 ;  /* 0x000000530b007223 */ /* 0x080fe20000000000 */
[-C--:B-----5:R-:W-:Y:S01]  /*5170*/  FFMA R12, R12, R83.reuse, R21 ;  /* 0x000000530c0c7223 */ /* 0x0a0fe20000000015 */
        /* <DEDUP_REMOVED lines=10> */
.L_x_263:
[----:B------:R-:W-:Y:S01]  /*5220*/  WARPSYNC 0xffffffff ;  /* 0xffffffff00007948 */ /* 0x000fe20003800000 */
[----:B------:R-:W-:Y:S01]  /*5230*/  BAR.SYNC.DEFER_BLOCKING 0x0 ;  /* 0x0000000000007b1d */ /* 0x000fe20000010000 */
[----:B------:R-:W-:-:S05]  /*5240*/  ISETP.LT.AND P1, PT, R0, R121, P0 ;  /* 0x000000790000720c */ /* 0x000fca0000721270 */
[----:B------:R-:W-:Y:S04]  /*5250*/  STS.64 [R82], R2 ;  /* 0x0000000252007388 */ /* 0x000fe80000000a00 */
[----:B------:R-:W-:Y:S04]  /*5260*/  STS.64 [R82+0x20], R16 ;  /* 0x0000201052007388 */ /* 0x000fe80000000a00 */
[----:B------:R3:W-:Y:S04]  /*5270*/  STS.64 [R82+0x40], R32 ;  /* 0x0000402052007388 */ /* 0x0007e80000000a00 */
[----:B------:R-:W-:Y:S04]  /*5280*/  STS.64 [R82+0x60], R80 ;  /* 0x0000605052007388 */ /* 0x000fe80000000a00 */
[----:B------:R-:W-:Y:S01]  /*5290*/  BAR.SYNC.DEFER_BLOCKING 0x0 ;  /* 0x0000000000007b1d */ /* 0x000fe20000010000 */
[----:B---3--:R-:W-:-:S02]  /*52a0*/  @P1 MOV R32, R88 ;  /* 0x0000005800201202 */ /* 0x008fc40000000f00 */
[----:B------:R-:W-:-:S03]  /*52b0*/  @P1 MOV R33, R89 ;  /* 0x0000005900211202 */ /* 0x000fc60000000f00 */
[----:B------:R-:W3:Y:S04]  /*52c0*/  LDS.128 R44, [R125] ;  /* 0x000000007d2c7984 */ /* 0x000ee80000000c00 */
[----:B-1----:R-:W1:Y:S01]  /*52d0*/  LDS.128 R40, [R125+0x10] ;  /* 0x000010007d287984 */ /* 0x002e620000000c00 */
[-C--:B---3--:R-:W-:Y:S01]  /*52e0*/  FMUL R44, R44, R83.reuse ;  /* 0x000000532c2c7220 */ /* 0x088fe20000400000 */
[-C--:B------:R-:W-:Y:S01]  /*52f0*/  FMUL R45, R45, R83.reuse ;  /* 0x000000532d2d7220 */ /* 0x080fe20000400000 */
[-C--:B------:R-:W-:Y:S01]  /*5300*/  FMUL R46, R46, R83.reuse ;  /* 0x000000532e2e7220 */ /* 0x080fe20000400000 */
[-C--:B------:R-:W-:Y:S01]  /*5310*/  FMUL R47, R47, R83.reuse ;  /* 0x000000532f2f7220 */ /* 0x080fe20000400000 */
[-C--:B-1----:R-:W-:Y:S01]  /*5320*/  FMUL R2, R40, R83.reuse ;  /* 0x0000005328027220 */ /* 0x082fe20000400000 */
[-C--:B------:R-:W-:Y:S01]  /*5330*/  FMUL R17, R41, R83.reuse ;  /* 0x0000005329117220 */ /* 0x080fe20000400000 */
[-C--:B------:R-:W-:Y:S01]  /*5340*/  FMUL R3, R42, R83.reuse ;  /* 0x000000532a037220 */ /* 0x080fe20000400000 */
[----:B------:R-:W-:Y:S01]  /*5350*/  FMUL R16, R43, R83 ;  /* 0x000000532b107220 */ /* 0x000fe20000400000 */
[----:B------:R-:W-:-:S02]  /*5360*/  F2FP.BF16.F32.PACK_AB R40, R45, R44 ;  /* 0x0000002c2d28723e */ /* 0x000fc400000010ff */
[----:B------:R-:W-:Y:S02]  /*5370*/  F2FP.BF16.F32.PACK_AB R41, R47, R46 ;  /* 0x0000002e2f29723e */ /* 0x000fe400000010ff */
[----:B------:R-:W-:Y:S02]  /*5380*/  F2FP.BF16.F32.PACK_AB R42, R17, R2 ;  /* 0x00000002112a723e */ /* 0x000fe400000010ff */
[----:B------:R-:W-:Y:S02]  /*5390*/  F2FP.BF16.F32.PACK_AB R43, R16, R3 ;  /* 0x00000003102b723e */ /* 0x000fe400000010ff */
[----:B------:R-:W-:Y:S02]  /*53a0*/  IADD3 R2, R0, 0x8, RZ ;  /* 0x0000000800027810 */ /* 0x000fe40007ffe0ff */
[----:B------:R-:W-:Y:S01]  /*53b0*/  SHF.L.U32 R3, R90, 0x4, RZ ;  /* 0x000000045a037819 */ /* 0x000fe200000006ff */
[----:B------:R-:W-:Y:S04]  /*53c0*/  @P1 STG.E.128 [R32.64], R40 ;  /* 0x0000002820001986 */ /* 0x000fe8000c101d04 */
[----:B------:R-:W-:Y:S01]  /*53d0*/  BAR.SYNC.DEFER_BLOCKING 0x0 ;  /* 0x0000000000007b1d */ /* 0x000fe20000010000 */
[----:B------:R-:W-:-:S02]  /*53e0*/  ISETP.LT.AND P2, PT, R2, R121, P0 ;  /* 0x000000790200720c */ /* 0x000fc40000741270 */
[----:B------:R-:W-:-:S03]  /*53f0*/  SHF.L.U64.HI R17, R90, 0x4, R91 ;  /* 0x000000045a117819 */ /* 0x000fc6000001025b */
[----:B------:R1:W-:Y:S04]  /*5400*/  STS.64 [R82], R6 ;  /* 0x0000000652007388 */ /* 0x0003e80000000a00 */
[----:B------:R-:W-:Y:S04]  /*5410*/  STS.64 [R82+0x20], R34 ;  /* 0x0000202252007388 */ /* 0x000fe80000000a00 */
[----:B------:R-:W-:Y:S04]  /*5420*/  STS.64 [R82+0x40], R38 ;  /* 0x0000402652007388 */ /* 0x000fe80000000a00 */
[----:B------:R-:W-:Y:S04]  /*5430*/  STS.64 [R82+0x60], R78 ;  /* 0x0000604e52007388 */ /* 0x000fe80000000a00 */
[----:B------:R-:W-:Y:S01]  /*5440*/  BAR.SYNC.DEFER_BLOCKING 0x0 ;  /* 0x0000000000007b1d */ /* 0x000fe20000010000 */
[----:B-1----:R-:W-:-:S04]  /*5450*/  IADD3 R6, P1, R3, R88, RZ ;  /* 0x0000005803067210 */ /* 0x002fc80007f3e0ff */
[----:B------:R-:W-:Y:S01]  /*5460*/  IADD3.X R7, R17, R89, RZ, P1, !PT ;  /* 0x0000005911077210 */ /* 0x000fe20000ffe4ff */
[----:B------:R-:W1:Y:S04]  /*5470*/  LDS.128 R48, [R125] ;  /* 0x000000007d307984 */ /* 0x000e680000000c00 */
[----:B------:R-:W3:Y:S01]  /*5480*/  LDS.128 R44, [R125+0x10] ;  /* 0x000010007d2c7984 */ /* 0x000ee20000000c00 */
[-C--:B-1----:R-:W-:Y:S01]  /*5490*/  FMUL R32, R48, R83.reuse ;  /* 0x0000005330207220 */ /* 0x082fe20000400000 */
        /* <DEDUP_REMOVED lines=15> */
[----:B------:R-:W-:Y:S04]  /*5590*/  STS.64 [R82], R4 ;  /* 0x0000000452007388 */ /* 0x000fe80000000a00 */
[----:B------:R1:W-:Y:S04]  /*55a0*/  STS.64 [R82+0x20], R28 ;  /* 0x0000201c52007388 */ /* 0x0003e80000000a00 */
        /* <DEDUP_REMOVED lines=80> */
[----:B------:R-:W1:Y:S04]  /*5ab0*/  LDS.128 R8, [R125+0x10] ;  /* 0x000010007d087984 */ /* 0x000e680000000c00 */
[----:B------:R-:W3:Y:S01]  /*5ac0*/  LDS.128 R28, [R125] ;  /* 0x000000007d1c7984 */ /* 0x000ee20000000c00 */
        /* <DEDUP_REMOVED lines=12> */
[C---:B------:R-:W-:Y:S02]  /*5b90*/  IADD3 R2, R0.reuse, 0x30, RZ ;  /* 0x0000003000027810 */ /* 0x040fe40007ffe0ff */
[----:B------:R-:W-:Y:S01]  /*5ba0*/  IADD3 R0, R0, 0x38, RZ ;  /* 0x0000003800007810 */ /* 0x000fe20007ffe0ff */
        /* <DEDUP_REMOVED lines=9> */
[----:B------:R-:W-:Y:S02]  /*5c40*/  IADD3.X R21, R15, R17, RZ, P1, !PT ;  /* 0x000000110f157210 */ /* 0x000fe40000ffe4ff */
[----:B------:R-:W-:Y:S01]  /*5c50*/  ISETP.LT.AND P1, PT, R0, R121, P0 ;  /* 0x000000790000720c */ /* 0x000fe20000721270 */
        /* <DEDUP_REMOVED lines=14> */
[----:B------:R-:W-:-:S03]  /*5d40*/  IADD3 R2, P0, R20, R3, RZ ;  /* 0x0000000314027210 */ /* 0x000fc60007f1e0ff */
[----:B------:R-:W-:Y:S01]  /*5d50*/  @P2 STG.E.128 [R20.64], R4 ;  /* 0x0000000414002986 */ /* 0x000fe2000c101d04 */
[----:B------:R-:W-:-:S03]  /*5d60*/  IADD3.X R3, R21, R17, RZ, P0, !PT ;  /* 0x0000001115037210 */ /* 0x000fc600007fe4ff */
[----:B------:R-:W-:Y:S06]  /*5d70*/  BAR.SYNC.DEFER_BLOCKING 0x0 ;  /* 0x0000000000007b1d */ /* 0x000fec0000010000 */
[----:B------:R-:W-:Y:S04]  /*5d80*/  STS.64 [R82], R18 ;  /* 0x0000001252007388 */ /* 0x000fe80000000a00 */
[----:B------:R-:W-:Y:S04]  /*5d90*/  STS.64 [R82+0x20], R22 ;  /* 0x0000201652007388 */ /* 0x000fe80000000a00 */
[----:B------:R-:W-:Y:S04]  /*5da0*/  STS.64 [R82+0x40], R76 ;  /* 0x0000404c52007388 */ /* 0x000fe80000000a00 */
[----:B------:R-:W-:Y:S04]  /*5db0*/  STS.64 [R82+0x60], R66 ;  /* 0x0000604252007388 */ /* 0x000fe80000000a00 */
[----:B------:R-:W-:Y:S06]  /*5dc0*/  BAR.SYNC.DEFER_BLOCKING 0x0 ;  /* 0x0000000000007b1d */ /* 0x000fec0000010000 */
        /* <DEDUP_REMOVED lines=15> */
.L_x_264:
[----:B------:R-:W-:Y:S05]  /*5ec0*/  BSYNC B0 ;  /* 0x0000000000007941 */ /* 0x000fea0003800000 */
.L_x_262:
[----:B------:R-:W-:Y:S01]  /*5ed0*/  IADD3 R188, R188, c[0x0][0xc], RZ ;  /* 0x00000300bcbc7a10 */ /* 0x000fe20007ffe0ff */
[----:B-12---:R-:W-:Y:S05]  /*5ee0*/  BRA `(.L_x_265) ;  /* 0xffffa7d000007947 */ /* 0x006fea000383ffff */
.L_x_240:
[----:B------:R-:W-:Y:S02]  /*5ef0*/  MOV R16, R185 ;  /* 0x000000b900107202 */ /* 0x000fe40000000f00 */
[----:B------:R-:W-:Y:S02]  /*5f00*/  MOV R6, 0x5f20 ;  /* 0x00005f2000067802 */ /* 0x000fe40000000f00 */
[----:B------:R-:W-:Y:S05]  /*5f10*/  CALL.REL.NOINC `($__internal_2_$__cuda_sm70_shflsync_idx_p) ;  /* 0x000002f000007944 */ /* 0x000fea0003c00000 */
[----:B-12---:R-:W-:Y:S05]  /*5f20*/  BRA `(.L_x_266) ;  /* 0xffffa81000007947 */ /* 0x006fea000383ffff */
.L_x_243:
[----:B------:R-:W-:Y:S01]  /*5f30*/  IMAD.MOV.U32 R16, RZ, RZ, R185 ;  /* 0x000000ffff107224 */ /* 0x000fe200078e00b9 */
[----:B-1----:R-:W-:Y:S02]  /*5f40*/  MOV R9, 0x1f ;  /* 0x0000001f00097802 */ /* 0x002fe40000000f00 */
[----:B------:R-:W-:Y:S02]  /*5f50*/  MOV R6, 0x5f70 ;  /* 0x00005f7000067802 */ /* 0x000fe40000000f00 */
[----:B------:R-:W-:Y:S05]  /*5f60*/  CALL.REL.NOINC `($__internal_2_$__cuda_sm70_shflsync_idx_p) ;  /* 0x000002a000007944 */ /* 0x000fea0003c00000 */
[----:B-12---:R-:W-:Y:S05]  /*5f70*/  BRA `(.L_x_267) ;  /* 0xffffa82000007947 */ /* 0x006fea000383ffff */
.L_x_245:
[----:B------:R-:W-:Y:S02]  /*5f80*/  MOV R6, 0x1 ;  /* 0x0000000100067802 */ /* 0x000fe40000000f00 */
[----:B------:R-:W-:Y:S02]  /*5f90*/  MOV R4, 0x5fb0 ;  /* 0x00005fb000047802 */ /* 0x000fe40000000f00 */
[----:B--2---:R-:W-:Y:S05]  /*5fa0*/  CALL.REL.NOINC `($__internal_3_$__cuda_sm70_shflsync_up_p) ;  /* 0x000002b000007944 */ /* 0x004fea0003c00000 */
[----:B-12---:R-:W-:Y:S05]  /*5fb0*/  BRA `(.L_x_268) ;  /* 0xffffaa1000007947 */ /* 0x006fea000383ffff */
.L_x_246:
[----:B------:R-:W-:Y:S02]  /*5fc0*/  MOV R6, 0x2 ;  /* 0x0000000200067802 */ /* 0x000fe40000000f00 */
[----:B------:R-:W-:-:S02]  /*5fd0*/  MOV R4, 0x5ff0 ;  /* 0x00005ff000047802 */ /* 0x000fc40000000f00 */
[----:B--2---:R-:W-:Y:S05]  /*5fe0*/  CALL.REL.NOINC `($__internal_3_$__cuda_sm70_shflsync_up_p) ;  /* 0x0000027000007944 */ /* 0x004fea0003c00000 */
[----:B--2---:R-:W-:Y:S01]  /*5ff0*/  SEL R7, R6, RZ, P1 ;  /* 0x000000ff06077207 */ /* 0x004fe20000800000 */
[----:B------:R-:W-:Y:S01]  /*6000*/  IMAD.MOV.U32 R6, RZ, RZ, 0x4 ;  /* 0x00000004ff067424 */ /* 0x000fe200078e00ff */
[----:B------:R-:W-:-:S03]  /*6010*/  MOV R4, 0x6040 ;  /* 0x0000604000047802 */ /* 0x000fc60000000f00 */
[----:B-1----:R-:W-:Y:S02]  /*6020*/  IMAD.IADD R2, R2, 0x1, R7 ;  /* 0x0000000102027824 */ /* 0x002fe400078e0207 */
[----:B------:R-:W-:Y:S05]  /*6030*/  CALL.REL.NOINC `($__internal_3_$__cuda_sm70_shflsync_up_p) ;  /* 0x0000022000007944 */ /* 0x000fea0003c00000 */
        /* <DEDUP_REMOVED lines=10> */
[----:B-12---:R-:W-:Y:S01]  /*60e0*/  SEL R3, R6, RZ, P4 ;  /* 0x000000ff06037207 */ /* 0x006fe20002000000 */
[----:B------:R-:W-:Y:S01]  /*60f0*/  IMAD.MOV.U32 R9, RZ, RZ, 0x1f ;  /* 0x0000001fff097424 */ /* 0x000fe200078e00ff */
[----:B------:R-:W-:-:S03]  /*6100*/  MOV R6, 0x6130 ;  /* 0x0000613000067802 */ /* 0x000fc60000000f00 */
[----:B------:R-:W-:Y:S02]  /*6110*/  IMAD.IADD R16, R2, 0x1, R3 ;  /* 0x0000000102107824 */ /* 0x000fe400078e0203 */
[----:B------:R-:W-:Y:S05]  /*6120*/  CALL.REL.NOINC `($__internal_2_$__cuda_sm70_shflsync_idx_p) ;  /* 0x000000e000007944 */ /* 0x000fea0003c00000 */
[----:B-12---:R-:W-:Y:S05]  /*6130*/  BRA `(.L_x_269) ;  /* 0xffffa99000007947 */ /* 0x006fea000383ffff */
.L_x_248:
[----:B------:R-:W-:Y:S02]  /*6140*/  SEL R0, RZ, 0x1, P0 ;  /* 0x00000001ff007807 */ /* 0x000fe40000000000 */
[----:B------:R-:W-:Y:S02]  /*6150*/  MOV R2, 0x6170 ;  /* 0x0000617000027802 */ /* 0x000fe40000000f00 */
[----:B-12---:R-:W-:Y:S05]  /*6160*/  CALL.REL.NOINC `($__internal_4_$__cuda_sm70_votesync_ballot) ;  /* 0x0000014000007944 */ /* 0x006fea0003c00000 */
[----:B------:R-:W-:Y:S05]  /*6170*/  BRA `(.L_x_270) ;  /* 0xffffa9c000007947 */ /* 0x000fea000383ffff */
.L_x_249:
[----:B------:R-:W-:Y:S02]  /*6180*/  MOV R16, R185 ;  /* 0x000000b900107202 */ /* 0x000fe40000000f00 */
[----:B------:R-:W-:Y:S02]  /*6190*/  MOV R6, 0x61b0 ;  /* 0x000061b000067802 */ /* 0x000fe40000000f00 */
[----:B--2---:R-:W-:Y:S05]  /*61a0*/  CALL.REL.NOINC `($__internal_2_$__cuda_sm70_shflsync_idx_p) ;  /* 0x0000006000007944 */ /* 0x004fea0003c00000 */
[----:B--2---:R-:W-:Y:S01]  /*61b0*/  MOV R187, R120 ;  /* 0x0000007800bb7202 */ /* 0x004fe20000000f00 */
[----:B-1----:R-:W-:Y:S05]  /*61c0*/  BRA `(.L_x_271) ;  /* 0xffffa9f000007947 */ /* 0x002fea000383ffff */
.L_x_250:
[----:B------:R-:W-:Y:S02]  /*61d0*/  MOV R9, RZ ;  /* 0x000000ff00097202 */ /* 0x000fe40000000f00 */
[----:B------:R-:W-:Y:S02]  /*61e0*/  MOV R6, 0x6200 ;  /* 0x0000620000067802 */ /* 0x000fe40000000f00 */
[----:B------:R-:W-:Y:S05]  /*61f0*/  CALL.REL.NOINC `($__internal_2_$__cuda_sm70_shflsync_idx_p) ;  /* 0x0000001000007944 */ /* 0x000fea0003c00000 */
[----:B-12---:R-:W-:Y:S05]  /*6200*/  BRA `(.L_x_272) ;  /* 0xffffb00000007947 */ /* 0x006fea000383ffff */
        .weak           $__internal_2_$__cuda_sm70_shflsync_idx_p
        .type           $__internal_2_$__cuda_sm70_shflsync_idx_p,@function
        .size           $__internal_2_$__cuda_sm70_shflsync_idx_p,($__internal_3_$__cuda_sm70_shflsync_up_p - $__internal_2_$__cuda_sm70_shflsync_idx_p)
$__internal_2_$__cuda_sm70_shflsync_idx_p:
[----:B------:R-:W-:Y:S01]  /*6210*/  MOV R18, R6 ;  /* 0x0000000600127202 */ /* 0x000fe20000000f00 */
[----:B------:R-:W-:Y:S04]  /*6220*/  WARPSYNC R5 ;  /* 0x0000000500007348 */ /* 0x000fe80003800000 */
[----:B------:R-:W-:Y:S01]  /*6230*/  MOV R19, 0x0 ;  /* 0x0000000000137802 */ /* 0x000fe20000000f00 */
[----:B------:R1:W2:Y:S03]  /*6240*/  SHFL.IDX PT, R120, R16, R9, R8 ;  /* 0x0000000910787389 */ /* 0x0002a600000e0008 */
[----:B------:R-:W-:Y:S05]  /*6250*/  RET.REL.NODEC R18 `(_ZN7cutlass6KernelINS_4gemm6kernel24GemmGroupedPerGroupScaleINS1_11threadblock13MmaMultistageINS1_9GemmShapeILi64ELi128ELi64EEENS_9transform11threadblock28PredicatedTileAccessIteratorINS_11MatrixShapeILi64ELi64EEENS_12float_e4m3_tENS_6layout8RowMajorELi1ENS8_29PitchLinearWarpRakedThreadMapINS_16PitchLinearShapeILi64ELi64EEELi128ENSH_ILi4ELi8EEELi16EEENS_5ArrayISD_Li16ELb0EEELb0ENSE_9NoPermuteEEENS9_25RegularTileAccessIteratorISC_SD_NSE_37RowMajorTensorOpMultiplicandCrosswiseILi8ELi64EEELi0ESK_Li16EEELNS_4arch14CacheOperation4KindE1ENSA_INSB_ILi64ELi128EEESD_NSE_11ColumnMajorELi0ENSG_INSH_ILi64ELi128EEELi128ESJ_Li16EEESM_Lb0ESN_EENSP_ISW_SD_NSE_40ColumnMajorTensorOpMultiplicandCrosswiseILi8ELi64EEELi1ESZ_Li16EEELSV_1EfSF_NS4_9MmaPolicyINS1_4warp11MmaTensorOpINS6_ILi64ELi32ELi64EEESD_SR_SD_S12_fSF_NS15_17MmaTensorOpPolicyINST_3MmaINS6_ILi16ELi8ELi32EEELi32ESD_SF_SD_SX_fSF_NST_13OpMultiplyAddEEENSB_ILi1ELi1EEEEELi1ELb0EbEENSB_ILi0ELi0EEES1G_Li1EEELi4ELNS1_23SharedMemoryClearOptionE0EbEENS_8epilogue11threadblock8EpilogueIS7_S1F_Li1ENS1L_22PredicatedTileIteratorINS1L_26OutputTileOptimalThreadMapINS1L_15OutputTileShapeILi128ELi8ELi1ELi1ELi1EEENS1P_ILi1ELi8ELi1ELi1ELi8EEELi128ELi8ELi16EEENS_10bfloat16_tELb0ESN_Lb0EEENS1K_4warp24FragmentIteratorTensorOpIS17_S1A_fNSL_IfLi4ELb1EEESF_EENS1V_20TileIteratorTensorOpIS17_S1A_fSF_EENS1L_18SharedLoadIteratorINS1S_18CompactedThreadMapEfLi32EEENS1K_6thread17LinearCombinationIS1T_Li8EffLNS24_9ScaleType4KindE0ELNS_15FloatRoundStyleE2ES1T_EENSB_ILi0ELi8EEELi1ELi1EEENS4_37GemmBatchedIdentityThreadblockSwizzleELNS2_17GroupScheduleModeE0ELb0EEEEEvNT_6ParamsE) ;  /* 0xffff9da012007950 */ /* 0x000fea0003c3ffff */
        .weak           $__internal_3_$__cuda_sm70_shflsync_up_p
        .type           $__internal_3_$__cuda_sm70_shflsync_up_p,@function
        .size           $__internal_3_$__cuda_sm70_shflsync_up_p,($__internal_4_$__cuda_sm70_votesync_ballot - $__internal_3_$__cuda_sm70_shflsync_up_p)
$__internal_3_$__cuda_sm70_shflsync_up_p:
[----:B------:R-:W-:Y:S01]  /*6260*/  MOV R10, R4 ;  /* 0x00000004000a7202 */ /* 0x000fe20000000f00 */
[----:B------:R-:W-:Y:S04]  /*6270*/  WARPSYNC R0 ;  /* 0x0000000000007348 */ /* 0x000fe80003800000 */
[----:B------:R-:W-:Y:S01]  /*6280*/  MOV R11, 0x0 ;  /* 0x00000000000b7802 */ /* 0x000fe20000000f00 */
[----:B------:R1:W2:Y:S03]  /*6290*/  SHFL.UP PT, R6, R2, R6, R3 ;  /* 0x0400000602067389 */ /* 0x0002a600000e0003 */
[----:B------:R-:W-:Y:S05]  /*62a0*/  RET.REL.NODEC R10 `(_ZN7cutlass6KernelINS_4gemm6kernel24GemmGroupedPerGroupScaleINS1_11threadblock13MmaMultistageINS1_9GemmShapeILi64ELi128ELi64EEENS_9transform11threadblock28PredicatedTileAccessIteratorINS_11MatrixShapeILi64ELi64EEENS_12float_e4m3_tENS_6layout8RowMajorELi1ENS8_29PitchLinearWarpRakedThreadMapINS_16PitchLinearShapeILi64ELi64EEELi128ENSH_ILi4ELi8EEELi16EEENS_5ArrayISD_Li16ELb0EEELb0ENSE_9NoPermuteEEENS9_25RegularTileAccessIteratorISC_SD_NSE_37RowMajorTensorOpMultiplicandCrosswiseILi8ELi64EEELi0ESK_Li16EEELNS_4arch14CacheOperation4KindE1ENSA_INSB_ILi64ELi128EEESD_NSE_11ColumnMajorELi0ENSG_INSH_ILi64ELi128EEELi128ESJ_Li16EEESM_Lb0ESN_EENSP_ISW_SD_NSE_40ColumnMajorTensorOpMultiplicandCrosswiseILi8ELi64EEELi1ESZ_Li16EEELSV_1EfSF_NS4_9MmaPolicyINS1_4warp11MmaTensorOpINS6_ILi64ELi32ELi64EEESD_SR_SD_S12_fSF_NS15_17MmaTensorOpPolicyINST_3MmaINS6_ILi16ELi8ELi32EEELi32ESD_SF_SD_SX_fSF_NST_13OpMultiplyAddEEENSB_ILi1ELi1EEEEELi1ELb0EbEENSB_ILi0ELi0EEES1G_Li1EEELi4ELNS1_23SharedMemoryClearOptionE0EbEENS_8epilogue11threadblock8EpilogueIS7_S1F_Li1ENS1L_22PredicatedTileIteratorINS1L_26OutputTileOptimalThreadMapINS1L_15OutputTileShapeILi128ELi8ELi1ELi1ELi1EEENS1P_ILi1ELi8ELi1ELi1ELi8EEELi128ELi8ELi16EEENS_10bfloat16_tELb0ESN_Lb0EEENS1K_4warp24FragmentIteratorTensorOpIS17_S1A_fNSL_IfLi4ELb1EEESF_EENS1V_20TileIteratorTensorOpIS17_S1A_fSF_EENS1L_18SharedLoadIteratorINS1S_18CompactedThreadMapEfLi32EEENS1K_6thread17LinearCombinationIS1T_Li8EffLNS24_9ScaleType4KindE0ELNS_15FloatRoundStyleE2ES1T_EENSB_ILi0ELi8EEELi1ELi1EEENS4_37GemmBatchedIdentityThreadblockSwizzleELNS2_17GroupScheduleModeE0ELb0EEEEEvNT_6ParamsE) ;  /* 0xffff9d500a007950 */ /* 0x000fea0003c3ffff */
        .weak           $__internal_4_$__cuda_sm70_votesync_ballot
        .type           $__internal_4_$__cuda_sm70_votesync_ballot,@function
        .size           $__internal_4_$__cuda_sm70_votesync_ballot,(.L_x_277 - $__internal_4_$__cuda_sm70_votesync_ballot)
$__internal_4_$__cuda_sm70_votesync_ballot:
[----:B------:R-:W-:Y:S01]  /*62b0*/  ISETP.NE.U32.AND P0, PT, R0, 0x1, PT ;  /* 0x000000010000780c */ /* 0x000fe20003f05070 */
[----:B------:R-:W-:Y:S01]  /*62c0*/  IMAD.MOV.U32 R3, RZ, RZ, 0x0 ;  /* 0x00000000ff037424 */ /* 0x000fe200078e00ff */
[----:B------:R-:W-:Y:S11]  /*62d0*/  WARPSYNC 0xffffffff ;  /* 0xffffffff00007948 */ /* 0x000ff60003800000 */
[----:B------:R-:W-:Y:S01]  /*62e0*/  VOTE.ANY R0, PT, !P0 ;  /* 0x0000000000007806 */ /* 0x000fe200040e0100 */
[----:B------:R-:W-:Y:S06]  /*62f0*/  RET.REL.NODEC R2 `(_ZN7cutlass6KernelINS_4gemm6kernel24GemmGroupedPerGroupScaleINS1_11threadblock13MmaMultistageINS1_9GemmShapeILi64ELi128ELi64EEENS_9transform11threadblock28PredicatedTileAccessIteratorINS_11MatrixShapeILi64ELi64EEENS_12float_e4m3_tENS_6layout8RowMajorELi1ENS8_29PitchLinearWarpRakedThreadMapINS_16PitchLinearShapeILi64ELi64EEELi128ENSH_ILi4ELi8EEELi16EEENS_5ArrayISD_Li16ELb0EEELb0ENSE_9NoPermuteEEENS9_25RegularTileAccessIteratorISC_SD_NSE_37RowMajorTensorOpMultiplicandCrosswiseILi8ELi64EEELi0ESK_Li16EEELNS_4arch14CacheOperation4KindE1ENSA_INSB_ILi64ELi128EEESD_NSE_11ColumnMajorELi0ENSG_INSH_ILi64ELi128EEELi128ESJ_Li16EEESM_Lb0ESN_EENSP_ISW_SD_NSE_40ColumnMajorTensorOpMultiplicandCrosswiseILi8ELi64EEELi1ESZ_Li16EEELSV_1EfSF_NS4_9MmaPolicyINS1_4warp11MmaTensorOpINS6_ILi64ELi32ELi64EEESD_SR_SD_S12_fSF_NS15_17MmaTensorOpPolicyINST_3MmaINS6_ILi16ELi8ELi32EEELi32ESD_SF_SD_SX_fSF_NST_13OpMultiplyAddEEENSB_ILi1ELi1EEEEELi1ELb0EbEENSB_ILi0ELi0EEES1G_Li1EEELi4ELNS1_23SharedMemoryClearOptionE0EbEENS_8epilogue11threadblock8EpilogueIS7_S1F_Li1ENS1L_22PredicatedTileIteratorINS1L_26OutputTileOptimalThreadMapINS1L_15OutputTileShapeILi128ELi8ELi1ELi1ELi1EEENS1P_ILi1ELi8ELi1ELi1ELi8EEELi128ELi8ELi16EEENS_10bfloat16_tELb0ESN_Lb0EEENS1K_4warp24FragmentIteratorTensorOpIS17_S1A_fNSL_IfLi4ELb1EEESF_EENS1V_20TileIteratorTensorOpIS17_S1A_fSF_EENS1L_18SharedLoadIteratorINS1S_18CompactedThreadMapEfLi32EEENS1K_6thread17LinearCombinationIS1T_Li8EffLNS24_9ScaleType4KindE0ELNS_15FloatRoundStyleE2ES1T_EENSB_ILi0ELi8EEELi1ELi1EEENS4_37GemmBatchedIdentityThreadblockSwizzleELNS2_17GroupScheduleModeE0ELb0EEEEEvNT_6ParamsE) ;  /* 0xffff9d0002007950 */ /* 0x000fec0003c3ffff */
.L_x_273:
        /* <DEDUP_REMOVED lines=16> */
.L_x_277:


//--------------------- .nv.global.init           --------------------------
	.section	.nv.global.init,"aw",@progbits
	.align	4
.nv.global.init:
	.type		mrg32k3aM1SubSeq,@object
	.size		mrg32k3aM1SubSeq,(mrg32k3aM2SubSeq - mrg32k3aM1SubSeq)
mrg32k3aM1SubSeq:
        /* <DEDUP_REMOVED lines=126> */
	.type		mrg32k3aM2SubSeq,@object
	.size		mrg32k3aM2SubSeq,(mrg32k3aM1 - mrg32k3aM2SubSeq)
mrg32k3aM2SubSeq:
        /* <DEDUP_REMOVED lines=126> */
	.type		mrg32k3aM1,@object
	.size		mrg32k3aM1,(mrg32k3aM1Seq - mrg32k3aM1)
mrg32k3aM1:
        /* <DEDUP_REMOVED lines=144> */
	.type		mrg32k3aM1Seq,@object
	.size		mrg32k3aM1Seq,(mrg32k3aM2 - mrg32k3aM1Seq)
mrg32k3aM1Seq:
        /* <DEDUP_REMOVED lines=144> */
	.type		mrg32k3aM2,@object
	.size		mrg32k3aM2,(mrg32k3aM2Seq - mrg32k3aM2)
mrg32k3aM2:
        /* <DEDUP_REMOVED lines=144> */
	.type		mrg32k3aM2Seq,@object
	.size		mrg32k3aM2Seq,(precalc_xorwow_matrix - mrg32k3aM2Seq)
mrg32k3aM2Seq:
        /* <DEDUP_REMOVED lines=144> */
	.type		precalc_xorwow_matrix,@object
	.size		precalc_xorwow_matrix,(precalc_xorwow_offset_matrix - precalc_xorwow_matrix)
precalc_xorwow_matrix:
        /* <DEDUP_REMOVED lines=6400> */
	.type		precalc_xorwow_offset_matrix,@object
	.size		precalc_xorwow_offset_matrix,(.L_1 - precalc_xorwow_offset_matrix)
precalc_xorwow_offset_matrix:
        /* <DEDUP_REMOVED lines=6400> */
.L_1:


//--------------------- .nv.shared._ZN7cutlass9reference6device6kernel11GemmComplexINS_12float_e4m3_tENS_6layout8RowMajorES4_NS5_11ColumnMajorENS_10bfloat16_tES6_ffS8_NS_16NumericConverterIS8_fLNS_15FloatRoundStyleE2EEENS_12multiply_addIfffEELi4ELi16EEEvNS_4gemm9GemmCoordET5_NS_9TensorRefIT_T0_EENS_16ComplexTransformENSH_IT1_T2_EESL_SG_NSH_IT3_T4_EENSH_IT7_SQ_EET6_illll --------------------------
	.section	.nv.shared._ZN7cutlass9reference6device6kernel11GemmComplexINS_12float_e4m3_tENS_6layout8RowMajorES4_NS5_11ColumnMajorENS_10bfloat16_tES6_ffS8_NS_16NumericConverterIS8_fLNS_15FloatRoundStyleE2EEENS_12multiply_addIfffEELi4ELi16EEEvNS_4gemm9GemmCoordET5_NS_9TensorRefIT_T0_EENS_16ComplexTransformENSH_IT1_T2_EESL_SG_NSH_IT3_T4_EENSH_IT7_SQ_EET6_illll,"aw",@nobits
	.sectionflags	@""
	.align	16


//--------------------- .nv.global                --------------------------
	.section	.nv.global,"aw",@nobits
.nv.global:
	.type		_ZN30_INTERNAL_607a496f_4_k_cu_main4cute1_E,@object
	.size		_ZN30_INTERNAL_607a496f_4_k_cu_main4cute1_E,(_ZN30_INTERNAL_607a496f_4_k_cu_main4cuda3std3__45__cpo6cbeginE - _ZN30_INTERNAL_607a496f_4_k_cu_main4cute1_E)
_ZN30_INTERNAL_607a496f_4_k_cu_main4cute1_E:
	.zero		1
	.type		_ZN30_INTERNAL_607a496f_4_k_cu_main4cuda3std3__45__cpo6cbeginE,@object
	.size		_ZN30_INTERNAL_607a496f_4_k_cu_main4cuda3std3__45__cpo6cbeginE,(_ZN30_INTERNAL_607a496f_4_k_cu_main4cuda3std3__48in_placeE - _ZN30_INTERNAL_607a496f_4_k_cu_main4cuda3std3__45__cpo6cbeginE)
_ZN30_INTERNAL_607a496f_4_k_cu_main4cuda3std3__45__cpo6cbeginE:
	.zero		1
	.type		_ZN30_INTERNAL_607a496f_4_k_cu_main4cuda3std3__48in_placeE,@object
	.size		_ZN30_INTERNAL_607a496f_4_k_cu_main4cuda3std3__48in_placeE,(_ZN30_INTERNAL_607a496f_4_k_cu_main4cuda3std6ranges3__45__cpo9iter_moveE - _ZN30_INTERNAL_607a496f_4_k_cu_main4cuda3std3__48in_placeE)
_ZN30_INTERNAL_607a496f_4_k_cu_main4cuda3std3__48in_placeE:
	.zero		1
	.type		_ZN30_INTERNAL_607a496f_4_k_cu_main4cuda3std6ranges3__45__cpo9iter_moveE,@object
	.size		_ZN30_INTERNAL_607a496f_4_k_cu_main4cuda3std6ranges3__45__cpo9iter_moveE,(_ZN30_INTERNAL_607a496f_4_k_cu_main4cuda3std3__45__cpo5beginE - _ZN30_INTERNAL_607a496f_4_k_cu_main4cuda3std6ranges3__45__cpo9iter_moveE)
_ZN30_INTERNAL_607a496f_4_k_cu_main4cuda3std6ranges3__45__cpo9iter_moveE:
	.zero		1
	.type		_ZN30_INTERNAL_607a496f_4_k_cu_main4cuda3std3__45__cpo5beginE,@object
	.size		_ZN30_INTERNAL_607a496f_4_k_cu_main4cuda3std3__45__cpo5beginE,(_ZN30_INTERNAL_607a496f_4_k_cu_main4cuda3std3__432_GLOBAL__N__607a496f_4_k_cu_main6ignoreE - _ZN30_INTERNAL_607a496f_4_k_cu_main4cuda3std3__45__cpo5beginE)
_ZN30_INTERNAL_607a496f_4_k_cu_main4cuda3std3__45__cpo5beginE:
	.zero		1
	.type		_ZN30_INTERNAL_607a496f_4_k_cu_main4cuda3std3__432_GLOBAL__N__607a496f_4_k_cu_main6ignoreE,@object
	.size		_ZN30_INTERNAL_607a496f_4_k_cu_main4cuda3std3__432_GLOBAL__N__607a496f_4_k_cu_main6ignoreE,(_ZN30_INTERNAL_607a496f_4_k_cu_main4cute7productE - _ZN30_INTERNAL_607a496f_4_k_cu_main4cuda3std3__432_GLOBAL__N__607a496f_4_k_cu_main6ignoreE)
_ZN30_INTERNAL_607a496f_4_k_cu_main4cuda3std3__432_GLOBAL__N__607a496f_4_k_cu_main6ignoreE:
	.zero		1
	.type		_ZN30_INTERNAL_607a496f_4_k_cu_main4cute7productE,@object
	.size		_ZN30_INTERNAL_607a496f_4_k_cu_main4cute7productE,(_ZN30_INTERNAL_607a496f_4_k_cu_main4cuda3std3__45__cpo3endE - _ZN30_INTERNAL_607a496f_4_k_cu_main4cute7productE)
_ZN30_INTERNAL_607a496f_4_k_cu_main4cute7productE:
	.zero		1
	.type		_ZN30_INTERNAL_607a496f_4_k_cu_main4cuda3std3__45__cpo3endE,@object
	.size		_ZN30_INTERNAL_607a496f_4_k_cu_main4cuda3std3__45__cpo3endE,(_ZN30_INTERNAL_607a496f_4_k_cu_main4cuda3std3__419piecewise_constructE - _ZN30_INTERNAL_607a496f_4_k_cu_main4cuda3std3__45__cpo3endE)
_ZN30_INTERNAL_607a496f_4_k_cu_main4cuda3std3__45__cpo3endE:
	.zero		1
	.type		_ZN30_INTERNAL_607a496f_4_k_cu_main4cuda3std3__419piecewise_constructE,@object
	.size		_ZN30_INTERNAL_607a496f_4_k_cu_main4cuda3std3__419piecewise_constructE,(_ZN30_INTERNAL_607a496f_4_k_cu_main4cuda3std3__45__cpo4cendE - _ZN30_INTERNAL_607a496f_4_k_cu_main4cuda3std3__419piecewise_constructE)
_ZN30_INTERNAL_607a496f_4_k_cu_main4cuda3std3__419piecewise_constructE:
	.zero		1
	.type		_ZN30_INTERNAL_607a496f_4_k_cu_main4cuda3std3__45__cpo4cendE,@object
	.size		_ZN30_INTERNAL_607a496f_4_k_cu_main4cuda3std3__45__cpo4cendE,(_ZN30_INTERNAL_607a496f_4_k_cu_main4cuda3std6ranges3__45__cpo4swapE - _ZN30_INTERNAL_607a496f_4_k_cu_main4cuda3std3__45__cpo4cendE)
_ZN30_INTERNAL_607a496f_4_k_cu_main4cuda3std3__45__cpo4cendE:
	.zero		1
	.type		_ZN30_INTERNAL_607a496f_4_k_cu_main4cuda3std6ranges3__45__cpo4swapE,@object
	.size		_ZN30_INTERNAL_607a496f_4_k_cu_main4cuda3std6ranges3__45__cpo4swapE,(.L_16 - _ZN30_INTERNAL_607a496f_4_k_cu_main4cuda3std6ranges3__45__cpo4swapE)
_ZN30_INTERNAL_607a496f_4_k_cu_main4cuda3std6ranges3__45__cpo4swapE:
	.zero		1
.L_16:


//--------------------- .nv.shared._ZN7cutlass9reference6device6kernel11GemmComplexINS_12float_e4m3_tENS_6layout8RowMajorES4_NS5_11ColumnMajorENS_10bfloat16_tES6_ffS8_NS_16NumericConverterIS8_fLNS_15FloatRoundStyleE2EEENS_12multiply_addIfffEELi4ELi4EEEvNS_4gemm9GemmCoordET5_NS_9TensorRefIT_T0_EENS_16ComplexTransformENSH_IT1_T2_EESL_SG_NSH_IT3_T4_EENSH_IT7_SQ_EET6_illll --------------------------
	.section	.nv.shared._ZN7cutlass9reference6device6kernel11GemmComplexINS_12float_e4m3_tENS_6layout8RowMajorES4_NS5_11ColumnMajorENS_10bfloat16_tES6_ffS8_NS_16NumericConverterIS8_fLNS_15FloatRoundStyleE2EEENS_12multiply_addIfffEELi4ELi4EEEvNS_4gemm9GemmCoordET5_NS_9TensorRefIT_T0_EENS_16ComplexTransformENSH_IT1_T2_EESL_SG_NSH_IT3_T4_EENSH_IT7_SQ_EET6_illll,"aw",@nobits
	.sectionflags	@""
	.align	16


//--------------------- .nv.shared._ZN7cutlass9reference6device6kernel13TensorForEachINS1_6detail20TensorFillLinearFuncINS_10bfloat16_tENS_6layout18PackedVectorLayoutEEELi1ENS9_6ParamsEEEvNS_5CoordIXT0_EilEET1_ --------------------------
	.section	.nv.shared._ZN7cutlass9reference6device6kernel13TensorForEachINS1_6detail20TensorFillLinearFuncINS_10bfloat16_tENS_6layout18PackedVectorLayoutEEELi1ENS9_6ParamsEEEvNS_5CoordIXT0_EilEET1_,"aw",@nobits
	.sectionflags	@""
	.align	16


//--------------------- .nv.shared._ZN7cutlass9reference6device6kernel12BlockForEachINS_10bfloat16_tENS1_6detail18RandomGaussianFuncIS4_EEEEvPT_mNT0_6ParamsE --------------------------
	.section	.nv.shared._ZN7cutlass9reference6device6kernel12BlockForEachINS_10bfloat16_tENS1_6detail18RandomGaussianFuncIS4_EEEEvPT_mNT0_6ParamsE,"aw",@nobits
	.sectionflags	@""
	.align	16


//--------------------- .nv.shared._ZN7cutlass9reference6device6kernel12BlockForEachINS_10bfloat16_tENS1_6detail17RandomUniformFuncIS4_EEEEvPT_mNT0_6ParamsE --------------------------
	.section	.nv.shared._ZN7cutlass9reference6device6kernel12BlockForEachINS_10bfloat16_tENS1_6detail17RandomUniformFuncIS4_EEEEvPT_mNT0_6ParamsE,"aw",@nobits
	.sectionflags	@""
	.align	16


//--------------------- .nv.shared._ZN7cutlass9reference6device6kernel13TensorForEachINS1_6detail20TensorFillLinearFuncINS_12float_e4m3_tENS_6layout18PackedVectorLayoutEEELi1ENS9_6ParamsEEEvNS_5CoordIXT0_EilEET1_ --------------------------
	.section	.nv.shared._ZN7cutlass9reference6device6kernel13TensorForEachINS1_6detail20TensorFillLinearFuncINS_12float_e4m3_tENS_6layout18PackedVectorLayoutEEELi1ENS9_6ParamsEEEvNS_5CoordIXT0_EilEET1_,"aw",@nobits
	.sectionflags	@""
	.align	16


//--------------------- .nv.shared._ZN7cutlass9reference6device6kernel12BlockForEachINS_12float_e4m3_tENS1_6detail18RandomGaussianFuncIS4_EEEEvPT_mNT0_6ParamsE --------------------------
	.section	.nv.shared._ZN7cutlass9reference6device6kernel12BlockForEachINS_12float_e4m3_tENS1_6detail18RandomGaussianFuncIS4_EEEEvPT_mNT0_6ParamsE,"aw",@nobits
	.sectionflags	@""
	.align	16


//--------------------- .nv.shared._ZN7cutlass9reference6device6kernel12BlockForEachINS_12float_e4m3_tENS1_6detail17RandomUniformFuncIS4_EEEEvPT_mNT0_6ParamsE --------------------------
	.section	.nv.shared._ZN7cutlass9reference6device6kernel12BlockForEachINS_12float_e4m3_tENS1_6detail17RandomUniformFuncIS4_EEEEvPT_mNT0_6ParamsE,"aw",@nobits
	.sectionflags	@""
	.align	16


//--------------------- .nv.shared._ZN7cutlass6KernelINS_4gemm6kernel24GemmGroupedPerGroupScaleINS1_11threadblock13MmaMultistageINS1_9GemmShapeILi64ELi128ELi64EEENS_9transform11threadblock28PredicatedTileAccessIteratorINS_11MatrixShapeILi64ELi64EEENS_12float_e4m3_tENS_6layout8RowMajorELi1ENS8_29PitchLinearWarpRakedThreadMapINS_16PitchLinearShapeILi64ELi64EEELi128ENSH_ILi4ELi8EEELi16EEENS_5ArrayISD_Li16ELb0EEELb0ENSE_9NoPermuteEEENS9_25RegularTileAccessIteratorISC_SD_NSE_37RowMajorTensorOpMultiplicandCrosswiseILi8ELi64EEELi0ESK_Li16EEELNS_4arch14CacheOperation4KindE1ENSA_INSB_ILi64ELi128EEESD_NSE_11ColumnMajorELi0ENSG_INSH_ILi64ELi128EEELi128ESJ_Li16EEESM_Lb0ESN_EENSP_ISW_SD_NSE_40ColumnMajorTensorOpMultiplicandCrosswiseILi8ELi64EEELi1ESZ_Li16EEELSV_1EfSF_NS4_9MmaPolicyINS1_4warp11MmaTensorOpINS6_ILi64ELi32ELi64EEESD_SR_SD_S12_fSF_NS15_17MmaTensorOpPolicyINST_3MmaINS6_ILi16ELi8ELi32EEELi32ESD_SF_SD_SX_fSF_NST_13OpMultiplyAddEEENSB_ILi1ELi1EEEEELi1ELb0EbEENSB_ILi0ELi0EEES1G_Li1EEELi4ELNS1_23SharedMemoryClearOptionE0EbEENS_8epilogue11threadblock8EpilogueIS7_S1F_Li1ENS1L_22PredicatedTileIteratorINS1L_26OutputTileOptimalThreadMapINS1L_15OutputTileShapeILi128ELi8ELi1ELi1ELi1EEENS1P_ILi1ELi8ELi1ELi1ELi8EEELi128ELi8ELi16EEENS_10bfloat16_tELb0ESN_Lb0EEENS1K_4warp24FragmentIteratorTensorOpIS17_S1A_fNSL_IfLi4ELb1EEESF_EENS1V_20TileIteratorTensorOpIS17_S1A_fSF_EENS1L_18SharedLoadIteratorINS1S_18CompactedThreadMapEfLi32EEENS1K_6thread17LinearCombinationIS1T_Li8EffLNS24_9ScaleType4KindE0ELNS_15FloatRoundStyleE2ES1T_EENSB_ILi0ELi8EEELi1ELi1EEENS4_37GemmBatchedIdentityThreadblockSwizzleELNS2_17GroupScheduleModeE1ELb0EEEEEvNT_6ParamsE --------------------------
	.section	.nv.shared._ZN7cutlass6KernelINS_4gemm6kernel24GemmGroupedPerGroupScaleINS1_11threadblock13MmaMultistageINS1_9GemmShapeILi64ELi128ELi64EEENS_9transform11threadblock28PredicatedTileAccessIteratorINS_11MatrixShapeILi64ELi64EEENS_12float_e4m3_tENS_6layout8RowMajorELi1ENS8_29PitchLinearWarpRakedThreadMapINS_16PitchLinearShapeILi64ELi64EEELi128ENSH_ILi4ELi8EEELi16EEENS_5ArrayISD_Li16ELb0EEELb0ENSE_9NoPermuteEEENS9_25RegularTileAccessIteratorISC_SD_NSE_37RowMajorTensorOpMultiplicandCrosswiseILi8ELi64EEELi0ESK_Li16EEELNS_4arch14CacheOperation4KindE1ENSA_INSB_ILi64ELi128EEESD_NSE_11ColumnMajorELi0ENSG_INSH_ILi64ELi128EEELi128ESJ_Li16EEESM_Lb0ESN_EENSP_ISW_SD_NSE_40ColumnMajorTensorOpMultiplicandCrosswiseILi8ELi64EEELi1ESZ_Li16EEELSV_1EfSF_NS4_9MmaPolicyINS1_4warp11MmaTensorOpINS6_ILi64ELi32ELi64EEESD_SR_SD_S12_fSF_NS15_17MmaTensorOpPolicyINST_3MmaINS6_ILi16ELi8ELi32EEELi32ESD_SF_SD_SX_fSF_NST_13OpMultiplyAddEEENSB_ILi1ELi1EEEEELi1ELb0EbEENSB_ILi0ELi0EEES1G_Li1EEELi4ELNS1_23SharedMemoryClearOptionE0EbEENS_8epilogue11threadblock8EpilogueIS7_S1F_Li1ENS1L_22PredicatedTileIteratorINS1L_26OutputTileOptimalThreadMapINS1L_15OutputTileShapeILi128ELi8ELi1ELi1ELi1EEENS1P_ILi1ELi8ELi1ELi1ELi8EEELi128ELi8ELi16EEENS_10bfloat16_tELb0ESN_Lb0EEENS1K_4warp24FragmentIteratorTensorOpIS17_S1A_fNSL_IfLi4ELb1EEESF_EENS1V_20TileIteratorTensorOpIS17_S1A_fSF_EENS1L_18SharedLoadIteratorINS1S_18CompactedThreadMapEfLi32EEENS1K_6thread17LinearCombinationIS1T_Li8EffLNS24_9ScaleType4KindE0ELNS_15FloatRoundStyleE2ES1T_EENSB_ILi0ELi8EEELi1ELi1EEENS4_37GemmBatchedIdentityThreadblockSwizzleELNS2_17GroupScheduleModeE1ELb0EEEEEvNT_6ParamsE,"aw",@nobits
	.sectionflags	@""
	.align	16


//--------------------- .nv.shared._ZN7cutlass6KernelINS_4gemm6kernel24GemmGroupedPerGroupScaleINS1_11threadblock13MmaMultistageINS1_9GemmShapeILi64ELi128ELi64EEENS_9transform11threadblock28PredicatedTileAccessIteratorINS_11MatrixShapeILi64ELi64EEENS_12float_e4m3_tENS_6layout8RowMajorELi1ENS8_29PitchLinearWarpRakedThreadMapINS_16PitchLinearShapeILi64ELi64EEELi128ENSH_ILi4ELi8EEELi16EEENS_5ArrayISD_Li16ELb0EEELb0ENSE_9NoPermuteEEENS9_25RegularTileAccessIteratorISC_SD_NSE_37RowMajorTensorOpMultiplicandCrosswiseILi8ELi64EEELi0ESK_Li16EEELNS_4arch14CacheOperation4KindE1ENSA_INSB_ILi64ELi128EEESD_NSE_11ColumnMajorELi0ENSG_INSH_ILi64ELi128EEELi128ESJ_Li16EEESM_Lb0ESN_EENSP_ISW_SD_NSE_40ColumnMajorTensorOpMultiplicandCrosswiseILi8ELi64EEELi1ESZ_Li16EEELSV_1EfSF_NS4_9MmaPolicyINS1_4warp11MmaTensorOpINS6_ILi64ELi32ELi64EEESD_SR_SD_S12_fSF_NS15_17MmaTensorOpPolicyINST_3MmaINS6_ILi16ELi8ELi32EEELi32ESD_SF_SD_SX_fSF_NST_13OpMultiplyAddEEENSB_ILi1ELi1EEEEELi1ELb0EbEENSB_ILi0ELi0EEES1G_Li1EEELi4ELNS1_23SharedMemoryClearOptionE0EbEENS_8epilogue11threadblock8EpilogueIS7_S1F_Li1ENS1L_22PredicatedTileIteratorINS1L_26OutputTileOptimalThreadMapINS1L_15OutputTileShapeILi128ELi8ELi1ELi1ELi1EEENS1P_ILi1ELi8ELi1ELi1ELi8EEELi128ELi8ELi16EEENS_10bfloat16_tELb0ESN_Lb0EEENS1K_4warp24FragmentIteratorTensorOpIS17_S1A_fNSL_IfLi4ELb1EEESF_EENS1V_20TileIteratorTensorOpIS17_S1A_fSF_EENS1L_18SharedLoadIteratorINS1S_18CompactedThreadMapEfLi32EEENS1K_6thread17LinearCombinationIS1T_Li8EffLNS24_9ScaleType4KindE0ELNS_15FloatRoundStyleE2ES1T_EENSB_ILi0ELi8EEELi1ELi1EEENS4_37GemmBatchedIdentityThreadblockSwizzleELNS2_17GroupScheduleModeE0ELb0EEEEEvNT_6ParamsE --------------------------
	.section	.nv.shared._ZN7cutlass6KernelINS_4gemm6kernel24GemmGroupedPerGroupScaleINS1_11threadblock13MmaMultistageINS1_9GemmShapeILi64ELi128ELi64EEENS_9transform11threadblock28PredicatedTileAccessIteratorINS_11MatrixShapeILi64ELi64EEENS_12float_e4m3_tENS_6layout8RowMajorELi1ENS8_29PitchLinearWarpRakedThreadMapINS_16PitchLinearShapeILi64ELi64EEELi128ENSH_ILi4ELi8EEELi16EEENS_5ArrayISD_Li16ELb0EEELb0ENSE_9NoPermuteEEENS9_25RegularTileAccessIteratorISC_SD_NSE_37RowMajorTensorOpMultiplicandCrosswiseILi8ELi64EEELi0ESK_Li16EEELNS_4arch14CacheOperation4KindE1ENSA_INSB_ILi64ELi128EEESD_NSE_11ColumnMajorELi0ENSG_INSH_ILi64ELi128EEELi128ESJ_Li16EEESM_Lb0ESN_EENSP_ISW_SD_NSE_40ColumnMajorTensorOpMultiplicandCrosswiseILi8ELi64EEELi1ESZ_Li16EEELSV_1EfSF_NS4_9MmaPolicyINS1_4warp11MmaTensorOpINS6_ILi64ELi32ELi64EEESD_SR_SD_S12_fSF_NS15_17MmaTensorOpPolicyINST_3MmaINS6_ILi16ELi8ELi32EEELi32ESD_SF_SD_SX_fSF_NST_13OpMultiplyAddEEENSB_ILi1ELi1EEEEELi1ELb0EbEENSB_ILi0ELi0EEES1G_Li1EEELi4ELNS1_23SharedMemoryClearOptionE0EbEENS_8epilogue11threadblock8EpilogueIS7_S1F_Li1ENS1L_22PredicatedTileIteratorINS1L_26OutputTileOptimalThreadMapINS1L_15OutputTileShapeILi128ELi8ELi1ELi1ELi1EEENS1P_ILi1ELi8ELi1ELi1ELi8EEELi128ELi8ELi16EEENS_10bfloat16_tELb0ESN_Lb0EEENS1K_4warp24FragmentIteratorTensorOpIS17_S1A_fNSL_IfLi4ELb1EEESF_EENS1V_20TileIteratorTensorOpIS17_S1A_fSF_EENS1L_18SharedLoadIteratorINS1S_18CompactedThreadMapEfLi32EEENS1K_6thread17LinearCombinationIS1T_Li8EffLNS24_9ScaleType4KindE0ELNS_15FloatRoundStyleE2ES1T_EENSB_ILi0ELi8EEELi1ELi1EEENS4_37GemmBatchedIdentityThreadblockSwizzleELNS2_17GroupScheduleModeE0ELb0EEEEEvNT_6ParamsE,"aw",@nobits
	.sectionflags	@""
	.align	16
